// auto-generated by cutlass_sweep.conv — config: {"arch": "sm_100", "cluster_m": 2, "cluster_n": 1, "conv_kind": "wgrad", "dtype": "fp16", "ndim": 3, "tile_k": 32, "tile_m": 128, "tile_n": 64}
#include "cutlass/cutlass.h"
#include "cute/tensor.hpp"
#include "cutlass/kernel_hardware_info.hpp"
#include "cutlass/conv/convolution.h"
#include "cutlass/conv/dispatch_policy.hpp"
#include "cutlass/conv/collective/collective_builder.hpp"
#include "cutlass/conv/kernel/conv_universal.hpp"
#include "cutlass/conv/device/conv_universal_adapter.hpp"
#include "cutlass/epilogue/collective/collective_builder.hpp"

using namespace cute;
using Elem = cutlass::half_t;
using Acc  = float;
using LayoutAB = cutlass::layout::TensorNDHWC;
using LayoutC  = cutlass::layout::TensorKCSRT;
constexpr auto ConvOp = cutlass::conv::Operator::kWgrad;
using TileShape    = Shape<_128, Shape<_64>, Shape<_32>>;
using ClusterShape = Shape<_2, _1, _1>;

using CollectiveEpilogue = typename cutlass::epilogue::collective::CollectiveBuilder<
    cutlass::arch::Sm100, cutlass::arch::OpClassTensorOp,
    TileShape, ClusterShape,
    cutlass::epilogue::collective::EpilogueTileAuto,
    Acc, Acc,
    Elem, LayoutC, 128 / cutlass::sizeof_bits<Elem>::value,
    Elem, LayoutC, 128 / cutlass::sizeof_bits<Elem>::value,
    cutlass::epilogue::collective::EpilogueScheduleAuto
  >::CollectiveOp;

using CollectiveMainloop = typename cutlass::conv::collective::CollectiveBuilder<
    cutlass::arch::Sm100, cutlass::arch::OpClassTensorOp, ConvOp,
    Elem, LayoutAB, 128 / cutlass::sizeof_bits<Elem>::value,
    Elem, LayoutAB, 128 / cutlass::sizeof_bits<Elem>::value,
    Acc,
    TileShape, ClusterShape,
    cutlass::conv::collective::StageCountAutoCarveout<
        static_cast<int>(sizeof(typename CollectiveEpilogue::SharedStorage))>,
    cutlass::conv::collective::KernelScheduleAuto
  >::CollectiveOp;

using ProblemShape = cutlass::conv::ConvProblemShape<
    ConvOp, CollectiveMainloop::DispatchPolicy::NumSpatialDimensions>;
using ConvKernel = cutlass::conv::kernel::ConvUniversal<
    ProblemShape, CollectiveMainloop, CollectiveEpilogue>;
using Conv = cutlass::conv::device::ConvUniversalAdapter<ConvKernel>;

auto* _anchor = &cutlass::device_kernel<ConvKernel>;


// ===== COMPILED SASS (sm_100a) =====

	.target	sm_100a

	.elftype	@"ET_EXEC"


//--------------------- .note.nv.tkinfo           --------------------------
	.section	.note.nv.tkinfo,"",@"SHT_NOTE"
	.sectionflags	@"SHF_NOTE_NV_TKINFO"
	.tkinfo
        /*0018*/ 	.word	0x00000002
        /*0030*/ 	.string	""
        /*0030*/ 	.string	"ptxas"
        /*0030*/ 	.string	"Cuda compilation tools, release 13.0, V13.0.88"
        /*0030*/ 	.string	"Build cuda_13.0.r13.0/compiler.36424714_0"
        /*0030*/ 	.string	"-arch sm_100a -m 64 "



//--------------------- .note.nv.cuinfo           --------------------------
	.section	.note.nv.cuinfo,"",@"SHT_NOTE"
	.sectionflags	@"SHF_NOTE_NV_CUINFO"
        /*0018*/ 	.short	0x0002
        /*001a*/ 	.short	0x0064
        /*001c*/ 	.short	0x0082
	.zero		2


//--------------------- .nv.info                  --------------------------
	.section	.nv.info,"",@"SHT_CUDA_INFO"
	.align	4


	//----- nvinfo : EIATTR_REGCOUNT
	.align		4
        /*0000*/ 	.byte	0x04, 0x2f
        /*0002*/ 	.short	(.L_19 - .L_18)
	.align		4
.L_18:
        /*0004*/ 	.word	index@(_ZN7cutlass13device_kernelINS_4conv6kernel13ConvUniversalINS1_16ConvProblemShapeILNS1_8OperatorE2ELi3EEENS1_10collective14CollectiveConvINS1_47MainloopSm100TmaUmmaWarpSpecializedImplicitGemmILS5_2ELi35ELi3ELi1ELi2EN4cute5tupleIJNSA_1CILi2EEENSC_ILi1EEESE_EEEEENSB_IJNSC_ILi128EEENSB_IJNSC_ILi64EEEEEENSB_IJNSC_ILi32EEEEEEEEENS_6half_tESN_NSA_8TiledMMAINSA_8MMA_AtomIJNSA_26SM100_MMA_F16BF16_2x1SM_SSISN_SN_fLi128ELi64ELNSA_4UMMA5MajorE1ELSS_1ELNSR_7ScaleInE0ELST_0EEEEEENSA_6LayoutINSB_IJSE_SE_SE_EEENSB_IJNSC_ILi0EEESY_SY_EEEEENSB_IJNSA_10UnderscoreES11_S11_EEEEENS7_6detail27Sm100ImplicitGemmTileTraitsINSA_18SM100_TMA_2SM_LOADENSA_14ComposedLayoutINSA_7SwizzleILi3ELi4ELi3EEENSA_18smem_ptr_flag_bitsILi16EEENSW_INSB_IJSI_NSC_ILi8EEEEEENSB_IJSE_SI_EEEEEEEvEENS15_INSA_25SM100_TMA_2SM_LOAD_IM2COLENS17_INS18_ILi2ELi4ELi3EEES1B_NSW_INSB_IJSK_S1C_EEENSB_IJSE_SK_EEEEEEEvEEEENS_8epilogue10collective18CollectiveEpilogueINS1Q_23Sm100TmaWarpSpecializedILi3ELi2ELi16ELb1ELb0EEEJNSB_IJSI_SJ_SL_EEENSB_IJNSW_ISI_SE_EENSW_INSB_IJNSC_ILi16EEESD_EEES1L_EEEEESN_NSB_IJlNSB_IJSE_lllEEESY_EEESN_S22_NS1Q_6fusion15FusionCallbacksIS1U_NS23_17LinearCombinationISN_fSN_fLNS_15FloatRoundStyleE2EEES1V_S20_JEEENSA_5SM1004TMEM4LOAD26SM100_TMEM_LOAD_32dp32b16xENSA_13SM90_TMA_LOADENS17_INS18_ILi1ELi4ELi3EEES1B_NSW_INSB_IJS1C_S1X_EEENSB_IJS1X_SE_EEEEEEENSA_39AutoVectorizingCopyWithAssumedAlignmentILi128EEENSA_14SM90_TMA_STOREES2I_S2K_S2K_EEEvvEEEEvNT_6ParamsE)
        /*0008*/ 	.word	0x00000047


	//----- nvinfo : EIATTR_FRAME_SIZE
	.align		4
.L_19:
        /*000c*/ 	.byte	0x04, 0x11
        /*000e*/ 	.short	(.L_21 - .L_20)
	.align		4
.L_20:
        /*0010*/ 	.word	index@($__internal_2_$__cuda_sm10x_tcgen05_guardrail_trap_unallocated_columns_being_dealloced)
        /*0014*/ 	.word	0x00000008


	//----- nvinfo : EIATTR_FRAME_SIZE
	.align		4
.L_21:
        /*0018*/ 	.byte	0x04, 0x11
        /*001a*/ 	.short	(.L_23 - .L_22)
	.align		4
.L_22:
        /*001c*/ 	.word	index@($__internal_1_$__cuda_sm10x_tcgen05_guardrail_trap_phase_invalid_during_alloc)
        /*0020*/ 	.word	0x00000008


	//----- nvinfo : EIATTR_FRAME_SIZE
	.align		4
.L_23:
        /*0024*/ 	.byte	0x04, 0x11
        /*0026*/ 	.short	(.L_25 - .L_24)
	.align		4
.L_24:
        /*0028*/ 	.word	index@($__internal_0_$__cuda_sm10x_tcgen05_guardrail_trap_col_being_dealloced_not_returned_by_alloc)
        /*002c*/ 	.word	0x00000008


	//----- nvinfo : EIATTR_FRAME_SIZE
	.align		4
.L_25:
        /*0030*/ 	.byte	0x04, 0x11
        /*0032*/ 	.short	(.L_27 - .L_26)
	.align		4
.L_26:
        /*0034*/ 	.word	index@(_ZN7cutlass13device_kernelINS_4conv6kernel13ConvUniversalINS1_16ConvProblemShapeILNS1_8OperatorE2ELi3EEENS1_10collective14CollectiveConvINS1_47MainloopSm100TmaUmmaWarpSpecializedImplicitGemmILS5_2ELi35ELi3ELi1ELi2EN4cute5tupleIJNSA_1CILi2EEENSC_ILi1EEESE_EEEEENSB_IJNSC_ILi128EEENSB_IJNSC_ILi64EEEEEENSB_IJNSC_ILi32EEEEEEEEENS_6half_tESN_NSA_8TiledMMAINSA_8MMA_AtomIJNSA_26SM100_MMA_F16BF16_2x1SM_SSISN_SN_fLi128ELi64ELNSA_4UMMA5MajorE1ELSS_1ELNSR_7ScaleInE0ELST_0EEEEEENSA_6LayoutINSB_IJSE_SE_SE_EEENSB_IJNSC_ILi0EEESY_SY_EEEEENSB_IJNSA_10UnderscoreES11_S11_EEEEENS7_6detail27Sm100ImplicitGemmTileTraitsINSA_18SM100_TMA_2SM_LOADENSA_14ComposedLayoutINSA_7SwizzleILi3ELi4ELi3EEENSA_18smem_ptr_flag_bitsILi16EEENSW_INSB_IJSI_NSC_ILi8EEEEEENSB_IJSE_SI_EEEEEEEvEENS15_INSA_25SM100_TMA_2SM_LOAD_IM2COLENS17_INS18_ILi2ELi4ELi3EEES1B_NSW_INSB_IJSK_S1C_EEENSB_IJSE_SK_EEEEEEEvEEEENS_8epilogue10collective18CollectiveEpilogueINS1Q_23Sm100TmaWarpSpecializedILi3ELi2ELi16ELb1ELb0EEEJNSB_IJSI_SJ_SL_EEENSB_IJNSW_ISI_SE_EENSW_INSB_IJNSC_ILi16EEESD_EEES1L_EEEEESN_NSB_IJlNSB_IJSE_lllEEESY_EEESN_S22_NS1Q_6fusion15FusionCallbacksIS1U_NS23_17LinearCombinationISN_fSN_fLNS_15FloatRoundStyleE2EEES1V_S20_JEEENSA_5SM1004TMEM4LOAD26SM100_TMEM_LOAD_32dp32b16xENSA_13SM90_TMA_LOADENS17_INS18_ILi1ELi4ELi3EEES1B_NSW_INSB_IJS1C_S1X_EEENSB_IJS1X_SE_EEEEEEENSA_39AutoVectorizingCopyWithAssumedAlignmentILi128EEENSA_14SM90_TMA_STOREES2I_S2K_S2K_EEEvvEEEEvNT_6ParamsE)
        /*0038*/ 	.word	0x00000008


	//----- nvinfo : EIATTR_MIN_STACK_SIZE
	.align		4
.L_27:
        /*003c*/ 	.byte	0x04, 0x12
        /*003e*/ 	.short	(.L_29 - .L_28)
	.align		4
.L_28:
        /*0040*/ 	.word	index@(_ZN7cutlass13device_kernelINS_4conv6kernel13ConvUniversalINS1_16ConvProblemShapeILNS1_8OperatorE2ELi3EEENS1_10collective14CollectiveConvINS1_47MainloopSm100TmaUmmaWarpSpecializedImplicitGemmILS5_2ELi35ELi3ELi1ELi2EN4cute5tupleIJNSA_1CILi2EEENSC_ILi1EEESE_EEEEENSB_IJNSC_ILi128EEENSB_IJNSC_ILi64EEEEEENSB_IJNSC_ILi32EEEEEEEEENS_6half_tESN_NSA_8TiledMMAINSA_8MMA_AtomIJNSA_26SM100_MMA_F16BF16_2x1SM_SSISN_SN_fLi128ELi64ELNSA_4UMMA5MajorE1ELSS_1ELNSR_7ScaleInE0ELST_0EEEEEENSA_6LayoutINSB_IJSE_SE_SE_EEENSB_IJNSC_ILi0EEESY_SY_EEEEENSB_IJNSA_10UnderscoreES11_S11_EEEEENS7_6detail27Sm100ImplicitGemmTileTraitsINSA_18SM100_TMA_2SM_LOADENSA_14ComposedLayoutINSA_7SwizzleILi3ELi4ELi3EEENSA_18smem_ptr_flag_bitsILi16EEENSW_INSB_IJSI_NSC_ILi8EEEEEENSB_IJSE_SI_EEEEEEEvEENS15_INSA_25SM100_TMA_2SM_LOAD_IM2COLENS17_INS18_ILi2ELi4ELi3EEES1B_NSW_INSB_IJSK_S1C_EEENSB_IJSE_SK_EEEEEEEvEEEENS_8epilogue10collective18CollectiveEpilogueINS1Q_23Sm100TmaWarpSpecializedILi3ELi2ELi16ELb1ELb0EEEJNSB_IJSI_SJ_SL_EEENSB_IJNSW_ISI_SE_EENSW_INSB_IJNSC_ILi16EEESD_EEES1L_EEEEESN_NSB_IJlNSB_IJSE_lllEEESY_EEESN_S22_NS1Q_6fusion15FusionCallbacksIS1U_NS23_17LinearCombinationISN_fSN_fLNS_15FloatRoundStyleE2EEES1V_S20_JEEENSA_5SM1004TMEM4LOAD26SM100_TMEM_LOAD_32dp32b16xENSA_13SM90_TMA_LOADENS17_INS18_ILi1ELi4ELi3EEES1B_NSW_INSB_IJS1C_S1X_EEENSB_IJS1X_SE_EEEEEEENSA_39AutoVectorizingCopyWithAssumedAlignmentILi128EEENSA_14SM90_TMA_STOREES2I_S2K_S2K_EEEvvEEEEvNT_6ParamsE)
        /*0044*/ 	.word	0x00000008
.L_29:


//--------------------- .nv.compat                --------------------------
	.section	.nv.compat,"",@"SHT_CUDA_COMPAT_INFO"
	.align	4
        /*0000*/ 	.byte	0x02, 0x09, 0x01, 0x00, 0x02, 0x02, 0x02, 0x00, 0x02, 0x05, 0x05, 0x00, 0x03, 0x07, 0x01, 0x01
        /*0010*/ 	.byte	0x02, 0x03, 0x01, 0x00, 0x02, 0x06, 0x01, 0x00, 0x04, 0x0b, 0x08, 0x00, 0x09, 0x00, 0x00, 0x00
        /*0020*/ 	.byte	0x00, 0x00, 0x00, 0x00


//--------------------- .nv.info._ZN7cutlass13device_kernelINS_4conv6kernel13ConvUniversalINS1_16ConvProblemShapeILNS1_8OperatorE2ELi3EEENS1_10collective14CollectiveConvINS1_47MainloopSm100TmaUmmaWarpSpecializedImplicitGemmILS5_2ELi35ELi3ELi1ELi2EN4cute5tupleIJNSA_1CILi2EEENSC_ILi1EEESE_EEEEENSB_IJNSC_ILi128EEENSB_IJNSC_ILi64EEEEEENSB_IJNSC_ILi32EEEEEEEEENS_6half_tESN_NSA_8TiledMMAINSA_8MMA_AtomIJNSA_26SM100_MMA_F16BF16_2x1SM_SSISN_SN_fLi128ELi64ELNSA_4UMMA5MajorE1ELSS_1ELNSR_7ScaleInE0ELST_0EEEEEENSA_6LayoutINSB_IJSE_SE_SE_EEENSB_IJNSC_ILi0EEESY_SY_EEEEENSB_IJNSA_10UnderscoreES11_S11_EEEEENS7_6detail27Sm100ImplicitGemmTileTraitsINSA_18SM100_TMA_2SM_LOADENSA_14ComposedLayoutINSA_7SwizzleILi3ELi4ELi3EEENSA_18smem_ptr_flag_bitsILi16EEENSW_INSB_IJSI_NSC_ILi8EEEEEENSB_IJSE_SI_EEEEEEEvEENS15_INSA_25SM100_TMA_2SM_LOAD_IM2COLENS17_INS18_ILi2ELi4ELi3EEES1B_NSW_INSB_IJSK_S1C_EEENSB_IJSE_SK_EEEEEEEvEEEENS_8epilogue10collective18CollectiveEpilogueINS1Q_23Sm100TmaWarpSpecializedILi3ELi2ELi16ELb1ELb0EEEJNSB_IJSI_SJ_SL_EEENSB_IJNSW_ISI_SE_EENSW_INSB_IJNSC_ILi16EEESD_EEES1L_EEEEESN_NSB_IJlNSB_IJSE_lllEEESY_EEESN_S22_NS1Q_6fusion15FusionCallbacksIS1U_NS23_17LinearCombinationISN_fSN_fLNS_15FloatRoundStyleE2EEES1V_S20_JEEENSA_5SM1004TMEM4LOAD26SM100_TMEM_LOAD_32dp32b16xENSA_13SM90_TMA_LOADENS17_INS18_ILi1ELi4ELi3EEES1B_NSW_INSB_IJS1C_S1X_EEENSB_IJS1X_SE_EEEEEEENSA_39AutoVectorizingCopyWithAssumedAlignmentILi128EEENSA_14SM90_TMA_STOREES2I_S2K_S2K_EEEvvEEEEvNT_6ParamsE --------------------------
	.section	.nv.info._ZN7cutlass13device_kernelINS_4conv6kernel13ConvUniversalINS1_16ConvProblemShapeILNS1_8OperatorE2ELi3EEENS1_10collective14CollectiveConvINS1_47MainloopSm100TmaUmmaWarpSpecializedImplicitGemmILS5_2ELi35ELi3ELi1ELi2EN4cute5tupleIJNSA_1CILi2EEENSC_ILi1EEESE_EEEEENSB_IJNSC_ILi128EEENSB_IJNSC_ILi64EEEEEENSB_IJNSC_ILi32EEEEEEEEENS_6half_tESN_NSA_8TiledMMAINSA_8MMA_AtomIJNSA_26SM100_MMA_F16BF16_2x1SM_SSISN_SN_fLi128ELi64ELNSA_4UMMA5MajorE1ELSS_1ELNSR_7ScaleInE0ELST_0EEEEEENSA_6LayoutINSB_IJSE_SE_SE_EEENSB_IJNSC_ILi0EEESY_SY_EEEEENSB_IJNSA_10UnderscoreES11_S11_EEEEENS7_6detail27Sm100ImplicitGemmTileTraitsINSA_18SM100_TMA_2SM_LOADENSA_14ComposedLayoutINSA_7SwizzleILi3ELi4ELi3EEENSA_18smem_ptr_flag_bitsILi16EEENSW_INSB_IJSI_NSC_ILi8EEEEEENSB_IJSE_SI_EEEEEEEvEENS15_INSA_25SM100_TMA_2SM_LOAD_IM2COLENS17_INS18_ILi2ELi4ELi3EEES1B_NSW_INSB_IJSK_S1C_EEENSB_IJSE_SK_EEEEEEEvEEEENS_8epilogue10collective18CollectiveEpilogueINS1Q_23Sm100TmaWarpSpecializedILi3ELi2ELi16ELb1ELb0EEEJNSB_IJSI_SJ_SL_EEENSB_IJNSW_ISI_SE_EENSW_INSB_IJNSC_ILi16EEESD_EEES1L_EEEEESN_NSB_IJlNSB_IJSE_lllEEESY_EEESN_S22_NS1Q_6fusion15FusionCallbacksIS1U_NS23_17LinearCombinationISN_fSN_fLNS_15FloatRoundStyleE2EEES1V_S20_JEEENSA_5SM1004TMEM4LOAD26SM100_TMEM_LOAD_32dp32b16xENSA_13SM90_TMA_LOADENS17_INS18_ILi1ELi4ELi3EEES1B_NSW_INSB_IJS1C_S1X_EEENSB_IJS1X_SE_EEEEEEENSA_39AutoVectorizingCopyWithAssumedAlignmentILi128EEENSA_14SM90_TMA_STOREES2I_S2K_S2K_EEEvvEEEEvNT_6ParamsE,"",@"SHT_CUDA_INFO"
	.sectionflags	@""
	.align	4


	//----- nvinfo : EIATTR_CUDA_API_VERSION
	.align		4
        /*0000*/ 	.byte	0x04, 0x37
        /*0002*/ 	.short	(.L_31 - .L_30)
.L_30:
        /*0004*/ 	.word	0x00000082


	//----- nvinfo : EIATTR_KPARAM_INFO
	.align		4
.L_31:
        /*0008*/ 	.byte	0x04, 0x17
        /*000a*/ 	.short	(.L_33 - .L_32)
.L_32:
        /*000c*/ 	.word	0x00000000
        /*0010*/ 	.short	0x0000
        /*0012*/ 	.short	0x0000
        /*0014*/ 	.byte	0x00, 0xf0, 0x01, 0x24


	//----- nvinfo : EIATTR_AT_ENTRY_FRAGMENTS
	.align		4
.L_33:
        /*0018*/ 	.byte	0x04, 0x4f
        /*001a*/ 	.short	(.L_35 - .L_34)


	//   ....[0]....
.L_34:
        /*001c*/ 	.word	0x00000007


	//----- nvinfo : EIATTR_RESERVED_SMEM_USED
	.align		4
.L_35:
        /*0020*/ 	.byte	0x01, 0x41
	.zero		2


	//----- nvinfo : EIATTR_SPARSE_MMA_MASK
	.align		4
        /*0024*/ 	.byte	0x03, 0x50
        /*0026*/ 	.short	0x0000


	//----- nvinfo : EIATTR_TCGEN05_2CTA_USED
	.align		4
        /*0028*/ 	.byte	0x01, 0x52
	.zero		2


	//----- nvinfo : EIATTR_MAXREG_COUNT
	.align		4
        /*002c*/ 	.byte	0x03, 0x1b
        /*002e*/ 	.short	0x00ff


	//----- nvinfo : EIATTR_NUM_BARRIERS
	.align		4
        /*0030*/ 	.byte	0x02, 0x4c
        /*0032*/ 	.byte	0x07
	.zero		1


	//----- nvinfo : EIATTR_EXTERNS
	.align		4
        /*0034*/ 	.byte	0x04, 0x0f
        /*0036*/ 	.short	(.L_37 - .L_36)


	//   ....[0]....
	.align		4
.L_36:
        /*0038*/ 	.word	index@(__assertfail)


	//----- nvinfo : EIATTR_MERCURY_ISA_VERSION
	.align		4
.L_37:
        /*003c*/ 	.byte	0x03, 0x5f
        /*003e*/ 	.short	0x0101


	//----- nvinfo : EIATTR_INT_WARP_WIDE_INSTR_OFFSETS
	.align		4
        /*0040*/ 	.byte	0x04, 0x31
        /*0042*/ 	.short	(.L_39 - .L_38)


	//   ....[0]....
.L_38:
        /*0044*/ 	.word	0x00001040


	//   ....[1]....
        /*0048*/ 	.word	0x000010f0


	//   ....[2]....
        /*004c*/ 	.word	0x00005e90


	//   ....[3]....
        /*0050*/ 	.word	0x00005eb0


	//   ....[4]....
        /*0054*/ 	.word	0x00005ee0


	//   ....[5]....
        /*0058*/ 	.word	0x000070e0


	//   ....[6]....
        /*005c*/ 	.word	0x00007240


	//   ....[7]....
        /*0060*/ 	.word	0x000072a0


	//   ....[8]....
        /*0064*/ 	.word	0x000073d0


	//   ....[9]....
        /*0068*/ 	.word	0x000074f0


	//   ....[10]....
        /*006c*/ 	.word	0x00007580


	//----- nvinfo : EIATTR_COOP_GROUP_MASK_REGIDS
	.align		4
.L_39:
        /*0070*/ 	.byte	0x04, 0x29
        /*0072*/ 	.short	(.L_41 - .L_40)


	//   ....[0]....
.L_40:
        /*0074*/ 	.word	0xffffffff


	//   ....[1]....
        /*0078*/ 	.word	0xffffffff


	//   ....[2]....
        /*007c*/ 	.word	0xffffffff


	//   ....[3]....
        /*0080*/ 	.word	0xffffffff


	//   ....[4]....
        /*0084*/ 	.word	0xffffffff


	//   ....[5]....
        /*0088*/ 	.word	0xffffffff


	//   ....[6]....
        /*008c*/ 	.word	0xffffffff


	//   ....[7]....
        /*0090*/ 	.word	0xffffffff


	//   ....[8]....
        /*0094*/ 	.word	0xffffffff


	//   ....[9]....
        /*0098*/ 	.word	0xffffffff


	//   ....[10]....
        /*009c*/ 	.word	0xffffffff


	//   ....[11]....
        /*00a0*/ 	.word	0xffffffff


	//   ....[12]....
        /*00a4*/ 	.word	0xffffffff


	//----- nvinfo : EIATTR_COOP_GROUP_INSTR_OFFSETS
	.align		4
.L_41:
        /*00a8*/ 	.byte	0x04, 0x28
        /*00aa*/ 	.short	(.L_43 - .L_42)


	//   ....[0]....
.L_42:
        /*00ac*/ 	.word	0x000000d0


	//   ....[1]....
        /*00b0*/ 	.word	0x00000540


	//   ....[2]....
        /*00b4*/ 	.word	0x00000af0


	//   ....[3]....
        /*00b8*/ 	.word	0x00000c70


	//   ....[4]....
        /*00bc*/ 	.word	0x00000d70


	//   ....[5]....
        /*00c0*/ 	.word	0x00000ec0


	//   ....[6]....
        /*00c4*/ 	.word	0x00001160


	//   ....[7]....
        /*00c8*/ 	.word	0x00002ee0


	//   ....[8]....
        /*00cc*/ 	.word	0x00004e80


	//   ....[9]....
        /*00d0*/ 	.word	0x00005350


	//   ....[10]....
        /*00d4*/ 	.word	0x00005380


	//   ....[11]....
        /*00d8*/ 	.word	0x00005da0


	//   ....[12]....
        /*00dc*/ 	.word	0x00005fb0


	//----- nvinfo : EIATTR_VRC_CTA_INIT_COUNT
	.align		4
.L_43:
        /*00e0*/ 	.byte	0x02, 0x4a
        /*00e2*/ 	.byte	0x80
	.zero		1


	//----- nvinfo : EIATTR_SYSCALL_OFFSETS
	.align		4
        /*00e4*/ 	.byte	0x04, 0x46
        /*00e6*/ 	.short	(.L_45 - .L_44)


	//   ....[0]....
.L_44:
        /*00e8*/ 	.word	0x00008890


	//   ....[1]....
        /*00ec*/ 	.word	0x00008980


	//   ....[2]....
        /*00f0*/ 	.word	0x000091c0


	//   ....[3]....
        /*00f4*/ 	.word	0x00009b50


	//----- nvinfo : EIATTR_MBARRIER_INSTR_OFFSETS
	.align		4
.L_45:
        /*00f8*/ 	.byte	0x04, 0x39
        /*00fa*/ 	.short	(.L_47 - .L_46)


	//   ....[0]....
.L_46:
        /*00fc*/ 	.word	0x00000670
        /*0100*/ 	.word	0x000000ff
        /*0104*/ 	.word	0x00000000
        /*0108*/ 	.short	0x0100
        /*010a*/ 	.byte	0x04
	.zero		1


	//   ....[1]....
        /*010c*/ 	.word	0x00000680
        /*0110*/ 	.word	0x000000ff
        /*0114*/ 	.word	0x00000118
        /*0118*/ 	.short	0x0100
        /*011a*/ 	.byte	0x04
	.zero		1


	//   ....[2]....
        /*011c*/ 	.word	0x00000690
        /*0120*/ 	.word	0x000000ff
        /*0124*/ 	.word	0x00000008
        /*0128*/ 	.short	0x0100
        /*012a*/ 	.byte	0x04
	.zero		1


	//   ....[3]....
        /*012c*/ 	.word	0x000006a0
        /*0130*/ 	.word	0x000000ff
        /*0134*/ 	.word	0x00000120
        /*0138*/ 	.short	0x0100
        /*013a*/ 	.byte	0x04
	.zero		1


	//   ....[4]....
        /*013c*/ 	.word	0x000006b0
        /*0140*/ 	.word	0x000000ff
        /*0144*/ 	.word	0x00000010
        /*0148*/ 	.short	0x0100
        /*014a*/ 	.byte	0x04
	.zero		1


	//   ....[5]....
        /*014c*/ 	.word	0x000006c0
        /*0150*/ 	.word	0x000000ff
        /*0154*/ 	.word	0x00000128
        /*0158*/ 	.short	0x0100
        /*015a*/ 	.byte	0x04
	.zero		1


	//   ....[6]....
        /*015c*/ 	.word	0x000006d0
        /*0160*/ 	.word	0x000000ff
        /*0164*/ 	.word	0x00000018
        /*0168*/ 	.short	0x0100
        /*016a*/ 	.byte	0x04
	.zero		1


	//   ....[7]....
        /*016c*/ 	.word	0x000006e0
        /*0170*/ 	.word	0x000000ff
        /*0174*/ 	.word	0x00000130
        /*0178*/ 	.short	0x0100
        /*017a*/ 	.byte	0x04
	.zero		1


	//   ....[8]....
        /*017c*/ 	.word	0x000006f0
        /*0180*/ 	.word	0x000000ff
        /*0184*/ 	.word	0x00000020
        /*0188*/ 	.short	0x0100
        /*018a*/ 	.byte	0x04
	.zero		1


	//   ....[9]....
        /*018c*/ 	.word	0x00000700
        /*0190*/ 	.word	0x000000ff
        /*0194*/ 	.word	0x00000138
        /*0198*/ 	.short	0x0100
        /*019a*/ 	.byte	0x04
	.zero		1


	//   ....[10]....
        /*019c*/ 	.word	0x00000710
        /*01a0*/ 	.word	0x000000ff
        /*01a4*/ 	.word	0x00000028
        /*01a8*/ 	.short	0x0100
        /*01aa*/ 	.byte	0x04
	.zero		1


	//   ....[11]....
        /*01ac*/ 	.word	0x00000720
        /*01b0*/ 	.word	0x000000ff
        /*01b4*/ 	.word	0x00000140
        /*01b8*/ 	.short	0x0100
        /*01ba*/ 	.byte	0x04
	.zero		1


	//   ....[12]....
        /*01bc*/ 	.word	0x00000730
        /*01c0*/ 	.word	0x000000ff
        /*01c4*/ 	.word	0x00000030
        /*01c8*/ 	.short	0x0100
        /*01ca*/ 	.byte	0x04
	.zero		1


	//   ....[13]....
        /*01cc*/ 	.word	0x00000740
        /*01d0*/ 	.word	0x000000ff
        /*01d4*/ 	.word	0x00000148
        /*01d8*/ 	.short	0x0100
        /*01da*/ 	.byte	0x04
	.zero		1


	//   ....[14]....
        /*01dc*/ 	.word	0x00000750
        /*01e0*/ 	.word	0x000000ff
        /*01e4*/ 	.word	0x00000038
        /*01e8*/ 	.short	0x0100
        /*01ea*/ 	.byte	0x04
	.zero		1


	//   ....[15]....
        /*01ec*/ 	.word	0x00000760
        /*01f0*/ 	.word	0x000000ff
        /*01f4*/ 	.word	0x00000150
        /*01f8*/ 	.short	0x0100
        /*01fa*/ 	.byte	0x04
	.zero		1


	//   ....[16]....
        /*01fc*/ 	.word	0x00000770
        /*0200*/ 	.word	0x000000ff
        /*0204*/ 	.word	0x00000040
        /*0208*/ 	.short	0x0100
        /*020a*/ 	.byte	0x04
	.zero		1


	//   ....[17]....
        /*020c*/ 	.word	0x00000780
        /*0210*/ 	.word	0x000000ff
        /*0214*/ 	.word	0x00000158
        /*0218*/ 	.short	0x0100
        /*021a*/ 	.byte	0x04
	.zero		1


	//   ....[18]....
        /*021c*/ 	.word	0x00000790
        /*0220*/ 	.word	0x000000ff
        /*0224*/ 	.word	0x00000048
        /*0228*/ 	.short	0x0100
        /*022a*/ 	.byte	0x04
	.zero		1


	//   ....[19]....
        /*022c*/ 	.word	0x000007a0
        /*0230*/ 	.word	0x000000ff
        /*0234*/ 	.word	0x00000160
        /*0238*/ 	.short	0x0100
        /*023a*/ 	.byte	0x04
	.zero		1


	//   ....[20]....
        /*023c*/ 	.word	0x000007b0
        /*0240*/ 	.word	0x000000ff
        /*0244*/ 	.word	0x00000050
        /*0248*/ 	.short	0x0100
        /*024a*/ 	.byte	0x04
	.zero		1


	//   ....[21]....
        /*024c*/ 	.word	0x000007c0
        /*0250*/ 	.word	0x000000ff
        /*0254*/ 	.word	0x00000168
        /*0258*/ 	.short	0x0100
        /*025a*/ 	.byte	0x04
	.zero		1


	//   ....[22]....
        /*025c*/ 	.word	0x000007d0
        /*0260*/ 	.word	0x000000ff
        /*0264*/ 	.word	0x00000058
        /*0268*/ 	.short	0x0100
        /*026a*/ 	.byte	0x04
	.zero		1


	//   ....[23]....
        /*026c*/ 	.word	0x000007e0
        /*0270*/ 	.word	0x000000ff
        /*0274*/ 	.word	0x00000170
        /*0278*/ 	.short	0x0100
        /*027a*/ 	.byte	0x04
	.zero		1


	//   ....[24]....
        /*027c*/ 	.word	0x000007f0
        /*0280*/ 	.word	0x000000ff
        /*0284*/ 	.word	0x00000060
        /*0288*/ 	.short	0x0100
        /*028a*/ 	.byte	0x04
	.zero		1


	//   ....[25]....
        /*028c*/ 	.word	0x00000800
        /*0290*/ 	.word	0x000000ff
        /*0294*/ 	.word	0x00000178
        /*0298*/ 	.short	0x0100
        /*029a*/ 	.byte	0x04
	.zero		1


	//   ....[26]....
        /*029c*/ 	.word	0x00000810
        /*02a0*/ 	.word	0x000000ff
        /*02a4*/ 	.word	0x00000068
        /*02a8*/ 	.short	0x0100
        /*02aa*/ 	.byte	0x04
	.zero		1


	//   ....[27]....
        /*02ac*/ 	.word	0x00000820
        /*02b0*/ 	.word	0x000000ff
        /*02b4*/ 	.word	0x00000180
        /*02b8*/ 	.short	0x0100
        /*02ba*/ 	.byte	0x04
	.zero		1


	//   ....[28]....
        /*02bc*/ 	.word	0x00000830
        /*02c0*/ 	.word	0x000000ff
        /*02c4*/ 	.word	0x00000070
        /*02c8*/ 	.short	0x0100
        /*02ca*/ 	.byte	0x04
	.zero		1


	//   ....[29]....
        /*02cc*/ 	.word	0x00000840
        /*02d0*/ 	.word	0x000000ff
        /*02d4*/ 	.word	0x00000188
        /*02d8*/ 	.short	0x0100
        /*02da*/ 	.byte	0x04
	.zero		1


	//   ....[30]....
        /*02dc*/ 	.word	0x00000850
        /*02e0*/ 	.word	0x000000ff
        /*02e4*/ 	.word	0x00000078
        /*02e8*/ 	.short	0x0100
        /*02ea*/ 	.byte	0x04
	.zero		1


	//   ....[31]....
        /*02ec*/ 	.word	0x00000860
        /*02f0*/ 	.word	0x000000ff
        /*02f4*/ 	.word	0x00000190
        /*02f8*/ 	.short	0x0100
        /*02fa*/ 	.byte	0x04
	.zero		1


	//   ....[32]....
        /*02fc*/ 	.word	0x00000870
        /*0300*/ 	.word	0x000000ff
        /*0304*/ 	.word	0x00000080
        /*0308*/ 	.short	0x0100
        /*030a*/ 	.byte	0x04
	.zero		1


	//   ....[33]....
        /*030c*/ 	.word	0x00000880
        /*0310*/ 	.word	0x000000ff
        /*0314*/ 	.word	0x00000198
        /*0318*/ 	.short	0x0100
        /*031a*/ 	.byte	0x04
	.zero		1


	//   ....[34]....
        /*031c*/ 	.word	0x00000890
        /*0320*/ 	.word	0x000000ff
        /*0324*/ 	.word	0x00000088
        /*0328*/ 	.short	0x0100
        /*032a*/ 	.byte	0x04
	.zero		1


	//   ....[35]....
        /*032c*/ 	.word	0x000008a0
        /*0330*/ 	.word	0x000000ff
        /*0334*/ 	.word	0x000001a0
        /*0338*/ 	.short	0x0100
        /*033a*/ 	.byte	0x04
	.zero		1


	//   ....[36]....
        /*033c*/ 	.word	0x000008b0
        /*0340*/ 	.word	0x000000ff
        /*0344*/ 	.word	0x00000090
        /*0348*/ 	.short	0x0100
        /*034a*/ 	.byte	0x04
	.zero		1


	//   ....[37]....
        /*034c*/ 	.word	0x000008c0
        /*0350*/ 	.word	0x000000ff
        /*0354*/ 	.word	0x000001a8
        /*0358*/ 	.short	0x0100
        /*035a*/ 	.byte	0x04
	.zero		1


	//   ....[38]....
        /*035c*/ 	.word	0x000008d0
        /*0360*/ 	.word	0x000000ff
        /*0364*/ 	.word	0x00000098
        /*0368*/ 	.short	0x0100
        /*036a*/ 	.byte	0x04
	.zero		1


	//   ....[39]....
        /*036c*/ 	.word	0x000008e0
        /*0370*/ 	.word	0x000000ff
        /*0374*/ 	.word	0x000001b0
        /*0378*/ 	.short	0x0100
        /*037a*/ 	.byte	0x04
	.zero		1


	//   ....[40]....
        /*037c*/ 	.word	0x000008f0
        /*0380*/ 	.word	0x000000ff
        /*0384*/ 	.word	0x000000a0
        /*0388*/ 	.short	0x0100
        /*038a*/ 	.byte	0x04
	.zero		1


	//   ....[41]....
        /*038c*/ 	.word	0x00000900
        /*0390*/ 	.word	0x000000ff
        /*0394*/ 	.word	0x000001b8
        /*0398*/ 	.short	0x0100
        /*039a*/ 	.byte	0x04
	.zero		1


	//   ....[42]....
        /*039c*/ 	.word	0x00000910
        /*03a0*/ 	.word	0x000000ff
        /*03a4*/ 	.word	0x000000a8
        /*03a8*/ 	.short	0x0100
        /*03aa*/ 	.byte	0x04
	.zero		1


	//   ....[43]....
        /*03ac*/ 	.word	0x00000920
        /*03b0*/ 	.word	0x000000ff
        /*03b4*/ 	.word	0x000001c0
        /*03b8*/ 	.short	0x0100
        /*03ba*/ 	.byte	0x04
	.zero		1


	//   ....[44]....
        /*03bc*/ 	.word	0x00000930
        /*03c0*/ 	.word	0x000000ff
        /*03c4*/ 	.word	0x000000b0
        /*03c8*/ 	.short	0x0100
        /*03ca*/ 	.byte	0x04
	.zero		1


	//   ....[45]....
        /*03cc*/ 	.word	0x00000940
        /*03d0*/ 	.word	0x000000ff
        /*03d4*/ 	.word	0x000001c8
        /*03d8*/ 	.short	0x0100
        /*03da*/ 	.byte	0x04
	.zero		1


	//   ....[46]....
        /*03dc*/ 	.word	0x00000950
        /*03e0*/ 	.word	0x000000ff
        /*03e4*/ 	.word	0x000000b8
        /*03e8*/ 	.short	0x0100
        /*03ea*/ 	.byte	0x04
	.zero		1


	//   ....[47]....
        /*03ec*/ 	.word	0x00000960
        /*03f0*/ 	.word	0x000000ff
        /*03f4*/ 	.word	0x000001d0
        /*03f8*/ 	.short	0x0100
        /*03fa*/ 	.byte	0x04
	.zero		1


	//   ....[48]....
        /*03fc*/ 	.word	0x00000970
        /*0400*/ 	.word	0x000000ff
        /*0404*/ 	.word	0x000000c0
        /*0408*/ 	.short	0x0100
        /*040a*/ 	.byte	0x04
	.zero		1


	//   ....[49]....
        /*040c*/ 	.word	0x00000980
        /*0410*/ 	.word	0x000000ff
        /*0414*/ 	.word	0x000001d8
        /*0418*/ 	.short	0x0100
        /*041a*/ 	.byte	0x04
	.zero		1


	//   ....[50]....
        /*041c*/ 	.word	0x00000990
        /*0420*/ 	.word	0x000000ff
        /*0424*/ 	.word	0x000000c8
        /*0428*/ 	.short	0x0100
        /*042a*/ 	.byte	0x04
	.zero		1


	//   ....[51]....
        /*042c*/ 	.word	0x000009a0
        /*0430*/ 	.word	0x000000ff
        /*0434*/ 	.word	0x000001e0
        /*0438*/ 	.short	0x0100
        /*043a*/ 	.byte	0x04
	.zero		1


	//   ....[52]....
        /*043c*/ 	.word	0x000009b0
        /*0440*/ 	.word	0x000000ff
        /*0444*/ 	.word	0x000000d0
        /*0448*/ 	.short	0x0100
        /*044a*/ 	.byte	0x04
	.zero		1


	//   ....[53]....
        /*044c*/ 	.word	0x000009c0
        /*0450*/ 	.word	0x000000ff
        /*0454*/ 	.word	0x000001e8
        /*0458*/ 	.short	0x0100
        /*045a*/ 	.byte	0x04
	.zero		1


	//   ....[54]....
        /*045c*/ 	.word	0x000009d0
        /*0460*/ 	.word	0x000000ff
        /*0464*/ 	.word	0x000000d8
        /*0468*/ 	.short	0x0100
        /*046a*/ 	.byte	0x04
	.zero		1


	//   ....[55]....
        /*046c*/ 	.word	0x000009e0
        /*0470*/ 	.word	0x000000ff
        /*0474*/ 	.word	0x000001f0
        /*0478*/ 	.short	0x0100
        /*047a*/ 	.byte	0x04
	.zero		1


	//   ....[56]....
        /*047c*/ 	.word	0x000009f0
        /*0480*/ 	.word	0x000000ff
        /*0484*/ 	.word	0x000000e0
        /*0488*/ 	.short	0x0100
        /*048a*/ 	.byte	0x04
	.zero		1


	//   ....[57]....
        /*048c*/ 	.word	0x00000a00
        /*0490*/ 	.word	0x000000ff
        /*0494*/ 	.word	0x000001f8
        /*0498*/ 	.short	0x0100
        /*049a*/ 	.byte	0x04
	.zero		1


	//   ....[58]....
        /*049c*/ 	.word	0x00000a10
        /*04a0*/ 	.word	0x000000ff
        /*04a4*/ 	.word	0x000000e8
        /*04a8*/ 	.short	0x0100
        /*04aa*/ 	.byte	0x04
	.zero		1


	//   ....[59]....
        /*04ac*/ 	.word	0x00000a20
        /*04b0*/ 	.word	0x000000ff
        /*04b4*/ 	.word	0x00000200
        /*04b8*/ 	.short	0x0100
        /*04ba*/ 	.byte	0x04
	.zero		1


	//   ....[60]....
        /*04bc*/ 	.word	0x00000a30
        /*04c0*/ 	.word	0x000000ff
        /*04c4*/ 	.word	0x000000f0
        /*04c8*/ 	.short	0x0100
        /*04ca*/ 	.byte	0x04
	.zero		1


	//   ....[61]....
        /*04cc*/ 	.word	0x00000a40
        /*04d0*/ 	.word	0x000000ff
        /*04d4*/ 	.word	0x00000208
        /*04d8*/ 	.short	0x0100
        /*04da*/ 	.byte	0x04
	.zero		1


	//   ....[62]....
        /*04dc*/ 	.word	0x00000a50
        /*04e0*/ 	.word	0x000000ff
        /*04e4*/ 	.word	0x000000f8
        /*04e8*/ 	.short	0x0100
        /*04ea*/ 	.byte	0x04
	.zero		1


	//   ....[63]....
        /*04ec*/ 	.word	0x00000a60
        /*04f0*/ 	.word	0x000000ff
        /*04f4*/ 	.word	0x00000210
        /*04f8*/ 	.short	0x0100
        /*04fa*/ 	.byte	0x04
	.zero		1


	//   ....[64]....
        /*04fc*/ 	.word	0x00000a70
        /*0500*/ 	.word	0x000000ff
        /*0504*/ 	.word	0x00000100
        /*0508*/ 	.short	0x0100
        /*050a*/ 	.byte	0x04
	.zero		1


	//   ....[65]....
        /*050c*/ 	.word	0x00000a80
        /*0510*/ 	.word	0x000000ff
        /*0514*/ 	.word	0x00000218
        /*0518*/ 	.short	0x0100
        /*051a*/ 	.byte	0x04
	.zero		1


	//   ....[66]....
        /*051c*/ 	.word	0x00000a90
        /*0520*/ 	.word	0x000000ff
        /*0524*/ 	.word	0x00000108
        /*0528*/ 	.short	0x0100
        /*052a*/ 	.byte	0x04
	.zero		1


	//   ....[67]....
        /*052c*/ 	.word	0x00000aa0
        /*0530*/ 	.word	0x000000ff
        /*0534*/ 	.word	0x00000220
        /*0538*/ 	.short	0x0100
        /*053a*/ 	.byte	0x04
	.zero		1


	//   ....[68]....
        /*053c*/ 	.word	0x00000ab0
        /*0540*/ 	.word	0x000000ff
        /*0544*/ 	.word	0x00000110
        /*0548*/ 	.short	0x0100
        /*054a*/ 	.byte	0x04
	.zero		1


	//   ....[69]....
        /*054c*/ 	.word	0x00000ac0
        /*0550*/ 	.word	0x000000ff
        /*0554*/ 	.word	0x00000228
        /*0558*/ 	.short	0x0100
        /*055a*/ 	.byte	0x04
	.zero		1


	//   ....[70]....
        /*055c*/ 	.word	0x00000c00
        /*0560*/ 	.word	0x000000ff
        /*0564*/ 	.word	0x00000230
        /*0568*/ 	.short	0x0100
        /*056a*/ 	.byte	0x04
	.zero		1


	//   ....[71]....
        /*056c*/ 	.word	0x00000c10
        /*0570*/ 	.word	0x000000ff
        /*0574*/ 	.word	0x00000248
        /*0578*/ 	.short	0x0100
        /*057a*/ 	.byte	0x04
	.zero		1


	//   ....[72]....
        /*057c*/ 	.word	0x00000c20
        /*0580*/ 	.word	0x000000ff
        /*0584*/ 	.word	0x00000238
        /*0588*/ 	.short	0x0100
        /*058a*/ 	.byte	0x04
	.zero		1


	//   ....[73]....
        /*058c*/ 	.word	0x00000c30
        /*0590*/ 	.word	0x000000ff
        /*0594*/ 	.word	0x00000250
        /*0598*/ 	.short	0x0100
        /*059a*/ 	.byte	0x04
	.zero		1


	//   ....[74]....
        /*059c*/ 	.word	0x00000c40
        /*05a0*/ 	.word	0x000000ff
        /*05a4*/ 	.word	0x00000240
        /*05a8*/ 	.short	0x0100
        /*05aa*/ 	.byte	0x04
	.zero		1


	//   ....[75]....
        /*05ac*/ 	.word	0x00000c50
        /*05b0*/ 	.word	0x000000ff
        /*05b4*/ 	.word	0x00000258
        /*05b8*/ 	.short	0x0100
        /*05ba*/ 	.byte	0x04
	.zero		1


	//   ....[76]....
        /*05bc*/ 	.word	0x00000d40
        /*05c0*/ 	.word	0x000000ff
        /*05c4*/ 	.word	0x00000260
        /*05c8*/ 	.short	0x0100
        /*05ca*/ 	.byte	0x04
	.zero		1


	//   ....[77]....
        /*05cc*/ 	.word	0x00000d50
        /*05d0*/ 	.word	0x000000ff
        /*05d4*/ 	.word	0x00000268
        /*05d8*/ 	.short	0x0100
        /*05da*/ 	.byte	0x04
	.zero		1


	//   ....[78]....
        /*05dc*/ 	.word	0x00000e90
        /*05e0*/ 	.word	0x000000ff
        /*05e4*/ 	.word	0x00000270
        /*05e8*/ 	.short	0x0100
        /*05ea*/ 	.byte	0x06
	.zero		1


	//   ....[79]....
        /*05ec*/ 	.word	0x00000ea0
        /*05f0*/ 	.word	0x000000ff
        /*05f4*/ 	.word	0x00000278
        /*05f8*/ 	.short	0x0100
        /*05fa*/ 	.byte	0x06
	.zero		1


	//   ....[80]....
        /*05fc*/ 	.word	0x00000fe0
        /*0600*/ 	.word	0x000000ff
        /*0604*/ 	.word	0x00000280
        /*0608*/ 	.short	0x0100
        /*060a*/ 	.byte	0x04
	.zero		1


	//   ....[81]....
        /*060c*/ 	.word	0x00000ff0
        /*0610*/ 	.word	0x000000ff
        /*0614*/ 	.word	0x00000290
        /*0618*/ 	.short	0x0100
        /*061a*/ 	.byte	0x04
	.zero		1


	//   ....[82]....
        /*061c*/ 	.word	0x00001000
        /*0620*/ 	.word	0x000000ff
        /*0624*/ 	.word	0x00000288
        /*0628*/ 	.short	0x0100
        /*062a*/ 	.byte	0x04
	.zero		1


	//   ....[83]....
        /*062c*/ 	.word	0x00001010
        /*0630*/ 	.word	0x000000ff
        /*0634*/ 	.word	0x00000298
        /*0638*/ 	.short	0x0100
        /*063a*/ 	.byte	0x04
	.zero		1


	//   ....[84]....
        /*063c*/ 	.word	0x00001110
        /*0640*/ 	.word	0x000000ff
        /*0644*/ 	.word	0x000002a0
        /*0648*/ 	.short	0x0100
        /*064a*/ 	.byte	0x06
	.zero		1


	//   ....[85]....
        /*064c*/ 	.word	0x00002030
        /*0650*/ 	.word	0x000000ff
        /*0654*/ 	.word	0x00000118
        /*0658*/ 	.short	0x010a
        /*065a*/ 	.byte	0x06
	.zero		1


	//   ....[86]....
        /*065c*/ 	.word	0x000024b0
        /*0660*/ 	.word	0x000000ff
        /*0664*/ 	.word	0x00000118
        /*0668*/ 	.short	0x010a
        /*066a*/ 	.byte	0x0b
	.zero		1


	//   ....[87]....
        /*066c*/ 	.word	0x00002660
        /*0670*/ 	.word	0x000000ff
        /*0674*/ 	.word	0x00000118
        /*0678*/ 	.short	0x010a
        /*067a*/ 	.byte	0x08
	.zero		1


	//   ....[88]....
        /*067c*/ 	.word	0x000028e0
        /*0680*/ 	.word	0x000000ff
        /*0684*/ 	.word	0x00000268
        /*0688*/ 	.short	0x0101
        /*068a*/ 	.byte	0x1e
	.zero		1


	//   ....[89]....
        /*068c*/ 	.word	0x00002910
        /*0690*/ 	.word	0x000000ff
        /*0694*/ 	.word	0x00000118
        /*0698*/ 	.short	0x010a
        /*069a*/ 	.byte	0x04
	.zero		1


	//   ....[90]....
        /*069c*/ 	.word	0x00002ad0
        /*06a0*/ 	.word	0x000000ff
        /*06a4*/ 	.word	0x00000118
        /*06a8*/ 	.short	0x010a
        /*06aa*/ 	.byte	0x1c
	.zero		1


	//   ....[91]....
        /*06ac*/ 	.word	0x00002c80
        /*06b0*/ 	.word	0x000000ff
        /*06b4*/ 	.word	0x00000118
        /*06b8*/ 	.short	0x010a
        /*06ba*/ 	.byte	0x08
	.zero		1


	//   ....[92]....
        /*06bc*/ 	.word	0x00002ef0
        /*06c0*/ 	.word	0x000000ff
        /*06c4*/ 	.word	0x00000270
        /*06c8*/ 	.short	0x010a
        /*06ca*/ 	.byte	0x1e
	.zero		1


	//   ....[93]....
        /*06cc*/ 	.word	0x00002fb0
        /*06d0*/ 	.word	0x000000ff
        /*06d4*/ 	.word	0x00000000
        /*06d8*/ 	.short	0x0101
        /*06da*/ 	.byte	0x04
	.zero		1


	//   ....[94]....
        /*06dc*/ 	.word	0x000035a0
        /*06e0*/ 	.word	0x000000ff
        /*06e4*/ 	.word	0x00000000
        /*06e8*/ 	.short	0x010a
        /*06ea*/ 	.byte	0x04
	.zero		1


	//   ....[95]....
        /*06ec*/ 	.word	0x00003640
        /*06f0*/ 	.word	0x000000ff
        /*06f4*/ 	.word	0x00000000
        /*06f8*/ 	.short	0x010a
        /*06fa*/ 	.byte	0x05
	.zero		1


	//   ....[96]....
        /*06fc*/ 	.word	0x000036e0
        /*0700*/ 	.word	0x000000ff
        /*0704*/ 	.word	0x00000000
        /*0708*/ 	.short	0x010a
        /*070a*/ 	.byte	0x05
	.zero		1


	//   ....[97]....
        /*070c*/ 	.word	0x00003780
        /*0710*/ 	.word	0x000000ff
        /*0714*/ 	.word	0x00000000
        /*0718*/ 	.short	0x010a
        /*071a*/ 	.byte	0x05
	.zero		1


	//   ....[98]....
        /*071c*/ 	.word	0x00003820
        /*0720*/ 	.word	0x000000ff
        /*0724*/ 	.word	0x00000000
        /*0728*/ 	.short	0x010a
        /*072a*/ 	.byte	0x05
	.zero		1


	//   ....[99]....
        /*072c*/ 	.word	0x000038c0
        /*0730*/ 	.word	0x000000ff
        /*0734*/ 	.word	0x00000000
        /*0738*/ 	.short	0x010a
        /*073a*/ 	.byte	0x05
	.zero		1


	//   ....[100]....
        /*073c*/ 	.word	0x00003960
        /*0740*/ 	.word	0x000000ff
        /*0744*/ 	.word	0x00000000
        /*0748*/ 	.short	0x010a
        /*074a*/ 	.byte	0x05
	.zero		1


	//   ....[101]....
        /*074c*/ 	.word	0x00003a00
        /*0750*/ 	.word	0x000000ff
        /*0754*/ 	.word	0x00000000
        /*0758*/ 	.short	0x010a
        /*075a*/ 	.byte	0x05
	.zero		1


	//   ....[102]....
        /*075c*/ 	.word	0x00003aa0
        /*0760*/ 	.word	0x000000ff
        /*0764*/ 	.word	0x00000000
        /*0768*/ 	.short	0x010a
        /*076a*/ 	.byte	0x05
	.zero		1


	//   ....[103]....
        /*076c*/ 	.word	0x00003b40
        /*0770*/ 	.word	0x000000ff
        /*0774*/ 	.word	0x00000000
        /*0778*/ 	.short	0x010a
        /*077a*/ 	.byte	0x05
	.zero		1


	//   ....[104]....
        /*077c*/ 	.word	0x00003be0
        /*0780*/ 	.word	0x000000ff
        /*0784*/ 	.word	0x00000000
        /*0788*/ 	.short	0x010a
        /*078a*/ 	.byte	0x05
	.zero		1


	//   ....[105]....
        /*078c*/ 	.word	0x00003c80
        /*0790*/ 	.word	0x000000ff
        /*0794*/ 	.word	0x00000000
        /*0798*/ 	.short	0x010a
        /*079a*/ 	.byte	0x05
	.zero		1


	//   ....[106]....
        /*079c*/ 	.word	0x00003d20
        /*07a0*/ 	.word	0x000000ff
        /*07a4*/ 	.word	0x00000000
        /*07a8*/ 	.short	0x010a
        /*07aa*/ 	.byte	0x05
	.zero		1


	//   ....[107]....
        /*07ac*/ 	.word	0x00003dc0
        /*07b0*/ 	.word	0x000000ff
        /*07b4*/ 	.word	0x00000000
        /*07b8*/ 	.short	0x010a
        /*07ba*/ 	.byte	0x05
	.zero		1


	//   ....[108]....
        /*07bc*/ 	.word	0x00003e60
        /*07c0*/ 	.word	0x000000ff
        /*07c4*/ 	.word	0x00000000
        /*07c8*/ 	.short	0x010a
        /*07ca*/ 	.byte	0x05
	.zero		1


	//   ....[109]....
        /*07cc*/ 	.word	0x00003f00
        /*07d0*/ 	.word	0x000000ff
        /*07d4*/ 	.word	0x00000000
        /*07d8*/ 	.short	0x010a
        /*07da*/ 	.byte	0x05
	.zero		1


	//   ....[110]....
        /*07dc*/ 	.word	0x00003fa0
        /*07e0*/ 	.word	0x000000ff
        /*07e4*/ 	.word	0x00000000
        /*07e8*/ 	.short	0x010a
        /*07ea*/ 	.byte	0x05
	.zero		1


	//   ....[111]....
        /*07ec*/ 	.word	0x00004040
        /*07f0*/ 	.word	0x000000ff
        /*07f4*/ 	.word	0x00000000
        /*07f8*/ 	.short	0x010a
        /*07fa*/ 	.byte	0x05
	.zero		1


	//   ....[112]....
        /*07fc*/ 	.word	0x000040e0
        /*0800*/ 	.word	0x000000ff
        /*0804*/ 	.word	0x00000000
        /*0808*/ 	.short	0x010a
        /*080a*/ 	.byte	0x05
	.zero		1


	//   ....[113]....
        /*080c*/ 	.word	0x00004180
        /*0810*/ 	.word	0x000000ff
        /*0814*/ 	.word	0x00000000
        /*0818*/ 	.short	0x010a
        /*081a*/ 	.byte	0x05
	.zero		1


	//   ....[114]....
        /*081c*/ 	.word	0x00004220
        /*0820*/ 	.word	0x000000ff
        /*0824*/ 	.word	0x00000000
        /*0828*/ 	.short	0x010a
        /*082a*/ 	.byte	0x05
	.zero		1


	//   ....[115]....
        /*082c*/ 	.word	0x000042c0
        /*0830*/ 	.word	0x000000ff
        /*0834*/ 	.word	0x00000000
        /*0838*/ 	.short	0x010a
        /*083a*/ 	.byte	0x05
	.zero		1


	//   ....[116]....
        /*083c*/ 	.word	0x00004360
        /*0840*/ 	.word	0x000000ff
        /*0844*/ 	.word	0x00000000
        /*0848*/ 	.short	0x010a
        /*084a*/ 	.byte	0x05
	.zero		1


	//   ....[117]....
        /*084c*/ 	.word	0x00004400
        /*0850*/ 	.word	0x000000ff
        /*0854*/ 	.word	0x00000000
        /*0858*/ 	.short	0x010a
        /*085a*/ 	.byte	0x05
	.zero		1


	//   ....[118]....
        /*085c*/ 	.word	0x000044a0
        /*0860*/ 	.word	0x000000ff
        /*0864*/ 	.word	0x00000000
        /*0868*/ 	.short	0x010a
        /*086a*/ 	.byte	0x05
	.zero		1


	//   ....[119]....
        /*086c*/ 	.word	0x00004540
        /*0870*/ 	.word	0x000000ff
        /*0874*/ 	.word	0x00000000
        /*0878*/ 	.short	0x010a
        /*087a*/ 	.byte	0x05
	.zero		1


	//   ....[120]....
        /*087c*/ 	.word	0x000045e0
        /*0880*/ 	.word	0x000000ff
        /*0884*/ 	.word	0x00000000
        /*0888*/ 	.short	0x010a
        /*088a*/ 	.byte	0x05
	.zero		1


	//   ....[121]....
        /*088c*/ 	.word	0x00004680
        /*0890*/ 	.word	0x000000ff
        /*0894*/ 	.word	0x00000000
        /*0898*/ 	.short	0x010a
        /*089a*/ 	.byte	0x05
	.zero		1


	//   ....[122]....
        /*089c*/ 	.word	0x00004720
        /*08a0*/ 	.word	0x000000ff
        /*08a4*/ 	.word	0x00000000
        /*08a8*/ 	.short	0x010a
        /*08aa*/ 	.byte	0x05
	.zero		1


	//   ....[123]....
        /*08ac*/ 	.word	0x000047c0
        /*08b0*/ 	.word	0x000000ff
        /*08b4*/ 	.word	0x00000000
        /*08b8*/ 	.short	0x010a
        /*08ba*/ 	.byte	0x05
	.zero		1


	//   ....[124]....
        /*08bc*/ 	.word	0x00004860
        /*08c0*/ 	.word	0x000000ff
        /*08c4*/ 	.word	0x00000000
        /*08c8*/ 	.short	0x010a
        /*08ca*/ 	.byte	0x05
	.zero		1


	//   ....[125]....
        /*08cc*/ 	.word	0x00004900
        /*08d0*/ 	.word	0x000000ff
        /*08d4*/ 	.word	0x00000000
        /*08d8*/ 	.short	0x010a
        /*08da*/ 	.byte	0x05
	.zero		1


	//   ....[126]....
        /*08dc*/ 	.word	0x000049a0
        /*08e0*/ 	.word	0x000000ff
        /*08e4*/ 	.word	0x00000000
        /*08e8*/ 	.short	0x010a
        /*08ea*/ 	.byte	0x05
	.zero		1


	//   ....[127]....
        /*08ec*/ 	.word	0x00004a40
        /*08f0*/ 	.word	0x000000ff
        /*08f4*/ 	.word	0x00000000
        /*08f8*/ 	.short	0x010a
        /*08fa*/ 	.byte	0x05
	.zero		1


	//   ....[128]....
        /*08fc*/ 	.word	0x00004af0
        /*0900*/ 	.word	0x00000000
        /*0904*/ 	.word	0x00000000
        /*0908*/ 	.short	0x010a
        /*090a*/ 	.byte	0xff
	.zero		1


	//   ....[129]....
        /*090c*/ 	.word	0x00004c40
        /*0910*/ 	.word	0x000000ff
        /*0914*/ 	.word	0x00000278
        /*0918*/ 	.short	0x010a
        /*091a*/ 	.byte	0x04
	.zero		1


	//   ....[130]....
        /*091c*/ 	.word	0x00004ce0
        /*0920*/ 	.word	0x000000ff
        /*0924*/ 	.word	0x00000270
        /*0928*/ 	.short	0x010a
        /*092a*/ 	.byte	0x04
	.zero		1


	//   ....[131]....
        /*092c*/ 	.word	0x00004d80
        /*0930*/ 	.word	0x000000ff
        /*0934*/ 	.word	0x00000000
        /*0938*/ 	.short	0x0101
        /*093a*/ 	.byte	0x05
	.zero		1


	//   ....[132]....
        /*093c*/ 	.word	0x00004dc0
        /*0940*/ 	.word	0x000000ff
        /*0944*/ 	.word	0x00000278
        /*0948*/ 	.short	0x0106
        /*094a*/ 	.byte	0x04
	.zero		1


	//   ....[133]....
        /*094c*/ 	.word	0x00004e00
        /*0950*/ 	.word	0x00000000
        /*0954*/ 	.word	0x00000278
        /*0958*/ 	.short	0x010a
        /*095a*/ 	.byte	0xff
	.zero		1


	//   ....[134]....
        /*095c*/ 	.word	0x00005050
        /*0960*/ 	.word	0x000000ff
        /*0964*/ 	.word	0x00000008
        /*0968*/ 	.short	0x010a
        /*096a*/ 	.byte	0x05
	.zero		1


	//   ....[135]....
        /*096c*/ 	.word	0x00005070
        /*0970*/ 	.word	0x000000ff
        /*0974*/ 	.word	0x00000008
        /*0978*/ 	.short	0x010a
        /*097a*/ 	.byte	0x05
	.zero		1


	//   ....[136]....
        /*097c*/ 	.word	0x00005200
        /*0980*/ 	.word	0x000000ff
        /*0984*/ 	.word	0x00000008
        /*0988*/ 	.short	0x010a
        /*098a*/ 	.byte	0x05
	.zero		1


	//   ....[137]....
        /*098c*/ 	.word	0x00005220
        /*0990*/ 	.word	0x000000ff
        /*0994*/ 	.word	0x00000008
        /*0998*/ 	.short	0x010a
        /*099a*/ 	.byte	0x05
	.zero		1


	//   ....[138]....
        /*099c*/ 	.word	0x000052e0
        /*09a0*/ 	.word	0x000000ff
        /*09a4*/ 	.word	0x00000000
        /*09a8*/ 	.short	0x0101
        /*09aa*/ 	.byte	0x04
	.zero		1


	//   ....[139]....
        /*09ac*/ 	.word	0x000055f0
        /*09b0*/ 	.word	0x000000ff
        /*09b4*/ 	.word	0x00000270
        /*09b8*/ 	.short	0x010a
        /*09ba*/ 	.byte	0x12
	.zero		1


	//   ....[140]....
        /*09bc*/ 	.word	0x00005690
        /*09c0*/ 	.word	0x000000ff
        /*09c4*/ 	.word	0x00000000
        /*09c8*/ 	.short	0x0101
        /*09ca*/ 	.byte	0x1d
	.zero		1


	//   ....[141]....
        /*09cc*/ 	.word	0x000056d0
        /*09d0*/ 	.word	0x000000ff
        /*09d4*/ 	.word	0x00000290
        /*09d8*/ 	.short	0x010a
        /*09da*/ 	.byte	0x17
	.zero		1


	//   ....[142]....
        /*09dc*/ 	.word	0x000057b0
        /*09e0*/ 	.word	0x000000ff
        /*09e4*/ 	.word	0x00000000
        /*09e8*/ 	.short	0x010a
        /*09ea*/ 	.byte	0x04
	.zero		1


	//   ....[143]....
        /*09ec*/ 	.word	0x00005810
        /*09f0*/ 	.word	0x000000ff
        /*09f4*/ 	.word	0x00000000
        /*09f8*/ 	.short	0x010a
        /*09fa*/ 	.byte	0x0a
	.zero		1


	//   ....[144]....
        /*09fc*/ 	.word	0x00005940
        /*0a00*/ 	.word	0x000000ff
        /*0a04*/ 	.word	0x00000000
        /*0a08*/ 	.short	0x010a
        /*0a0a*/ 	.byte	0x04
	.zero		1


	//   ....[145]....
        /*0a0c*/ 	.word	0x00005ba0
        /*0a10*/ 	.word	0x000000ff
        /*0a14*/ 	.word	0x00000000
        /*0a18*/ 	.short	0x010a
        /*0a1a*/ 	.byte	0x04
	.zero		1


	//   ....[146]....
        /*0a1c*/ 	.word	0x00005c40
        /*0a20*/ 	.word	0x00000000
        /*0a24*/ 	.word	0x00000000
        /*0a28*/ 	.short	0x010a
        /*0a2a*/ 	.byte	0xff
	.zero		1


	//   ....[147]....
        /*0a2c*/ 	.word	0x00005c80
        /*0a30*/ 	.word	0x00000000
        /*0a34*/ 	.word	0x00000000
        /*0a38*/ 	.short	0x010a
        /*0a3a*/ 	.byte	0xff
	.zero		1


	//   ....[148]....
        /*0a3c*/ 	.word	0x00005cf0
        /*0a40*/ 	.word	0x000000ff
        /*0a44*/ 	.word	0x00000000
        /*0a48*/ 	.short	0x0101
        /*0a4a*/ 	.byte	0x04
	.zero		1


	//   ....[149]....
        /*0a4c*/ 	.word	0x00005d30
        /*0a50*/ 	.word	0x000000ff
        /*0a54*/ 	.word	0x000002a0
        /*0a58*/ 	.short	0x010a
        /*0a5a*/ 	.byte	0x12
	.zero		1


	//   ....[150]....
        /*0a5c*/ 	.word	0x00005d90
        /*0a60*/ 	.word	0x000000ff
        /*0a64*/ 	.word	0x00000000
        /*0a68*/ 	.short	0x0101
        /*0a6a*/ 	.byte	0x04
	.zero		1


	//   ....[151]....
        /*0a6c*/ 	.word	0x000064b0
        /*0a70*/ 	.word	0x000000ff
        /*0a74*/ 	.word	0x00000270
        /*0a78*/ 	.short	0x010a
        /*0a7a*/ 	.byte	0x1b
	.zero		1


	//   ....[152]....
        /*0a7c*/ 	.word	0x00006550
        /*0a80*/ 	.word	0x000000ff
        /*0a84*/ 	.word	0x00000000
        /*0a88*/ 	.short	0x0101
        /*0a8a*/ 	.byte	0x30
	.zero		1


	//   ....[153]....
        /*0a8c*/ 	.word	0x00006a80
        /*0a90*/ 	.word	0x000000ff
        /*0a94*/ 	.word	0x00000268
        /*0a98*/ 	.short	0x010a
        /*0a9a*/ 	.byte	0x1b
	.zero		1


	//   ....[154]....
        /*0a9c*/ 	.word	0x000070a0
        /*0aa0*/ 	.word	0x000000ff
        /*0aa4*/ 	.word	0x00000248
        /*0aa8*/ 	.short	0x010a
        /*0aaa*/ 	.byte	0x04
	.zero		1


	//   ....[155]....
        /*0aac*/ 	.word	0x000072f0
        /*0ab0*/ 	.word	0x000000ff
        /*0ab4*/ 	.word	0x00000230
        /*0ab8*/ 	.short	0x010b
        /*0aba*/ 	.byte	0x04
	.zero		1


	//   ....[156]....
        /*0abc*/ 	.word	0x00007320
        /*0ac0*/ 	.word	0x000000ff
        /*0ac4*/ 	.word	0x00000000
        /*0ac8*/ 	.short	0x0101
        /*0aca*/ 	.byte	0x07
	.zero		1


	//   ....[157]....
        /*0acc*/ 	.word	0x00007330
        /*0ad0*/ 	.word	0x000000ff
        /*0ad4*/ 	.word	0x00000248
        /*0ad8*/ 	.short	0x010a
        /*0ada*/ 	.byte	0x06
	.zero		1


	//   ....[158]....
        /*0adc*/ 	.word	0x000075a0
        /*0ae0*/ 	.word	0x000000ff
        /*0ae4*/ 	.word	0x00000230
        /*0ae8*/ 	.short	0x010b
        /*0aea*/ 	.byte	0x06
	.zero		1


	//   ....[159]....
        /*0aec*/ 	.word	0x000075e0
        /*0af0*/ 	.word	0x000000ff
        /*0af4*/ 	.word	0x00000000
        /*0af8*/ 	.short	0x0101
        /*0afa*/ 	.byte	0x04
	.zero		1


	//   ....[160]....
        /*0afc*/ 	.word	0x00007630
        /*0b00*/ 	.word	0x000000ff
        /*0b04*/ 	.word	0x00000000
        /*0b08*/ 	.short	0x010a
        /*0b0a*/ 	.byte	0x04
	.zero		1


	//   ....[161]....
        /*0b0c*/ 	.word	0x000076c0
        /*0b10*/ 	.word	0x000000ff
        /*0b14*/ 	.word	0x00000000
        /*0b18*/ 	.short	0x010a
        /*0b1a*/ 	.byte	0x05
	.zero		1


	//   ....[162]....
        /*0b1c*/ 	.word	0x00007760
        /*0b20*/ 	.word	0x00000000
        /*0b24*/ 	.word	0x00000000
        /*0b28*/ 	.short	0x010a
        /*0b2a*/ 	.byte	0xff
	.zero		1


	//   ....[163]....
        /*0b2c*/ 	.word	0x00007af0
        /*0b30*/ 	.word	0x000000ff
        /*0b34*/ 	.word	0x00000270
        /*0b38*/ 	.short	0x010a
        /*0b3a*/ 	.byte	0x34
	.zero		1


	//   ....[164]....
        /*0b3c*/ 	.word	0x00007c60
        /*0b40*/ 	.word	0x000000ff
        /*0b44*/ 	.word	0x00000000
        /*0b48*/ 	.short	0x0101
        /*0b4a*/ 	.byte	0x04
	.zero		1


	//   ....[165]....
        /*0b4c*/ 	.word	0x00008e50
        /*0b50*/ 	.word	0x00000000
        /*0b54*/ 	.word	0x00000230
        /*0b58*/ 	.short	0x010a
        /*0b5a*/ 	.byte	0xff
	.zero		1


	//   ....[166]....
        /*0b5c*/ 	.word	0x00008e80
        /*0b60*/ 	.word	0x0000003a
        /*0b64*/ 	.word	0x00000280
        /*0b68*/ 	.short	0x010a
        /*0b6a*/ 	.byte	0xff
	.zero		1


	//   ....[167]....
        /*0b6c*/ 	.word	0x00008f90
        /*0b70*/ 	.word	0x00000000
        /*0b74*/ 	.word	0x00000230
        /*0b78*/ 	.short	0x010a
        /*0b7a*/ 	.byte	0xff
	.zero		1


	//   ....[168]....
        /*0b7c*/ 	.word	0x000090a0
        /*0b80*/ 	.word	0x0000003a
        /*0b84*/ 	.word	0x00000280
        /*0b88*/ 	.short	0x010a
        /*0b8a*/ 	.byte	0xff
	.zero		1


	//   ....[169]....
        /*0b8c*/ 	.word	0x000098c0
        /*0b90*/ 	.word	0x00000000
        /*0b94*/ 	.word	0x00000000
        /*0b98*/ 	.short	0x0101
        /*0b9a*/ 	.byte	0xff
	.zero		1


	//   ....[170]....
        /*0b9c*/ 	.word	0x000098d0
        /*0ba0*/ 	.word	0x00000003
        /*0ba4*/ 	.word	0x00000230
        /*0ba8*/ 	.short	0x010a
        /*0baa*/ 	.byte	0xff
	.zero		1


	//   ....[171]....
        /*0bac*/ 	.word	0x00009990
        /*0bb0*/ 	.word	0x00000003
        /*0bb4*/ 	.word	0x00000230
        /*0bb8*/ 	.short	0x010a
        /*0bba*/ 	.byte	0xff
	.zero		1


	//   ....[172]....
        /*0bbc*/ 	.word	0x00009c40
        /*0bc0*/ 	.word	0x0000003a
        /*0bc4*/ 	.word	0x00000000
        /*0bc8*/ 	.short	0x0101
        /*0bca*/ 	.byte	0xff
	.zero		1


	//   ....[173]....
        /*0bcc*/ 	.word	0x0000a2a0
        /*0bd0*/ 	.word	0x00000000
        /*0bd4*/ 	.word	0x00000000
        /*0bd8*/ 	.short	0x0101
        /*0bda*/ 	.byte	0xff
	.zero		1


	//   ....[174]....
        /*0bdc*/ 	.word	0x0000a530
        /*0be0*/ 	.word	0x000000ff
        /*0be4*/ 	.word	0x00000000
        /*0be8*/ 	.short	0x0101
        /*0bea*/ 	.byte	0x04
	.zero		1


	//   ....[175]....
        /*0bec*/ 	.word	0x0000a560
        /*0bf0*/ 	.word	0x00000000
        /*0bf4*/ 	.word	0x00000118
        /*0bf8*/ 	.short	0x010a
        /*0bfa*/ 	.byte	0xff
	.zero		1


	//   ....[176]....
        /*0bfc*/ 	.word	0x0000a5c0
        /*0c00*/ 	.word	0x00000000
        /*0c04*/ 	.word	0x00000118
        /*0c08*/ 	.short	0x010a
        /*0c0a*/ 	.byte	0xff
	.zero		1


	//   ....[177]....
        /*0c0c*/ 	.word	0x0000a620
        /*0c10*/ 	.word	0x00000000
        /*0c14*/ 	.word	0x00000270
        /*0c18*/ 	.short	0x010a
        /*0c1a*/ 	.byte	0xff
	.zero		1


	//   ....[178]....
        /*0c1c*/ 	.word	0x0000a680
        /*0c20*/ 	.word	0x00000000
        /*0c24*/ 	.word	0x00000000
        /*0c28*/ 	.short	0x010a
        /*0c2a*/ 	.byte	0xff
	.zero		1


	//   ....[179]....
        /*0c2c*/ 	.word	0x0000a6e0
        /*0c30*/ 	.word	0x00000000
        /*0c34*/ 	.word	0x00000000
        /*0c38*/ 	.short	0x010a
        /*0c3a*/ 	.byte	0xff
	.zero		1


	//   ....[180]....
        /*0c3c*/ 	.word	0x0000a740
        /*0c40*/ 	.word	0x00000000
        /*0c44*/ 	.word	0x00000000
        /*0c48*/ 	.short	0x010a
        /*0c4a*/ 	.byte	0xff
	.zero		1


	//   ....[181]....
        /*0c4c*/ 	.word	0x0000a7a0
        /*0c50*/ 	.word	0x00000000
        /*0c54*/ 	.word	0x00000000
        /*0c58*/ 	.short	0x010a
        /*0c5a*/ 	.byte	0xff
	.zero		1


	//   ....[182]....
        /*0c5c*/ 	.word	0x0000a800
        /*0c60*/ 	.word	0x00000000
        /*0c64*/ 	.word	0x00000000
        /*0c68*/ 	.short	0x010a
        /*0c6a*/ 	.byte	0xff
	.zero		1


	//   ....[183]....
        /*0c6c*/ 	.word	0x0000a860
        /*0c70*/ 	.word	0x00000000
        /*0c74*/ 	.word	0x00000000
        /*0c78*/ 	.short	0x010a
        /*0c7a*/ 	.byte	0xff
	.zero		1


	//   ....[184]....
        /*0c7c*/ 	.word	0x0000a8c0
        /*0c80*/ 	.word	0x00000000
        /*0c84*/ 	.word	0x00000000
        /*0c88*/ 	.short	0x010a
        /*0c8a*/ 	.byte	0xff
	.zero		1


	//   ....[185]....
        /*0c8c*/ 	.word	0x0000a920
        /*0c90*/ 	.word	0x00000000
        /*0c94*/ 	.word	0x00000000
        /*0c98*/ 	.short	0x010a
        /*0c9a*/ 	.byte	0xff
	.zero		1


	//   ....[186]....
        /*0c9c*/ 	.word	0x0000a980
        /*0ca0*/ 	.word	0x00000000
        /*0ca4*/ 	.word	0x00000000
        /*0ca8*/ 	.short	0x010a
        /*0caa*/ 	.byte	0xff
	.zero		1


	//   ....[187]....
        /*0cac*/ 	.word	0x0000a9e0
        /*0cb0*/ 	.word	0x00000000
        /*0cb4*/ 	.word	0x00000000
        /*0cb8*/ 	.short	0x010a
        /*0cba*/ 	.byte	0xff
	.zero		1


	//   ....[188]....
        /*0cbc*/ 	.word	0x0000aa40
        /*0cc0*/ 	.word	0x00000000
        /*0cc4*/ 	.word	0x00000000
        /*0cc8*/ 	.short	0x010a
        /*0cca*/ 	.byte	0xff
	.zero		1


	//   ....[189]....
        /*0ccc*/ 	.word	0x0000aaa0
        /*0cd0*/ 	.word	0x00000000
        /*0cd4*/ 	.word	0x00000000
        /*0cd8*/ 	.short	0x010a
        /*0cda*/ 	.byte	0xff
	.zero		1


	//   ....[190]....
        /*0cdc*/ 	.word	0x0000ab00
        /*0ce0*/ 	.word	0x00000000
        /*0ce4*/ 	.word	0x00000000
        /*0ce8*/ 	.short	0x010a
        /*0cea*/ 	.byte	0xff
	.zero		1


	//   ....[191]....
        /*0cec*/ 	.word	0x0000ab60
        /*0cf0*/ 	.word	0x00000000
        /*0cf4*/ 	.word	0x00000000
        /*0cf8*/ 	.short	0x010a
        /*0cfa*/ 	.byte	0xff
	.zero		1


	//   ....[192]....
        /*0cfc*/ 	.word	0x0000abc0
        /*0d00*/ 	.word	0x00000000
        /*0d04*/ 	.word	0x00000000
        /*0d08*/ 	.short	0x010a
        /*0d0a*/ 	.byte	0xff
	.zero		1


	//   ....[193]....
        /*0d0c*/ 	.word	0x0000ac20
        /*0d10*/ 	.word	0x00000000
        /*0d14*/ 	.word	0x00000000
        /*0d18*/ 	.short	0x010a
        /*0d1a*/ 	.byte	0xff
	.zero		1


	//   ....[194]....
        /*0d1c*/ 	.word	0x0000ac80
        /*0d20*/ 	.word	0x00000000
        /*0d24*/ 	.word	0x00000000
        /*0d28*/ 	.short	0x010a
        /*0d2a*/ 	.byte	0xff
	.zero		1


	//   ....[195]....
        /*0d2c*/ 	.word	0x0000ace0
        /*0d30*/ 	.word	0x00000000
        /*0d34*/ 	.word	0x00000000
        /*0d38*/ 	.short	0x010a
        /*0d3a*/ 	.byte	0xff
	.zero		1


	//   ....[196]....
        /*0d3c*/ 	.word	0x0000ad40
        /*0d40*/ 	.word	0x00000000
        /*0d44*/ 	.word	0x00000000
        /*0d48*/ 	.short	0x010a
        /*0d4a*/ 	.byte	0xff
	.zero		1


	//   ....[197]....
        /*0d4c*/ 	.word	0x0000ada0
        /*0d50*/ 	.word	0x00000000
        /*0d54*/ 	.word	0x00000000
        /*0d58*/ 	.short	0x010a
        /*0d5a*/ 	.byte	0xff
	.zero		1


	//   ....[198]....
        /*0d5c*/ 	.word	0x0000ae00
        /*0d60*/ 	.word	0x00000000
        /*0d64*/ 	.word	0x00000000
        /*0d68*/ 	.short	0x010a
        /*0d6a*/ 	.byte	0xff
	.zero		1


	//   ....[199]....
        /*0d6c*/ 	.word	0x0000ae60
        /*0d70*/ 	.word	0x00000000
        /*0d74*/ 	.word	0x00000000
        /*0d78*/ 	.short	0x010a
        /*0d7a*/ 	.byte	0xff
	.zero		1


	//   ....[200]....
        /*0d7c*/ 	.word	0x0000aec0
        /*0d80*/ 	.word	0x00000000
        /*0d84*/ 	.word	0x00000000
        /*0d88*/ 	.short	0x010a
        /*0d8a*/ 	.byte	0xff
	.zero		1


	//   ....[201]....
        /*0d8c*/ 	.word	0x0000af20
        /*0d90*/ 	.word	0x00000000
        /*0d94*/ 	.word	0x00000000
        /*0d98*/ 	.short	0x010a
        /*0d9a*/ 	.byte	0xff
	.zero		1


	//   ....[202]....
        /*0d9c*/ 	.word	0x0000af80
        /*0da0*/ 	.word	0x00000000
        /*0da4*/ 	.word	0x00000000
        /*0da8*/ 	.short	0x010a
        /*0daa*/ 	.byte	0xff
	.zero		1


	//   ....[203]....
        /*0dac*/ 	.word	0x0000afe0
        /*0db0*/ 	.word	0x00000000
        /*0db4*/ 	.word	0x00000000
        /*0db8*/ 	.short	0x010a
        /*0dba*/ 	.byte	0xff
	.zero		1


	//   ....[204]....
        /*0dbc*/ 	.word	0x0000b040
        /*0dc0*/ 	.word	0x00000000
        /*0dc4*/ 	.word	0x00000000
        /*0dc8*/ 	.short	0x010a
        /*0dca*/ 	.byte	0xff
	.zero		1


	//   ....[205]....
        /*0dcc*/ 	.word	0x0000b0a0
        /*0dd0*/ 	.word	0x00000000
        /*0dd4*/ 	.word	0x00000000
        /*0dd8*/ 	.short	0x010a
        /*0dda*/ 	.byte	0xff
	.zero		1


	//   ....[206]....
        /*0ddc*/ 	.word	0x0000b100
        /*0de0*/ 	.word	0x00000000
        /*0de4*/ 	.word	0x00000000
        /*0de8*/ 	.short	0x010a
        /*0dea*/ 	.byte	0xff
	.zero		1


	//   ....[207]....
        /*0dec*/ 	.word	0x0000b160
        /*0df0*/ 	.word	0x00000000
        /*0df4*/ 	.word	0x00000000
        /*0df8*/ 	.short	0x010a
        /*0dfa*/ 	.byte	0xff
	.zero		1


	//   ....[208]....
        /*0dfc*/ 	.word	0x0000b1c0
        /*0e00*/ 	.word	0x00000000
        /*0e04*/ 	.word	0x00000000
        /*0e08*/ 	.short	0x010a
        /*0e0a*/ 	.byte	0xff
	.zero		1


	//   ....[209]....
        /*0e0c*/ 	.word	0x0000b220
        /*0e10*/ 	.word	0x00000000
        /*0e14*/ 	.word	0x00000000
        /*0e18*/ 	.short	0x010a
        /*0e1a*/ 	.byte	0xff
	.zero		1


	//   ....[210]....
        /*0e1c*/ 	.word	0x0000b280
        /*0e20*/ 	.word	0x00000000
        /*0e24*/ 	.word	0x00000000
        /*0e28*/ 	.short	0x010a
        /*0e2a*/ 	.byte	0xff
	.zero		1


	//   ....[211]....
        /*0e2c*/ 	.word	0x0000b2e0
        /*0e30*/ 	.word	0x00000000
        /*0e34*/ 	.word	0x00000000
        /*0e38*/ 	.short	0x010a
        /*0e3a*/ 	.byte	0xff
	.zero		1


	//   ....[212]....
        /*0e3c*/ 	.word	0x0000b340
        /*0e40*/ 	.word	0x00000004
        /*0e44*/ 	.word	0x00000278
        /*0e48*/ 	.short	0x010a
        /*0e4a*/ 	.byte	0xff
	.zero		1


	//   ....[213]....
        /*0e4c*/ 	.word	0x0000b3a0
        /*0e50*/ 	.word	0x00000004
        /*0e54*/ 	.word	0x00000270
        /*0e58*/ 	.short	0x010a
        /*0e5a*/ 	.byte	0xff
	.zero		1


	//   ....[214]....
        /*0e5c*/ 	.word	0x0000b400
        /*0e60*/ 	.word	0x00000005
        /*0e64*/ 	.word	0x00000008
        /*0e68*/ 	.short	0x010a
        /*0e6a*/ 	.byte	0xff
	.zero		1


	//   ....[215]....
        /*0e6c*/ 	.word	0x0000b4e0
        /*0e70*/ 	.word	0x00000003
        /*0e74*/ 	.word	0x00000008
        /*0e78*/ 	.short	0x010a
        /*0e7a*/ 	.byte	0xff
	.zero		1


	//   ....[216]....
        /*0e7c*/ 	.word	0x0000b540
        /*0e80*/ 	.word	0x00000004
        /*0e84*/ 	.word	0x00000270
        /*0e88*/ 	.short	0x010a
        /*0e8a*/ 	.byte	0xff
	.zero		1


	//   ....[217]....
        /*0e8c*/ 	.word	0x0000b5a0
        /*0e90*/ 	.word	0x00000004
        /*0e94*/ 	.word	0x00000290
        /*0e98*/ 	.short	0x010a
        /*0e9a*/ 	.byte	0xff
	.zero		1


	//   ....[218]....
        /*0e9c*/ 	.word	0x0000b600
        /*0ea0*/ 	.word	0x00000004
        /*0ea4*/ 	.word	0x00000000
        /*0ea8*/ 	.short	0x010a
        /*0eaa*/ 	.byte	0xff
	.zero		1


	//   ....[219]....
        /*0eac*/ 	.word	0x0000b660
        /*0eb0*/ 	.word	0x00000000
        /*0eb4*/ 	.word	0x00000000
        /*0eb8*/ 	.short	0x010a
        /*0eba*/ 	.byte	0xff
	.zero		1


	//   ....[220]....
        /*0ebc*/ 	.word	0x0000b6c0
        /*0ec0*/ 	.word	0x00000000
        /*0ec4*/ 	.word	0x000002a0
        /*0ec8*/ 	.short	0x010a
        /*0eca*/ 	.byte	0xff
	.zero		1


	//   ....[221]....
        /*0ecc*/ 	.word	0x0000b720
        /*0ed0*/ 	.word	0x00000000
        /*0ed4*/ 	.word	0x00000270
        /*0ed8*/ 	.short	0x010a
        /*0eda*/ 	.byte	0xff
	.zero		1


	//   ....[222]....
        /*0edc*/ 	.word	0x0000b780
        /*0ee0*/ 	.word	0x00000003
        /*0ee4*/ 	.word	0x00000268
        /*0ee8*/ 	.short	0x010a
        /*0eea*/ 	.byte	0xff
	.zero		1


	//   ....[223]....
        /*0eec*/ 	.word	0x0000b7e0
        /*0ef0*/ 	.word	0x00000000
        /*0ef4*/ 	.word	0x00000248
        /*0ef8*/ 	.short	0x010a
        /*0efa*/ 	.byte	0xff
	.zero		1


	//   ....[224]....
        /*0efc*/ 	.word	0x0000b840
        /*0f00*/ 	.word	0x00000000
        /*0f04*/ 	.word	0x00000248
        /*0f08*/ 	.short	0x010a
        /*0f0a*/ 	.byte	0xff
	.zero		1


	//   ....[225]....
        /*0f0c*/ 	.word	0x0000b8a0
        /*0f10*/ 	.word	0x00000000
        /*0f14*/ 	.word	0x00000000
        /*0f18*/ 	.short	0x010a
        /*0f1a*/ 	.byte	0xff
	.zero		1


	//   ....[226]....
        /*0f1c*/ 	.word	0x0000b900
        /*0f20*/ 	.word	0x00000000
        /*0f24*/ 	.word	0x00000000
        /*0f28*/ 	.short	0x010a
        /*0f2a*/ 	.byte	0xff
	.zero		1


	//   ....[227]....
        /*0f2c*/ 	.word	0x0000b960
        /*0f30*/ 	.word	0x00000000
        /*0f34*/ 	.word	0x00000270
        /*0f38*/ 	.short	0x010a
        /*0f3a*/ 	.byte	0xff
	.zero		1


	//   ....[228]....
        /*0f3c*/ 	.word	0x0000b9b0
        /*0f40*/ 	.word	0x00000000
        /*0f44*/ 	.word	0x00000230
        /*0f48*/ 	.short	0x010a
        /*0f4a*/ 	.byte	0xff
	.zero		1


	//   ....[229]....
        /*0f4c*/ 	.word	0x0000ba00
        /*0f50*/ 	.word	0x0000003a
        /*0f54*/ 	.word	0x00000280
        /*0f58*/ 	.short	0x010a
        /*0f5a*/ 	.byte	0xff
	.zero		1


	//   ....[230]....
        /*0f5c*/ 	.word	0x0000ba50
        /*0f60*/ 	.word	0x00000003
        /*0f64*/ 	.word	0x00000230
        /*0f68*/ 	.short	0x010a
        /*0f6a*/ 	.byte	0xff
	.zero		1


	//----- nvinfo : EIATTR_NUM_MBARRIERS
	.align		4
.L_47:
        /*0f6c*/ 	.byte	0x03, 0x38
        /*0f6e*/ 	.short	0x0055


	//----- nvinfo : EIATTR_EXIT_INSTR_OFFSETS
	.align		4
        /*0f70*/ 	.byte	0x04, 0x1c
        /*0f72*/ 	.short	(.L_49 - .L_48)


	//   ....[0]....
.L_48:
        /*0f74*/ 	.word	0x00004b20


	//   ....[1]....
        /*0f78*/ 	.word	0x00004dd0


	//   ....[2]....
        /*0f7c*/ 	.word	0x00004e30


	//   ....[3]....
        /*0f80*/ 	.word	0x00005fc0


	//   ....[4]....
        /*0f84*/ 	.word	0x00007790


	//   ....[5]....
        /*0f88*/ 	.word	0x000077d0


	//   ....[6]....
        /*0f8c*/ 	.word	0x0000a410


	//   ....[7]....
        /*0f90*/ 	.word	0x0000a490


	//   ....[8]....
        /*0f94*/ 	.word	0x0000a4c0


	//   ....[9]....
        /*0f98*/ 	.word	0x0000a540


	//----- nvinfo : EIATTR_MAX_THREADS
	.align		4
.L_49:
        /*0f9c*/ 	.byte	0x04, 0x05
        /*0f9e*/ 	.short	(.L_51 - .L_50)
.L_50:
        /*0fa0*/ 	.word	0x00000100
        /*0fa4*/ 	.word	0x00000001
        /*0fa8*/ 	.word	0x00000001


	//----- nvinfo : EIATTR_CRS_STACK_SIZE
	.align		4
.L_51:
        /*0fac*/ 	.byte	0x04, 0x1e
        /*0fae*/ 	.short	(.L_53 - .L_52)
.L_52:
        /*0fb0*/ 	.word	0x00000000


	//----- nvinfo : EIATTR_CBANK_PARAM_SIZE
	.align		4
.L_53:
        /*0fb4*/ 	.byte	0x03, 0x19
        /*0fb6*/ 	.short	0x0900


	//----- nvinfo : EIATTR_PARAM_CBANK
	.align		4
        /*0fb8*/ 	.byte	0x04, 0x0a
        /*0fba*/ 	.short	(.L_55 - .L_54)
	.align		4
.L_54:
        /*0fbc*/ 	.word	index@(.nv.constant0._ZN7cutlass13device_kernelINS_4conv6kernel13ConvUniversalINS1_16ConvProblemShapeILNS1_8OperatorE2ELi3EEENS1_10collective14CollectiveConvINS1_47MainloopSm100TmaUmmaWarpSpecializedImplicitGemmILS5_2ELi35ELi3ELi1ELi2EN4cute5tupleIJNSA_1CILi2EEENSC_ILi1EEESE_EEEEENSB_IJNSC_ILi128EEENSB_IJNSC_ILi64EEEEEENSB_IJNSC_ILi32EEEEEEEEENS_6half_tESN_NSA_8TiledMMAINSA_8MMA_AtomIJNSA_26SM100_MMA_F16BF16_2x1SM_SSISN_SN_fLi128ELi64ELNSA_4UMMA5MajorE1ELSS_1ELNSR_7ScaleInE0ELST_0EEEEEENSA_6LayoutINSB_IJSE_SE_SE_EEENSB_IJNSC_ILi0EEESY_SY_EEEEENSB_IJNSA_10UnderscoreES11_S11_EEEEENS7_6detail27Sm100ImplicitGemmTileTraitsINSA_18SM100_TMA_2SM_LOADENSA_14ComposedLayoutINSA_7SwizzleILi3ELi4ELi3EEENSA_18smem_ptr_flag_bitsILi16EEENSW_INSB_IJSI_NSC_ILi8EEEEEENSB_IJSE_SI_EEEEEEEvEENS15_INSA_25SM100_TMA_2SM_LOAD_IM2COLENS17_INS18_ILi2ELi4ELi3EEES1B_NSW_INSB_IJSK_S1C_EEENSB_IJSE_SK_EEEEEEEvEEEENS_8epilogue10collective18CollectiveEpilogueINS1Q_23Sm100TmaWarpSpecializedILi3ELi2ELi16ELb1ELb0EEEJNSB_IJSI_SJ_SL_EEENSB_IJNSW_ISI_SE_EENSW_INSB_IJNSC_ILi16EEESD_EEES1L_EEEEESN_NSB_IJlNSB_IJSE_lllEEESY_EEESN_S22_NS1Q_6fusion15FusionCallbacksIS1U_NS23_17LinearCombinationISN_fSN_fLNS_15FloatRoundStyleE2EEES1V_S20_JEEENSA_5SM1004TMEM4LOAD26SM100_TMEM_LOAD_32dp32b16xENSA_13SM90_TMA_LOADENS17_INS18_ILi1ELi4ELi3EEES1B_NSW_INSB_IJS1C_S1X_EEENSB_IJS1X_SE_EEEEEEENSA_39AutoVectorizingCopyWithAssumedAlignmentILi128EEENSA_14SM90_TMA_STOREES2I_S2K_S2K_EEEvvEEEEvNT_6ParamsE)
        /*0fc0*/ 	.short	0x0380
        /*0fc2*/ 	.short	0x0900


	//----- nvinfo : EIATTR_SW_WAR
	.align		4
.L_55:
        /*0fc4*/ 	.byte	0x04, 0x36
        /*0fc6*/ 	.short	(.L_57 - .L_56)
.L_56:
        /*0fc8*/ 	.word	0x00000008
.L_57:


//--------------------- .nv.callgraph             --------------------------
	.section	.nv.callgraph,"",@"SHT_CUDA_CALLGRAPH"
	.align	4
	.sectionentsize	8
	.align		4
        /*0000*/ 	.word	0x00000000
	.align		4
        /*0004*/ 	.word	0xffffffff
	.align		4
        /*0008*/ 	.word	index@(_ZN7cutlass13device_kernelINS_4conv6kernel13ConvUniversalINS1_16ConvProblemShapeILNS1_8OperatorE2ELi3EEENS1_10collective14CollectiveConvINS1_47MainloopSm100TmaUmmaWarpSpecializedImplicitGemmILS5_2ELi35ELi3ELi1ELi2EN4cute5tupleIJNSA_1CILi2EEENSC_ILi1EEESE_EEEEENSB_IJNSC_ILi128EEENSB_IJNSC_ILi64EEEEEENSB_IJNSC_ILi32EEEEEEEEENS_6half_tESN_NSA_8TiledMMAINSA_8MMA_AtomIJNSA_26SM100_MMA_F16BF16_2x1SM_SSISN_SN_fLi128ELi64ELNSA_4UMMA5MajorE1ELSS_1ELNSR_7ScaleInE0ELST_0EEEEEENSA_6LayoutINSB_IJSE_SE_SE_EEENSB_IJNSC_ILi0EEESY_SY_EEEEENSB_IJNSA_10UnderscoreES11_S11_EEEEENS7_6detail27Sm100ImplicitGemmTileTraitsINSA_18SM100_TMA_2SM_LOADENSA_14ComposedLayoutINSA_7SwizzleILi3ELi4ELi3EEENSA_18smem_ptr_flag_bitsILi16EEENSW_INSB_IJSI_NSC_ILi8EEEEEENSB_IJSE_SI_EEEEEEEvEENS15_INSA_25SM100_TMA_2SM_LOAD_IM2COLENS17_INS18_ILi2ELi4ELi3EEES1B_NSW_INSB_IJSK_S1C_EEENSB_IJSE_SK_EEEEEEEvEEEENS_8epilogue10collective18CollectiveEpilogueINS1Q_23Sm100TmaWarpSpecializedILi3ELi2ELi16ELb1ELb0EEEJNSB_IJSI_SJ_SL_EEENSB_IJNSW_ISI_SE_EENSW_INSB_IJNSC_ILi16EEESD_EEES1L_EEEEESN_NSB_IJlNSB_IJSE_lllEEESY_EEESN_S22_NS1Q_6fusion15FusionCallbacksIS1U_NS23_17LinearCombinationISN_fSN_fLNS_15FloatRoundStyleE2EEES1V_S20_JEEENSA_5SM1004TMEM4LOAD26SM100_TMEM_LOAD_32dp32b16xENSA_13SM90_TMA_LOADENS17_INS18_ILi1ELi4ELi3EEES1B_NSW_INSB_IJS1C_S1X_EEENSB_IJS1X_SE_EEEEEEENSA_39AutoVectorizingCopyWithAssumedAlignmentILi128EEENSA_14SM90_TMA_STOREES2I_S2K_S2K_EEEvvEEEEvNT_6ParamsE)
	.align		4
        /*000c*/ 	.word	index@(__assertfail)
	.align		4
        /*0010*/ 	.word	0x00000000
	.align		4
        /*0014*/ 	.word	0xfffffffe
	.align		4
        /*0018*/ 	.word	0x00000000
	.align		4
        /*001c*/ 	.word	0xfffffffd
	.align		4
        /*0020*/ 	.word	0x00000000
	.align		4
        /*0024*/ 	.word	0xfffffffc


//--------------------- .nv.constant4             --------------------------
	.section	.nv.constant4,"a",@progbits
	.align	8
	.align		8
.nv.constant4:
        /*0000*/ 	.dword	__assertfail
	.align		8
        /*0008*/ 	.dword	__unnamed_1
	.align		8
        /*0010*/ 	.dword	__unnamed_2
	.align		8
        /*0018*/ 	.dword	_ZN39_INTERNAL_6603af62_4_k_cu_60f8b4b0_43624cuda3std3__45__cpo5beginE
	.align		8
        /*0020*/ 	.dword	_ZN39_INTERNAL_6603af62_4_k_cu_60f8b4b0_43624cuda3std3__45__cpo3endE
	.align		8
        /*0028*/ 	.dword	_ZN39_INTERNAL_6603af62_4_k_cu_60f8b4b0_43624cuda3std3__45__cpo6cbeginE
	.align		8
        /*0030*/ 	.dword	_ZN39_INTERNAL_6603af62_4_k_cu_60f8b4b0_43624cuda3std3__45__cpo4cendE
	.align		8
        /*0038*/ 	.dword	_ZN39_INTERNAL_6603af62_4_k_cu_60f8b4b0_43624cuda3std3__441_GLOBAL__N__6603af62_4_k_cu_60f8b4b0_43626ignoreE
	.align		8
        /*0040*/ 	.dword	_ZN39_INTERNAL_6603af62_4_k_cu_60f8b4b0_43624cuda3std3__419piecewise_constructE
	.align		8
        /*0048*/ 	.dword	_ZN39_INTERNAL_6603af62_4_k_cu_60f8b4b0_43624cuda3std3__48in_placeE
	.align		8
        /*0050*/ 	.dword	_ZN39_INTERNAL_6603af62_4_k_cu_60f8b4b0_43624cuda3std6ranges3__45__cpo4swapE
	.align		8
        /*0058*/ 	.dword	_ZN39_INTERNAL_6603af62_4_k_cu_60f8b4b0_43624cuda3std6ranges3__45__cpo9iter_moveE
	.align		8
        /*0060*/ 	.dword	_ZN39_INTERNAL_6603af62_4_k_cu_60f8b4b0_43624cute7productE
	.align		8
        /*0068*/ 	.dword	_ZN39_INTERNAL_6603af62_4_k_cu_60f8b4b0_43624cute1_E
	.align		8
        /*0070*/ 	.dword	$str$27
	.align		8
        /*0078*/ 	.dword	$str$28
	.align		8
        /*0080*/ 	.dword	$str$29
	.align		8
        /*0088*/ 	.dword	$str$30


//--------------------- .text._ZN7cutlass13device_kernelINS_4conv6kernel13ConvUniversalINS1_16ConvProblemShapeILNS1_8OperatorE2ELi3EEENS1_10collective14CollectiveConvINS1_47MainloopSm100TmaUmmaWarpSpecializedImplicitGemmILS5_2ELi35ELi3ELi1ELi2EN4cute5tupleIJNSA_1CILi2EEENSC_ILi1EEESE_EEEEENSB_IJNSC_ILi128EEENSB_IJNSC_ILi64EEEEEENSB_IJNSC_ILi32EEEEEEEEENS_6half_tESN_NSA_8TiledMMAINSA_8MMA_AtomIJNSA_26SM100_MMA_F16BF16_2x1SM_SSISN_SN_fLi128ELi64ELNSA_4UMMA5MajorE1ELSS_1ELNSR_7ScaleInE0ELST_0EEEEEENSA_6LayoutINSB_IJSE_SE_SE_EEENSB_IJNSC_ILi0EEESY_SY_EEEEENSB_IJNSA_10UnderscoreES11_S11_EEEEENS7_6detail27Sm100ImplicitGemmTileTraitsINSA_18SM100_TMA_2SM_LOADENSA_14ComposedLayoutINSA_7SwizzleILi3ELi4ELi3EEENSA_18smem_ptr_flag_bitsILi16EEENSW_INSB_IJSI_NSC_ILi8EEEEEENSB_IJSE_SI_EEEEEEEvEENS15_INSA_25SM100_TMA_2SM_LOAD_IM2COLENS17_INS18_ILi2ELi4ELi3EEES1B_NSW_INSB_IJSK_S1C_EEENSB_IJSE_SK_EEEEEEEvEEEENS_8epilogue10collective18CollectiveEpilogueINS1Q_23Sm100TmaWarpSpecializedILi3ELi2ELi16ELb1ELb0EEEJNSB_IJSI_SJ_SL_EEENSB_IJNSW_ISI_SE_EENSW_INSB_IJNSC_ILi16EEESD_EEES1L_EEEEESN_NSB_IJlNSB_IJSE_lllEEESY_EEESN_S22_NS1Q_6fusion15FusionCallbacksIS1U_NS23_17LinearCombinationISN_fSN_fLNS_15FloatRoundStyleE2EEES1V_S20_JEEENSA_5SM1004TMEM4LOAD26SM100_TMEM_LOAD_32dp32b16xENSA_13SM90_TMA_LOADENS17_INS18_ILi1ELi4ELi3EEES1B_NSW_INSB_IJS1C_S1X_EEENSB_IJS1X_SE_EEEEEEENSA_39AutoVectorizingCopyWithAssumedAlignmentILi128EEENSA_14SM90_TMA_STOREES2I_S2K_S2K_EEEvvEEEEvNT_6ParamsE --------------------------
	.section	.text._ZN7cutlass13device_kernelINS_4conv6kernel13ConvUniversalINS1_16ConvProblemShapeILNS1_8OperatorE2ELi3EEENS1_10collective14CollectiveConvINS1_47MainloopSm100TmaUmmaWarpSpecializedImplicitGemmILS5_2ELi35ELi3ELi1ELi2EN4cute5tupleIJNSA_1CILi2EEENSC_ILi1EEESE_EEEEENSB_IJNSC_ILi128EEENSB_IJNSC_ILi64EEEEEENSB_IJNSC_ILi32EEEEEEEEENS_6half_tESN_NSA_8TiledMMAINSA_8MMA_AtomIJNSA_26SM100_MMA_F16BF16_2x1SM_SSISN_SN_fLi128ELi64ELNSA_4UMMA5MajorE1ELSS_1ELNSR_7ScaleInE0ELST_0EEEEEENSA_6LayoutINSB_IJSE_SE_SE_EEENSB_IJNSC_ILi0EEESY_SY_EEEEENSB_IJNSA_10UnderscoreES11_S11_EEEEENS7_6detail27Sm100ImplicitGemmTileTraitsINSA_18SM100_TMA_2SM_LOADENSA_14ComposedLayoutINSA_7SwizzleILi3ELi4ELi3EEENSA_18smem_ptr_flag_bitsILi16EEENSW_INSB_IJSI_NSC_ILi8EEEEEENSB_IJSE_SI_EEEEEEEvEENS15_INSA_25SM100_TMA_2SM_LOAD_IM2COLENS17_INS18_ILi2ELi4ELi3EEES1B_NSW_INSB_IJSK_S1C_EEENSB_IJSE_SK_EEEEEEEvEEEENS_8epilogue10collective18CollectiveEpilogueINS1Q_23Sm100TmaWarpSpecializedILi3ELi2ELi16ELb1ELb0EEEJNSB_IJSI_SJ_SL_EEENSB_IJNSW_ISI_SE_EENSW_INSB_IJNSC_ILi16EEESD_EEES1L_EEEEESN_NSB_IJlNSB_IJSE_lllEEESY_EEESN_S22_NS1Q_6fusion15FusionCallbacksIS1U_NS23_17LinearCombinationISN_fSN_fLNS_15FloatRoundStyleE2EEES1V_S20_JEEENSA_5SM1004TMEM4LOAD26SM100_TMEM_LOAD_32dp32b16xENSA_13SM90_TMA_LOADENS17_INS18_ILi1ELi4ELi3EEES1B_NSW_INSB_IJS1C_S1X_EEENSB_IJS1X_SE_EEEEEEENSA_39AutoVectorizingCopyWithAssumedAlignmentILi128EEENSA_14SM90_TMA_STOREES2I_S2K_S2K_EEEvvEEEEvNT_6ParamsE,"ax",@progbits
	.align	128
.text._ZN7cutlass13device_kernelINS_4conv6kernel13ConvUniversalINS1_16ConvProblemShapeILNS1_8OperatorE2ELi3EEENS1_10collective14CollectiveConvINS1_47MainloopSm100TmaUmmaWarpSpecializedImplicitGemmILS5_2ELi35ELi3ELi1ELi2EN4cute5tupleIJNSA_1CILi2EEENSC_ILi1EEESE_EEEEENSB_IJNSC_ILi128EEENSB_IJNSC_ILi64EEEEEENSB_IJNSC_ILi32EEEEEEEEENS_6half_tESN_NSA_8TiledMMAINSA_8MMA_AtomIJNSA_26SM100_MMA_F16BF16_2x1SM_SSISN_SN_fLi128ELi64ELNSA_4UMMA5MajorE1ELSS_1ELNSR_7ScaleInE0ELST_0EEEEEENSA_6LayoutINSB_IJSE_SE_SE_EEENSB_IJNSC_ILi0EEESY_SY_EEEEENSB_IJNSA_10UnderscoreES11_S11_EEEEENS7_6detail27Sm100ImplicitGemmTileTraitsINSA_18SM100_TMA_2SM_LOADENSA_14ComposedLayoutINSA_7SwizzleILi3ELi4ELi3EEENSA_18smem_ptr_flag_bitsILi16EEENSW_INSB_IJSI_NSC_ILi8EEEEEENSB_IJSE_SI_EEEEEEEvEENS15_INSA_25SM100_TMA_2SM_LOAD_IM2COLENS17_INS18_ILi2ELi4ELi3EEES1B_NSW_INSB_IJSK_S1C_EEENSB_IJSE_SK_EEEEEEEvEEEENS_8epilogue10collective18CollectiveEpilogueINS1Q_23Sm100TmaWarpSpecializedILi3ELi2ELi16ELb1ELb0EEEJNSB_IJSI_SJ_SL_EEENSB_IJNSW_ISI_SE_EENSW_INSB_IJNSC_ILi16EEESD_EEES1L_EEEEESN_NSB_IJlNSB_IJSE_lllEEESY_EEESN_S22_NS1Q_6fusion15FusionCallbacksIS1U_NS23_17LinearCombinationISN_fSN_fLNS_15FloatRoundStyleE2EEES1V_S20_JEEENSA_5SM1004TMEM4LOAD26SM100_TMEM_LOAD_32dp32b16xENSA_13SM90_TMA_LOADENS17_INS18_ILi1ELi4ELi3EEES1B_NSW_INSB_IJS1C_S1X_EEENSB_IJS1X_SE_EEEEEEENSA_39AutoVectorizingCopyWithAssumedAlignmentILi128EEENSA_14SM90_TMA_STOREES2I_S2K_S2K_EEEvvEEEEvNT_6ParamsE:
        .type           _ZN7cutlass13device_kernelINS_4conv6kernel13ConvUniversalINS1_16ConvProblemShapeILNS1_8OperatorE2ELi3EEENS1_10collective14CollectiveConvINS1_47MainloopSm100TmaUmmaWarpSpecializedImplicitGemmILS5_2ELi35ELi3ELi1ELi2EN4cute5tupleIJNSA_1CILi2EEENSC_ILi1EEESE_EEEEENSB_IJNSC_ILi128EEENSB_IJNSC_ILi64EEEEEENSB_IJNSC_ILi32EEEEEEEEENS_6half_tESN_NSA_8TiledMMAINSA_8MMA_AtomIJNSA_26SM100_MMA_F16BF16_2x1SM_SSISN_SN_fLi128ELi64ELNSA_4UMMA5MajorE1ELSS_1ELNSR_7ScaleInE0ELST_0EEEEEENSA_6LayoutINSB_IJSE_SE_SE_EEENSB_IJNSC_ILi0EEESY_SY_EEEEENSB_IJNSA_10UnderscoreES11_S11_EEEEENS7_6detail27Sm100ImplicitGemmTileTraitsINSA_18SM100_TMA_2SM_LOADENSA_14ComposedLayoutINSA_7SwizzleILi3ELi4ELi3EEENSA_18smem_ptr_flag_bitsILi16EEENSW_INSB_IJSI_NSC_ILi8EEEEEENSB_IJSE_SI_EEEEEEEvEENS15_INSA_25SM100_TMA_2SM_LOAD_IM2COLENS17_INS18_ILi2ELi4ELi3EEES1B_NSW_INSB_IJSK_S1C_EEENSB_IJSE_SK_EEEEEEEvEEEENS_8epilogue10collective18CollectiveEpilogueINS1Q_23Sm100TmaWarpSpecializedILi3ELi2ELi16ELb1ELb0EEEJNSB_IJSI_SJ_SL_EEENSB_IJNSW_ISI_SE_EENSW_INSB_IJNSC_ILi16EEESD_EEES1L_EEEEESN_NSB_IJlNSB_IJSE_lllEEESY_EEESN_S22_NS1Q_6fusion15FusionCallbacksIS1U_NS23_17LinearCombinationISN_fSN_fLNS_15FloatRoundStyleE2EEES1V_S20_JEEENSA_5SM1004TMEM4LOAD26SM100_TMEM_LOAD_32dp32b16xENSA_13SM90_TMA_LOADENS17_INS18_ILi1ELi4ELi3EEES1B_NSW_INSB_IJS1C_S1X_EEENSB_IJS1X_SE_EEEEEEENSA_39AutoVectorizingCopyWithAssumedAlignmentILi128EEENSA_14SM90_TMA_STOREES2I_S2K_S2K_EEEvvEEEEvNT_6ParamsE,@function
        .size           _ZN7cutlass13device_kernelINS_4conv6kernel13ConvUniversalINS1_16ConvProblemShapeILNS1_8OperatorE2ELi3EEENS1_10collective14CollectiveConvINS1_47MainloopSm100TmaUmmaWarpSpecializedImplicitGemmILS5_2ELi35ELi3ELi1ELi2EN4cute5tupleIJNSA_1CILi2EEENSC_ILi1EEESE_EEEEENSB_IJNSC_ILi128EEENSB_IJNSC_ILi64EEEEEENSB_IJNSC_ILi32EEEEEEEEENS_6half_tESN_NSA_8TiledMMAINSA_8MMA_AtomIJNSA_26SM100_MMA_F16BF16_2x1SM_SSISN_SN_fLi128ELi64ELNSA_4UMMA5MajorE1ELSS_1ELNSR_7ScaleInE0ELST_0EEEEEENSA_6LayoutINSB_IJSE_SE_SE_EEENSB_IJNSC_ILi0EEESY_SY_EEEEENSB_IJNSA_10UnderscoreES11_S11_EEEEENS7_6detail27Sm100ImplicitGemmTileTraitsINSA_18SM100_TMA_2SM_LOADENSA_14ComposedLayoutINSA_7SwizzleILi3ELi4ELi3EEENSA_18smem_ptr_flag_bitsILi16EEENSW_INSB_IJSI_NSC_ILi8EEEEEENSB_IJSE_SI_EEEEEEEvEENS15_INSA_25SM100_TMA_2SM_LOAD_IM2COLENS17_INS18_ILi2ELi4ELi3EEES1B_NSW_INSB_IJSK_S1C_EEENSB_IJSE_SK_EEEEEEEvEEEENS_8epilogue10collective18CollectiveEpilogueINS1Q_23Sm100TmaWarpSpecializedILi3ELi2ELi16ELb1ELb0EEEJNSB_IJSI_SJ_SL_EEENSB_IJNSW_ISI_SE_EENSW_INSB_IJNSC_ILi16EEESD_EEES1L_EEEEESN_NSB_IJlNSB_IJSE_lllEEESY_EEESN_S22_NS1Q_6fusion15FusionCallbacksIS1U_NS23_17LinearCombinationISN_fSN_fLNS_15FloatRoundStyleE2EEES1V_S20_JEEENSA_5SM1004TMEM4LOAD26SM100_TMEM_LOAD_32dp32b16xENSA_13SM90_TMA_LOADENS17_INS18_ILi1ELi4ELi3EEES1B_NSW_INSB_IJS1C_S1X_EEENSB_IJS1X_SE_EEEEEEENSA_39AutoVectorizingCopyWithAssumedAlignmentILi128EEENSA_14SM90_TMA_STOREES2I_S2K_S2K_EEEvvEEEEvNT_6ParamsE,(.L_x_259 - _ZN7cutlass13device_kernelINS_4conv6kernel13ConvUniversalINS1_16ConvProblemShapeILNS1_8OperatorE2ELi3EEENS1_10collective14CollectiveConvINS1_47MainloopSm100TmaUmmaWarpSpecializedImplicitGemmILS5_2ELi35ELi3ELi1ELi2EN4cute5tupleIJNSA_1CILi2EEENSC_ILi1EEESE_EEEEENSB_IJNSC_ILi128EEENSB_IJNSC_ILi64EEEEEENSB_IJNSC_ILi32EEEEEEEEENS_6half_tESN_NSA_8TiledMMAINSA_8MMA_AtomIJNSA_26SM100_MMA_F16BF16_2x1SM_SSISN_SN_fLi128ELi64ELNSA_4UMMA5MajorE1ELSS_1ELNSR_7ScaleInE0ELST_0EEEEEENSA_6LayoutINSB_IJSE_SE_SE_EEENSB_IJNSC_ILi0EEESY_SY_EEEEENSB_IJNSA_10UnderscoreES11_S11_EEEEENS7_6detail27Sm100ImplicitGemmTileTraitsINSA_18SM100_TMA_2SM_LOADENSA_14ComposedLayoutINSA_7SwizzleILi3ELi4ELi3EEENSA_18smem_ptr_flag_bitsILi16EEENSW_INSB_IJSI_NSC_ILi8EEEEEENSB_IJSE_SI_EEEEEEEvEENS15_INSA_25SM100_TMA_2SM_LOAD_IM2COLENS17_INS18_ILi2ELi4ELi3EEES1B_NSW_INSB_IJSK_S1C_EEENSB_IJSE_SK_EEEEEEEvEEEENS_8epilogue10collective18CollectiveEpilogueINS1Q_23Sm100TmaWarpSpecializedILi3ELi2ELi16ELb1ELb0EEEJNSB_IJSI_SJ_SL_EEENSB_IJNSW_ISI_SE_EENSW_INSB_IJNSC_ILi16EEESD_EEES1L_EEEEESN_NSB_IJlNSB_IJSE_lllEEESY_EEESN_S22_NS1Q_6fusion15FusionCallbacksIS1U_NS23_17LinearCombinationISN_fSN_fLNS_15FloatRoundStyleE2EEES1V_S20_JEEENSA_5SM1004TMEM4LOAD26SM100_TMEM_LOAD_32dp32b16xENSA_13SM90_TMA_LOADENS17_INS18_ILi1ELi4ELi3EEES1B_NSW_INSB_IJS1C_S1X_EEENSB_IJS1X_SE_EEEEEEENSA_39AutoVectorizingCopyWithAssumedAlignmentILi128EEENSA_14SM90_TMA_STOREES2I_S2K_S2K_EEEvvEEEEvNT_6ParamsE)
        .other          _ZN7cutlass13device_kernelINS_4conv6kernel13ConvUniversalINS1_16ConvProblemShapeILNS1_8OperatorE2ELi3EEENS1_10collective14CollectiveConvINS1_47MainloopSm100TmaUmmaWarpSpecializedImplicitGemmILS5_2ELi35ELi3ELi1ELi2EN4cute5tupleIJNSA_1CILi2EEENSC_ILi1EEESE_EEEEENSB_IJNSC_ILi128EEENSB_IJNSC_ILi64EEEEEENSB_IJNSC_ILi32EEEEEEEEENS_6half_tESN_NSA_8TiledMMAINSA_8MMA_AtomIJNSA_26SM100_MMA_F16BF16_2x1SM_SSISN_SN_fLi128ELi64ELNSA_4UMMA5MajorE1ELSS_1ELNSR_7ScaleInE0ELST_0EEEEEENSA_6LayoutINSB_IJSE_SE_SE_EEENSB_IJNSC_ILi0EEESY_SY_EEEEENSB_IJNSA_10UnderscoreES11_S11_EEEEENS7_6detail27Sm100ImplicitGemmTileTraitsINSA_18SM100_TMA_2SM_LOADENSA_14ComposedLayoutINSA_7SwizzleILi3ELi4ELi3EEENSA_18smem_ptr_flag_bitsILi16EEENSW_INSB_IJSI_NSC_ILi8EEEEEENSB_IJSE_SI_EEEEEEEvEENS15_INSA_25SM100_TMA_2SM_LOAD_IM2COLENS17_INS18_ILi2ELi4ELi3EEES1B_NSW_INSB_IJSK_S1C_EEENSB_IJSE_SK_EEEEEEEvEEEENS_8epilogue10collective18CollectiveEpilogueINS1Q_23Sm100TmaWarpSpecializedILi3ELi2ELi16ELb1ELb0EEEJNSB_IJSI_SJ_SL_EEENSB_IJNSW_ISI_SE_EENSW_INSB_IJNSC_ILi16EEESD_EEES1L_EEEEESN_NSB_IJlNSB_IJSE_lllEEESY_EEESN_S22_NS1Q_6fusion15FusionCallbacksIS1U_NS23_17LinearCombinationISN_fSN_fLNS_15FloatRoundStyleE2EEES1V_S20_JEEENSA_5SM1004TMEM4LOAD26SM100_TMEM_LOAD_32dp32b16xENSA_13SM90_TMA_LOADENS17_INS18_ILi1ELi4ELi3EEES1B_NSW_INSB_IJS1C_S1X_EEENSB_IJS1X_SE_EEEEEEENSA_39AutoVectorizingCopyWithAssumedAlignmentILi128EEENSA_14SM90_TMA_STOREES2I_S2K_S2K_EEEvvEEEEvNT_6ParamsE,@"STO_CUDA_ENTRY STV_DEFAULT"
_ZN7cutlass13device_kernelINS_4conv6kernel13ConvUniversalINS1_16ConvProblemShapeILNS1_8OperatorE2ELi3EEENS1_10collective14CollectiveConvINS1_47MainloopSm100TmaUmmaWarpSpecializedImplicitGemmILS5_2ELi35ELi3ELi1ELi2EN4cute5tupleIJNSA_1CILi2EEENSC_ILi1EEESE_EEEEENSB_IJNSC_ILi128EEENSB_IJNSC_ILi64EEEEEENSB_IJNSC_ILi32EEEEEEEEENS_6half_tESN_NSA_8TiledMMAINSA_8MMA_AtomIJNSA_26SM100_MMA_F16BF16_2x1SM_SSISN_SN_fLi128ELi64ELNSA_4UMMA5MajorE1ELSS_1ELNSR_7ScaleInE0ELST_0EEEEEENSA_6LayoutINSB_IJSE_SE_SE_EEENSB_IJNSC_ILi0EEESY_SY_EEEEENSB_IJNSA_10UnderscoreES11_S11_EEEEENS7_6detail27Sm100ImplicitGemmTileTraitsINSA_18SM100_TMA_2SM_LOADENSA_14ComposedLayoutINSA_7SwizzleILi3ELi4ELi3EEENSA_18smem_ptr_flag_bitsILi16EEENSW_INSB_IJSI_NSC_ILi8EEEEEENSB_IJSE_SI_EEEEEEEvEENS15_INSA_25SM100_TMA_2SM_LOAD_IM2COLENS17_INS18_ILi2ELi4ELi3EEES1B_NSW_INSB_IJSK_S1C_EEENSB_IJSE_SK_EEEEEEEvEEEENS_8epilogue10collective18CollectiveEpilogueINS1Q_23Sm100TmaWarpSpecializedILi3ELi2ELi16ELb1ELb0EEEJNSB_IJSI_SJ_SL_EEENSB_IJNSW_ISI_SE_EENSW_INSB_IJNSC_ILi16EEESD_EEES1L_EEEEESN_NSB_IJlNSB_IJSE_lllEEESY_EEESN_S22_NS1Q_6fusion15FusionCallbacksIS1U_NS23_17LinearCombinationISN_fSN_fLNS_15FloatRoundStyleE2EEES1V_S20_JEEENSA_5SM1004TMEM4LOAD26SM100_TMEM_LOAD_32dp32b16xENSA_13SM90_TMA_LOADENS17_INS18_ILi1ELi4ELi3EEES1B_NSW_INSB_IJS1C_S1X_EEENSB_IJS1X_SE_EEEEEEENSA_39AutoVectorizingCopyWithAssumedAlignmentILi128EEENSA_14SM90_TMA_STOREES2I_S2K_S2K_EEEvvEEEEvNT_6ParamsE:
[----:B------:R-:W1:Y:S01]  /*0000*/  LDC R1, c[0x0][0x37c] ;  /* 0x0000df00ff017b82 */ /* 0x000e620000000800 */
[----:B------:R-:W2:Y:S01]  /*0010*/  S2R R56, SR_TID.X ;  /* 0x0000000000387919 */ /* 0x000ea20000002100 */
[----:B------:R-:W3:Y:S06]  /*0020*/  LDCU.64 UR8, c[0x0][0x990] ;  /* 0x00013200ff0877ac */ /* 0x000eec0008000a00 */
[----:B------:R-:W4:Y:S01]  /*0030*/  S2UR UR4, SR_CgaCtaId ;  /* 0x00000000000479c3 */ /* 0x000f220000008800 */
[----:B-1----:R-:W-:Y:S01]  /*0040*/  VIADD R1, R1, 0xfffffff8 ;  /* 0xfffffff801017836 */ /* 0x002fe20000000000 */
[----:B------:R-:W-:-:S02]  /*0050*/  PRMT R45, RZ, 0x7610, R45 ;  /* 0x00007610ff2d7816 */ /* 0x000fc4000000002d */
[----:B------:R-:W-:Y:S02]  /*0060*/  ELECT P1, URZ, PT ;  /* 0x0000000000ff782f */ /* 0x000fe40003820000 */
[----:B------:R-:W-:Y:S01]  /*0070*/  R2UR UR49, R1 ;  /* 0x00000000013172ca */ /* 0x000fe200000e0000 */
[----:B---3--:R-:W-:-:S04]  /*0080*/  UISETP.NE.U32.AND UP0, UPT, UR8, URZ, UPT ;  /* 0x000000ff0800728c */ /* 0x008fc8000bf05070 */
[----:B------:R-:W-:Y:S02]  /*0090*/  UISETP.NE.AND.EX UP0, UPT, UR9, URZ, UPT, UP0 ;  /* 0x000000ff0900728c */ /* 0x000fe4000bf05300 */
[----:B----4-:R-:W-:Y:S02]  /*00a0*/  ULOP3.LUT UR33, UR4, 0x1, URZ, 0xc0, !UPT ;  /* 0x0000000104217892 */ /* 0x010fe4000f8ec0ff */
[----:B------:R-:W-:Y:S01]  /*00b0*/  ULOP3.LUT UR32, UR4, 0x1, URZ, 0x3c, !UPT ;  /* 0x0000000104207892 */ /* 0x000fe2000f8e3cff */
[----:B--2---:R-:W-:-:S05]  /*00c0*/  SHF.R.U32.HI R46, RZ, 0x5, R56 ;  /* 0x00000005ff2e7819 */ /* 0x004fca0000011638 */
[----:B------:R-:W1:Y:S02]  /*00d0*/  SHFL.IDX PT, R0, R46, RZ, 0x1f ;  /* 0x00001fff2e007589 */ /* 0x000e6400000e0000 */
[----:B-1----:R-:W-:Y:S01]  /*00e0*/  R2UR UR19, R0 ;  /* 0x00000000001372ca */ /* 0x002fe200000e0000 */
[----:B------:R-:W-:-:S14]  /*00f0*/  BRA.U UP0, `(.L_x_0) ;  /* 0x0000000100307547 */ /* 0x000fdc000b800000 */
[----:B------:R-:W1:Y:S02]  /*0100*/  LDCU.64 UR4, c[0x0][0x988] ;  /* 0x00013100ff0477ac */ /* 0x000e640008000a00 */
[----:B-1----:R-:W-:-:S04]  /*0110*/  UISETP.NE.U32.AND UP0, UPT, UR4, URZ, UPT ;  /* 0x000000ff0400728c */ /* 0x002fc8000bf05070 */
[----:B------:R-:W-:-:S09]  /*0120*/  UISETP.NE.AND.EX UP0, UPT, UR5, URZ, UPT, UP0 ;  /* 0x000000ff0500728c */ /* 0x000fd2000bf05300 */
[----:B------:R-:W-:Y:S05]  /*0130*/  BRA.U !UP0, `(.L_x_1) ;  /* 0x0000000108147547 */ /* 0x000fea000b800000 */
[----:B------:R-:W1:Y:S01]  /*0140*/  LDC.64 R26, c[0x0][0x988] ;  /* 0x00026200ff1a7b82 */ /* 0x000e620000000a00 */
[----:B------:R-:W1:Y:S02]  /*0150*/  LDCU.64 UR4, c[0x0][0x358] ;  /* 0x00006b00ff0477ac */ /* 0x000e640008000a00 */
[----:B-1----:R1:W5:Y:S01]  /*0160*/  LDG.E R26, desc[UR4][R26.64] ;  /* 0x000000041a1a7981 */ /* 0x002362000c1e1900 */
[----:B------:R-:W-:Y:S01]  /*0170*/  HFMA2 R45, -RZ, RZ, 0, 5.9604644775390625e-08 ;  /* 0x00000001ff2d7431 */ /* 0x000fe200000001ff */
[----:B------:R-:W-:Y:S05]  /*0180*/  BRA `(.L_x_0) ;  /* 0x00000000000c7947 */ /* 0x000fea0003800000 */
.L_x_1:
[----:B------:R-:W1:Y:S01]  /*0190*/  LDCU UR4, c[0x0][0x980] ;  /* 0x00013000ff0477ac */ /* 0x000e620008000800 */
[----:B------:R-:W-:Y:S01]  /*01a0*/  HFMA2 R45, -RZ, RZ, 0, 5.9604644775390625e-08 ;  /* 0x00000001ff2d7431 */ /* 0x000fe200000001ff */
[----:B-1----:R-:W-:-:S07]  /*01b0*/  MOV R26, UR4 ;  /* 0x00000004001a7c02 */ /* 0x002fce0008000f00 */
.L_x_0:
[----:B------:R-:W2:Y:S02]  /*01c0*/  LDCU.64 UR4, c[0x0][0x9b0] ;  /* 0x00013600ff0477ac */ /* 0x000ea40008000a00 */
[----:B--2---:R-:W-:-:S04]  /*01d0*/  UISETP.NE.U32.AND UP0, UPT, UR4, URZ, UPT ;  /* 0x000000ff0400728c */ /* 0x004fc8000bf05070 */
[----:B------:R-:W-:-:S09]  /*01e0*/  UISETP.NE.AND.EX UP0, UPT, UR5, URZ, UPT, UP0 ;  /* 0x000000ff0500728c */ /* 0x000fd2000bf05300 */
[----:B------:R-:W-:Y:S05]  /*01f0*/  BRA.U UP0, `(.L_x_2) ;  /* 0x0000000100287547 */ /* 0x000fea000b800000 */
[----:B------:R-:W2:Y:S02]  /*0200*/  LDCU.64 UR4, c[0x0][0x9a8] ;  /* 0x00013500ff0477ac */ /* 0x000ea40008000a00 */
[----:B--2---:R-:W-:-:S04]  /*0210*/  UISETP.NE.U32.AND UP0, UPT, UR4, URZ, UPT ;  /* 0x000000ff0400728c */ /* 0x004fc8000bf05070 */
[----:B------:R-:W-:-:S09]  /*0220*/  UISETP.NE.AND.EX UP0, UPT, UR5, URZ, UPT, UP0 ;  /* 0x000000ff0500728c */ /* 0x000fd2000bf05300 */
[----:B------:R-:W-:Y:S05]  /*0230*/  BRA.U !UP0, `(.L_x_3) ;  /* 0x0000000108107547 */ /* 0x000fea000b800000 */
[----:B------:R-:W2:Y:S01]  /*0240*/  LDC.64 R24, c[0x0][0x9a8] ;  /* 0x00026a00ff187b82 */ /* 0x000ea20000000a00 */
[----:B------:R-:W2:Y:S02]  /*0250*/  LDCU.64 UR4, c[0x0][0x358] ;  /* 0x00006b00ff0477ac */ /* 0x000ea40008000a00 */
[----:B--2---:R2:W5:Y:S01]  /*0260*/  LDG.E R24, desc[UR4][R24.64] ;  /* 0x0000000418187981 */ /* 0x004562000c1e1900 */
[----:B------:R-:W-:Y:S05]  /*0270*/  BRA `(.L_x_2) ;  /* 0x0000000000087947 */ /* 0x000fea0003800000 */
.L_x_3:
[----:B------:R-:W2:Y:S02]  /*0280*/  LDCU UR4, c[0x0][0x9a0] ;  /* 0x00013400ff0477ac */ /* 0x000ea40008000800 */
[----:B--2---:R-:W-:Y:S02]  /*0290*/  MOV R24, UR4 ;  /* 0x0000000400187c02 */ /* 0x004fe40008000f00 */
.L_x_2:
[----:B------:R-:W-:Y:S01]  /*02a0*/  IMAD.U32 R0, RZ, RZ, UR19 ;  /* 0x00000013ff007e24 */ /* 0x000fe2000f8e00ff */
[----:B------:R-:W-:Y:S04]  /*02b0*/  BSSY.RECONVERGENT B0, `(.L_x_4) ;  /* 0x000000c000007945 */ /* 0x000fe80003800200 */
[C---:B------:R-:W-:Y:S02]  /*02c0*/  ISETP.NE.OR P2, PT, R0.reuse, 0x1, !P1 ;  /* 0x000000010000780c */ /* 0x040fe40004f45670 */
[----:B------:R-:W-:-:S11]  /*02d0*/  ISETP.NE.OR P0, PT, R0, 0x3, !P1 ;  /* 0x000000030000780c */ /* 0x000fd60004f05670 */
[----:B------:R-:W-:Y:S05]  /*02e0*/  @P2 BRA `(.L_x_5) ;  /* 0x0000000000202947 */ /* 0x000fea0003800000 */
[----:B------:R-:W3:Y:S02]  /*02f0*/  LDCU.64 UR4, c[0x0][0x348] ;  /* 0x00006900ff0477ac */ /* 0x000ee40008000a00 */
[----:B---3--:R-:W-:Y:S02]  /*0300*/  UIADD3 UR6, UP1, UPT, UR4, 0x80, URZ ;  /* 0x0000008004067890 */ /* 0x008fe4000ff3e0ff */
[----:B------:R-:W-:Y:S02]  /*0310*/  UIADD3 UR4, UP0, UPT, UR4, 0x180, URZ ;  /* 0x0000018004047890 */ /* 0x000fe4000ff1e0ff */
[----:B------:R-:W-:Y:S02]  /*0320*/  UIADD3.X UR7, UPT, UPT, URZ, UR5, URZ, UP1, !UPT ;  /* 0x00000005ff077290 */ /* 0x000fe40008ffe4ff */
[----:B------:R-:W-:-:S07]  /*0330*/  UIADD3.X UR5, UPT, UPT, URZ, UR5, URZ, UP0, !UPT ;  /* 0x00000005ff057290 */ /* 0x000fce00087fe4ff */
[----:B------:R3:W-:Y:S02]  /*0340*/  UTMACCTL.PF [UR6] ;  /* 0x00000000060079b9 */ /* 0x0007e40008040000 */
[----:B------:R3:W-:Y:S02]  /*0350*/  UTMACCTL.PF [UR4] ;  /* 0x00000000040079b9 */ /* 0x0007e40008040000 */
[----:B---3--:R-:W-:Y:S01]  /*0360*/  NOP ;  /* 0x0000000000007918 */ /* 0x008fe20000000000 */
.L_x_5:
[----:B------:R-:W-:Y:S05]  /*0370*/  BSYNC.RECONVERGENT B0 ;  /* 0x0000000000007941 */ /* 0x000fea0003800200 */
.L_x_4:
[----:B------:R-:W-:Y:S04]  /*0380*/  BSSY.RECONVERGENT B0, `(.L_x_6) ;  /* 0x000000a000007945 */ /* 0x000fe80003800200 */
        /* <DEDUP_REMOVED lines=9> */
.L_x_7:
[----:B------:R-:W-:Y:S05]  /*0420*/  BSYNC.RECONVERGENT B0 ;  /* 0x0000000000007941 */ /* 0x000fea0003800200 */
.L_x_6:
[----:B------:R-:W3:Y:S01]  /*0430*/  LDCU.64 UR4, c[0x0][0x988] ;  /* 0x00013100ff0477ac */ /* 0x000ee20008000a00 */
[----:B------:R-:W-:Y:S02]  /*0440*/  UISETP.EQ.U32.AND UP2, UPT, UR8, URZ, UPT ;  /* 0x000000ff0800728c */ /* 0x000fe4000bf42070 */
[----:B------:R-:W-:Y:S02]  /*0450*/  UPLOP3.LUT UP3, UPT, UPT, UPT, UPT, 0x80, 0x8 ;  /* 0x000000000008789c */ /* 0x000fe40003f6f070 */
[----:B---3--:R-:W-:-:S04]  /*0460*/  UISETP.NE.U32.AND UP0, UPT, UR4, URZ, UPT ;  /* 0x000000ff0400728c */ /* 0x008fc8000bf05070 */
[----:B------:R-:W-:-:S04]  /*0470*/  UISETP.NE.AND.EX UP1, UPT, UR5, URZ, UPT, UP0 ;  /* 0x000000ff0500728c */ /* 0x000fc8000bf25300 */
[----:B------:R-:W-:-:S04]  /*0480*/  UISETP.EQ.OR.EX UP4, UPT, UR9, URZ, !UP1, UP2 ;  /* 0x000000ff0900728c */ /* 0x000fc8000cf82720 */
[----:B------:R-:W-:-:S06]  /*0490*/  UP2UR UR4, UPR, URZ, 0x10 ;  /* 0x00000010ff047883 */ /* 0x000fcc0008000000 */
[----:B------:R-:W-:Y:S01]  /*04a0*/  MOV R52, UR4 ;  /* 0x0000000400347c02 */ /* 0x000fe20008000f00 */
[----:B------:R-:W-:Y:S06]  /*04b0*/  BRA.U !UP4, `(.L_x_8) ;  /* 0x000000010c207547 */ /* 0x000fec000b800000 */
[----:B------:R-:W-:Y:S01]  /*04c0*/  UISETP.NE.U32.AND UP0, UPT, UR8, URZ, UPT ;  /* 0x000000ff0800728c */ /* 0x000fe2000bf05070 */
[----:B-----5:R-:W-:Y:S01]  /*04d0*/  FSETP.NEU.AND P0, PT, R26, RZ, PT ;  /* 0x000000ff1a00720b */ /* 0x020fe20003f0d000 */
[----:B------:R-:W-:Y:S02]  /*04e0*/  USEL UR4, URZ, 0xffffffff, UP1 ;  /* 0xffffffffff047887 */ /* 0x000fe40008800000 */
[----:B------:R-:W-:-:S10]  /*04f0*/  UISETP.NE.AND.EX UP2, UPT, UR9, URZ, UPT, UP0 ;  /* 0x000000ff0900728c */ /* 0x000fd4000bf45300 */
[----:B------:R-:W-:Y:S01]  /*0500*/  VOTEU.ANY UP0, P0 ;  /* 0x0000000000ff7886 */ /* 0x000fe20000000100 */
[----:B------:R-:W-:-:S04]  /*0510*/  @!UP2 USEL UR4, URZ, 0xffffffff, UP0 ;  /* 0xffffffffff04a887 */ /* 0x000fc80008000000 */
[----:B------:R-:W-:-:S04]  /*0520*/  ULOP3.LUT UR4, UR4, 0x1, URZ, 0xc0, !UPT ;  /* 0x0000000104047892 */ /* 0x000fc8000f8ec0ff */
[----:B------:R-:W-:-:S11]  /*0530*/  UISETP.NE.U32.AND UP3, UPT, UR4, 0x1, UPT ;  /* 0x000000010400788c */ /* 0x000fd6000bf65070 */
.L_x_8:
[----:B------:R-:W3:Y:S01]  /*0540*/  SHFL.IDX PT, R0, R46, RZ, 0x1f ;  /* 0x00001fff2e007589 */ /* 0x000ee200000e0000 */
[----:B------:R-:W-:Y:S02]  /*0550*/  UISETP.NE.AND UP5, UPT, UR19, 0x2, UPT ;  /* 0x000000021300788c */ /* 0x000fe4000bfa5270 */
[----:B------:R-:W-:Y:S02]  /*0560*/  UISETP.NE.AND UP0, UPT, UR19, 0x2, UPT ;  /* 0x000000021300788c */ /* 0x000fe4000bf05270 */
[----:B------:R-:W-:Y:S02]  /*0570*/  UISETP.NE.OR UP2, UPT, UR33, URZ, UP5 ;  /* 0x000000ff2100728c */ /* 0x000fe4000af45670 */
[----:B------:R-:W-:-:S04]  /*0580*/  USEL UR52, URZ, 0x1, UP0 ;  /* 0x00000001ff347887 */ /* 0x000fc80008000000 */
[----:B------:R-:W-:Y:S02]  /*0590*/  PLOP3.LUT P3, PT, P1, PT, UP2, 0xae, 0xea ;  /* 0x0000000000ea781c */ /* 0x000fe40000f6f52e */
[----:B---3--:R-:W-:-:S13]  /*05a0*/  ISETP.NE.AND P0, PT, R0, RZ, PT ;  /* 0x000000ff0000720c */ /* 0x008fda0003f05270 */
[----:B------:R-:W-:Y:S05]  /*05b0*/  @P0 BRA `(.L_x_9) ;  /* 0x00000004004c0947 */ /* 0x000fea0003800000 */
[----:B------:R-:W-:Y:S01]  /*05c0*/  ELECT P0, URZ, PT ;  /* 0x0000000000ff782f */ /* 0x000fe20003800000 */
[----:B------:R-:W-:-:S12]  /*05d0*/  BSSY.RECONVERGENT B0, `(.L_x_9) ;  /* 0x0000051000007945 */ /* 0x000fd80003800200 */
[----:B------:R-:W-:Y:S05]  /*05e0*/  @!P0 BRA `(.L_x_10) ;  /* 0x00000004003c8947 */ /* 0x000fea0003800000 */
[----:B------:R-:W3:Y:S01]  /*05f0*/  S2UR UR5, SR_CgaCtaId ;  /* 0x00000000000579c3 */ /* 0x000ee20000008800 */
[----:B------:R-:W-:Y:S01]  /*0600*/  UMOV UR4, 0x400 ;  /* 0x0000040000047882 */ /* 0x000fe20000000000 */
[----:B------:R-:W-:Y:S02]  /*0610*/  UMOV UR6, 0x1 ;  /* 0x0000000100067882 */ /* 0x000fe40000000000 */
[----:B------:R-:W-:-:S04]  /*0620*/  UIADD3 UR6, UPT, UPT, -UR6, 0x100000, URZ ;  /* 0x0010000006067890 */ /* 0x000fc8000fffe1ff */
[----:B------:R-:W-:Y:S02]  /*0630*/  USHF.L.U32 UR7, UR6, 0xb, URZ ;  /* 0x0000000b06077899 */ /* 0x000fe400080006ff */
[----:B------:R-:W-:Y:S02]  /*0640*/  USHF.L.U32 UR6, UR6, 0x1, URZ ;  /* 0x0000000106067899 */ /* 0x000fe400080006ff */
[----:B---3--:R-:W-:Y:S01]  /*0650*/  ULEA UR4, UR5, UR4, 0x18 ;  /* 0x0000000405047291 */ /* 0x008fe2000f8ec0ff */
[----:B------:R-:W3:Y:S11]  /*0660*/  FENCE.VIEW.ASYNC.S ;  /* 0x00000000000073c6 */ /* 0x000ef60000000000 */
[----:B---3--:R3:W4:Y:S01]  /*0670*/  SYNCS.EXCH.64 URZ, [UR4], UR6 ;  /* 0x0000000604ff75b2 */ /* 0x0087220008000100 */
[----:B------:R3:W1:Y:S01]  /*0680*/  SYNCS.EXCH.64 URZ, [UR4+0x118], UR6 ;  /* 0x0001180604ff75b2 */ /* 0x0006620008000100 */
        /* <DEDUP_REMOVED lines=67> */
[----:B------:R3:W1:Y:S02]  /*0ac0*/  SYNCS.EXCH.64 URZ, [UR4+0x228], UR6 ;  /* 0x0002280604ff75b2 */ /* 0x0006640008000100 */
[----:B---34-:R-:W-:Y:S01]  /*0ad0*/  NOP ;  /* 0x0000000000007918 */ /* 0x018fe20000000000 */
.L_x_10:
[----:B------:R-:W-:Y:S05]  /*0ae0*/  BSYNC.RECONVERGENT B0 ;  /* 0x0000000000007941 */ /* 0x000fea0003800200 */
.L_x_9:
[----:B------:R-:W3:Y:S01]  /*0af0*/  SHFL.IDX PT, R0, R46, RZ, 0x1f ;  /* 0x00001fff2e007589 */ /* 0x000ee200000e0000 */
[----:B------:R-:W-:Y:S01]  /*0b00*/  NOP ;  /* 0x0000000000007918 */ /* 0x000fe20000000000 */
[----:B---3--:R-:W-:-:S13]  /*0b10*/  ISETP.NE.AND P0, PT, R0, 0x1, PT ;  /* 0x000000010000780c */ /* 0x008fda0003f05270 */
[----:B------:R-:W-:Y:S05]  /*0b20*/  @P0 BRA `(.L_x_11) ;  /* 0x0000000000500947 */ /* 0x000fea0003800000 */
[----:B------:R-:W3:Y:S01]  /*0b30*/  S2UR UR5, SR_CgaCtaId ;  /* 0x00000000000579c3 */ /* 0x000ee20000008800 */
[----:B------:R-:W-:Y:S01]  /*0b40*/  UMOV UR4, 0x400 ;  /* 0x0000040000047882 */ /* 0x000fe20000000000 */
[----:B------:R-:W-:Y:S01]  /*0b50*/  UMOV UR8, 0x20 ;  /* 0x0000002000087882 */ /* 0x000fe20000000000 */
[----:B------:R-:W-:Y:S01]  /*0b60*/  UMOV UR6, 0x80 ;  /* 0x0000008000067882 */ /* 0x000fe20000000000 */
[----:B------:R-:W-:-:S04]  /*0b70*/  UIADD3 UR8, UPT, UPT, -UR8, 0x100000, URZ ;  /* 0x0010000008087890 */ /* 0x000fc8000fffe1ff */
[----:B------:R-:W-:Y:S02]  /*0b80*/  USHF.L.U32 UR9, UR8, 0xb, URZ ;  /* 0x0000000b08097899 */ /* 0x000fe400080006ff */
[----:B------:R-:W-:Y:S02]  /*0b90*/  USHF.L.U32 UR8, UR8, 0x1, URZ ;  /* 0x0000000108087899 */ /* 0x000fe400080006ff */
[----:B------:R-:W-:-:S04]  /*0ba0*/  UIADD3 UR6, UPT, UPT, -UR6, 0x100000, URZ ;  /* 0x0010000006067890 */ /* 0x000fc8000fffe1ff */
[----:B------:R-:W-:Y:S02]  /*0bb0*/  USHF.L.U32 UR7, UR6, 0xb, URZ ;  /* 0x0000000b06077899 */ /* 0x000fe400080006ff */
[----:B------:R-:W-:Y:S01]  /*0bc0*/  USHF.L.U32 UR6, UR6, 0x1, URZ ;  /* 0x0000000106067899 */ /* 0x000fe200080006ff */
[----:B------:R-:W-:Y:S01]  /*0bd0*/  ELECT P0, URZ, PT ;  /* 0x0000000000ff782f */ /* 0x000fe20003800000 */
[----:B---3--:R-:W-:Y:S01]  /*0be0*/  ULEA UR4, UR5, UR4, 0x18 ;  /* 0x0000000405047291 */ /* 0x008fe2000f8ec0ff */
[----:B------:R-:W3:Y:S11]  /*0bf0*/  FENCE.VIEW.ASYNC.S ;  /* 0x00000000000073c6 */ /* 0x000ef60000000000 */
[----:B---3--:R3:W4:Y:S01]  /*0c00*/  SYNCS.EXCH.64 URZ, [UR4+0x230], UR8 ;  /* 0x0002300804ff75b2 */ /* 0x0087220008000100 */
[----:B------:R3:W1:Y:S01]  /*0c10*/  SYNCS.EXCH.64 URZ, [UR4+0x248], UR6 ;  /* 0x0002480604ff75b2 */ /* 0x0006620008000100 */
[----:B------:R3:W1:Y:S01]  /*0c20*/  SYNCS.EXCH.64 URZ, [UR4+0x238], UR8 ;  /* 0x0002380804ff75b2 */ /* 0x0006620008000100 */
[----:B------:R3:W1:Y:S01]  /*0c30*/  SYNCS.EXCH.64 URZ, [UR4+0x250], UR6 ;  /* 0x0002500604ff75b2 */ /* 0x0006620008000100 */
[----:B------:R3:W1:Y:S01]  /*0c40*/  SYNCS.EXCH.64 URZ, [UR4+0x240], UR8 ;  /* 0x0002400804ff75b2 */ /* 0x0006620008000100 */
[----:B------:R3:W1:Y:S01]  /*0c50*/  SYNCS.EXCH.64 URZ, [UR4+0x258], UR6 ;  /* 0x0002580604ff75b2 */ /* 0x0006620008000100 */
[----:B------:R-:W-:Y:S01]  /*0c60*/  NOP ;  /* 0x0000000000007918 */ /* 0x000fe20000000000 */
.L_x_11:
[----:B------:R-:W2:Y:S01]  /*0c70*/  SHFL.IDX PT, R0, R46, RZ, 0x1f ;  /* 0x00001fff2e007589 */ /* 0x000ea200000e0000 */
[----:B------:R-:W-:Y:S01]  /*0c80*/  NOP ;  /* 0x0000000000007918 */ /* 0x000fe20000000000 */
[----:B--2---:R-:W-:-:S13]  /*0c90*/  ISETP.NE.AND P0, PT, R0, 0x3, PT ;  /* 0x000000030000780c */ /* 0x004fda0003f05270 */
[----:B------:R-:W-:Y:S05]  /*0ca0*/  @P0 BRA `(.L_x_12) ;  /* 0x0000000000300947 */ /* 0x000fea0003800000 */
[----:B------:R-:W2:Y:S01]  /*0cb0*/  S2UR UR5, SR_CgaCtaId ;  /* 0x00000000000579c3 */ /* 0x000ea20000008800 */
[----:B---3--:R-:W-:Y:S01]  /*0cc0*/  UMOV UR4, 0x400 ;  /* 0x0000040000047882 */ /* 0x008fe20000000000 */
[----:B------:R-:W-:Y:S01]  /*0cd0*/  UMOV UR6, 0x20 ;  /* 0x0000002000067882 */ /* 0x000fe20000000000 */
[----:B------:R-:W-:Y:S01]  /*0ce0*/  ELECT P0, URZ, PT ;  /* 0x0000000000ff782f */ /* 0x000fe20003800000 */
[----:B------:R-:W-:-:S04]  /*0cf0*/  UIADD3 UR6, UPT, UPT, -UR6, 0x100000, URZ ;  /* 0x0010000006067890 */ /* 0x000fc8000fffe1ff */
[----:B------:R-:W-:Y:S02]  /*0d00*/  USHF.L.U32 UR7, UR6, 0xb, URZ ;  /* 0x0000000b06077899 */ /* 0x000fe400080006ff */
[----:B------:R-:W-:Y:S02]  /*0d10*/  USHF.L.U32 UR6, UR6, 0x1, URZ ;  /* 0x0000000106067899 */ /* 0x000fe400080006ff */
[----:B--2---:R-:W-:Y:S01]  /*0d20*/  ULEA UR4, UR5, UR4, 0x18 ;  /* 0x0000000405047291 */ /* 0x004fe2000f8ec0ff */
[----:B------:R-:W2:Y:S11]  /*0d30*/  FENCE.VIEW.ASYNC.S ;  /* 0x00000000000073c6 */ /* 0x000eb60000000000 */
[----:B--2---:R2:W3:Y:S01]  /*0d40*/  SYNCS.EXCH.64 URZ, [UR4+0x260], UR6 ;  /* 0x0002600604ff75b2 */ /* 0x0044e20008000100 */
[----:B------:R2:W1:Y:S01]  /*0d50*/  SYNCS.EXCH.64 URZ, [UR4+0x268], UR6 ;  /* 0x0002680604ff75b2 */ /* 0x0004620008000100 */
[----:B------:R-:W-:Y:S01]  /*0d60*/  NOP ;  /* 0x0000000000007918 */ /* 0x000fe20000000000 */
.L_x_12:
[----:B------:R-:W4:Y:S01]  /*0d70*/  SHFL.IDX PT, R0, R46, RZ, 0x1f ;  /* 0x00001fff2e007589 */ /* 0x000f2200000e0000 */
[----:B------:R-:W-:Y:S01]  /*0d80*/  NOP ;  /* 0x0000000000007918 */ /* 0x000fe20000000000 */
[----:B----4-:R-:W-:-:S13]  /*0d90*/  ISETP.NE.AND P0, PT, R0, 0x4, PT ;  /* 0x000000040000780c */ /* 0x010fda0003f05270 */
[----:B------:R-:W-:Y:S05]  /*0da0*/  @P0 BRA `(.L_x_13) ;  /* 0x0000000000440947 */ /* 0x000fea0003800000 */
[----:B------:R-:W4:Y:S01]  /*0db0*/  S2UR UR5, SR_CgaCtaId ;  /* 0x00000000000579c3 */ /* 0x000f220000008800 */
[----:B--23--:R-:W-:Y:S01]  /*0dc0*/  UMOV UR4, 0x1e0 ;  /* 0x000001e000047882 */ /* 0x00cfe20000000000 */
[----:B------:R-:W-:Y:S01]  /*0dd0*/  UMOV UR6, 0x400 ;  /* 0x0000040000067882 */ /* 0x000fe20000000000 */
[----:B------:R-:W-:Y:S01]  /*0de0*/  USEL UR4, UR4, 0x1a0, UP3 ;  /* 0x000001a004047887 */ /* 0x000fe20009800000 */
[----:B------:R-:W-:Y:S01]  /*0df0*/  UMOV UR8, 0x1 ;  /* 0x0000000100087882 */ /* 0x000fe20000000000 */
[----:B------:R-:W-:Y:S01]  /*0e00*/  ELECT P0, URZ, PT ;  /* 0x0000000000ff782f */ /* 0x000fe20003800000 */
[----:B------:R-:W-:-:S04]  /*0e10*/  UIADD3 UR8, UPT, UPT, -UR8, 0x100000, URZ ;  /* 0x0010000008087890 */ /* 0x000fc8000fffe1ff */
[----:B------:R-:W-:Y:S02]  /*0e20*/  USHF.L.U32 UR9, UR8, 0xb, URZ ;  /* 0x0000000b08097899 */ /* 0x000fe400080006ff */
[----:B------:R-:W-:Y:S02]  /*0e30*/  USHF.L.U32 UR8, UR8, 0x1, URZ ;  /* 0x0000000108087899 */ /* 0x000fe400080006ff */
[----:B----4-:R-:W-:Y:S02]  /*0e40*/  ULEA UR6, UR5, UR6, 0x18 ;  /* 0x0000000605067291 */ /* 0x010fe4000f8ec0ff */
[----:B------:R-:W-:-:S04]  /*0e50*/  UIADD3 UR4, UPT, UPT, -UR4, 0x100000, URZ ;  /* 0x0010000004047890 */ /* 0x000fc8000fffe1ff */
[----:B------:R-:W-:Y:S02]  /*0e60*/  USHF.L.U32 UR5, UR4, 0xb, URZ ;  /* 0x0000000b04057899 */ /* 0x000fe400080006ff */
[----:B------:R-:W-:Y:S01]  /*0e70*/  USHF.L.U32 UR4, UR4, 0x1, URZ ;  /* 0x0000000104047899 */ /* 0x000fe200080006ff */
[----:B------:R-:W2:Y:S03]  /*0e80*/  FENCE.VIEW.ASYNC.S ;  /* 0x00000000000073c6 */ /* 0x000ea60000000000 */
[----:B--2---:R4:W2:Y:S08]  /*0e90*/  SYNCS.EXCH.64 URZ, [UR6+0x270], UR8 ;  /* 0x0002700806ff75b2 */ /* 0x0048b00008000100 */
[----:B------:R4:W3:Y:S02]  /*0ea0*/  SYNCS.EXCH.64 URZ, [UR6+0x278], UR4 ;  /* 0x0002780406ff75b2 */ /* 0x0008e40008000100 */
[----:B----4-:R-:W-:Y:S01]  /*0eb0*/  NOP ;  /* 0x0000000000007918 */ /* 0x010fe20000000000 */
.L_x_13:
[----:B------:R-:W4:Y:S01]  /*0ec0*/  SHFL.IDX PT, R0, R46, RZ, 0x1f ;  /* 0x00001fff2e007589 */ /* 0x000f2200000e0000 */
[----:B------:R-:W-:Y:S01]  /*0ed0*/  ISETP.NE.OR P1, PT, RZ, UR19, !P1 ;  /* 0x00000013ff007c0c */ /* 0x000fe2000cf25670 */
[----:B------:R-:W-:Y:S01]  /*0ee0*/  NOP ;  /* 0x0000000000007918 */ /* 0x000fe20000000000 */
[----:B----4-:R-:W-:-:S13]  /*0ef0*/  ISETP.NE.AND P0, PT, R0, 0x5, PT ;  /* 0x000000050000780c */ /* 0x010fda0003f05270 */
[----:B------:R-:W-:Y:S05]  /*0f00*/  @P0 BRA `(.L_x_14) ;  /* 0x0000000000480947 */ /* 0x000fea0003800000 */
[----:B------:R-:W4:Y:S01]  /*0f10*/  S2UR UR5, SR_CgaCtaId ;  /* 0x00000000000579c3 */ /* 0x000f220000008800 */
[----:B--23--:R-:W-:Y:S01]  /*0f20*/  UMOV UR4, 0x400 ;  /* 0x0000040000047882 */ /* 0x00cfe20000000000 */
        /* <DEDUP_REMOVED lines=9> */
[----:B----4-:R-:W-:Y:S01]  /*0fc0*/  ULEA UR4, UR5, UR4, 0x18 ;  /* 0x0000000405047291 */ /* 0x010fe2000f8ec0ff */
[----:B------:R-:W2:Y:S11]  /*0fd0*/  FENCE.VIEW.ASYNC.S ;  /* 0x00000000000073c6 */ /* 0x000eb60000000000 */
[----:B--2---:R4:W2:Y:S01]  /*0fe0*/  SYNCS.EXCH.64 URZ, [UR4+0x280], UR6 ;  /* 0x0002800604ff75b2 */ /* 0x0048a20008000100 */
[----:B------:R4:W3:Y:S01]  /*0ff0*/  SYNCS.EXCH.64 URZ, [UR4+0x290], UR8 ;  /* 0x0002900804ff75b2 */ /* 0x0008e20008000100 */
[----:B------:R4:W1:Y:S01]  /*1000*/  SYNCS.EXCH.64 URZ, [UR4+0x288], UR6 ;  /* 0x0002880604ff75b2 */ /* 0x0008620008000100 */
[----:B------:R4:W1:Y:S02]  /*1010*/  SYNCS.EXCH.64 URZ, [UR4+0x298], UR8 ;  /* 0x0002980804ff75b2 */ /* 0x0008640008000100 */
[----:B----4-:R-:W-:Y:S01]  /*1020*/  NOP ;  /* 0x0000000000007918 */ /* 0x010fe20000000000 */
.L_x_14:
[----:B--23--:R-:W2:Y:S01]  /*1030*/  S2UR UR7, SR_CgaCtaId ;  /* 0x00000000000779c3 */ /* 0x00cea20000008800 */
[----:B------:R-:W-:Y:S01]  /*1040*/  VOTEU.ALL UP0, P1 ;  /* 0x0000000000ff7886 */ /* 0x000fe20000800000 */
[----:B------:R-:W-:Y:S01]  /*1050*/  UMOV UR4, 0x20 ;  /* 0x0000002000047882 */ /* 0x000fe20000000000 */
[----:B------:R-:W-:Y:S01]  /*1060*/  NOP ;  /* 0x0000000000007918 */ /* 0x000fe20000000000 */
[----:B------:R-:W-:Y:S01]  /*1070*/  LOP3.LUT R3, R56, 0x1f, RZ, 0xc0, !PT ;  /* 0x0000001f38037812 */ /* 0x000fe200078ec0ff */
[----:B------:R-:W-:Y:S01]  /*1080*/  UISETP.NE.AND UP4, UPT, UR19, URZ, UPT ;  /* 0x000000ff1300728c */ /* 0x000fe2000bf85270 */
[----:B------:R-:W-:Y:S01]  /*1090*/  @!UP0 UMOV UR6, 0x400 ;  /* 0x0000040000068882 */ /* 0x000fe20000000000 */
[----:B------:R-:W-:-:S04]  /*10a0*/  @!UP0 UIADD3 UR4, UPT, UPT, -UR4, 0x100000, URZ ;  /* 0x0010000004048890 */ /* 0x000fc8000fffe1ff */
[----:B------:R-:W-:Y:S02]  /*10b0*/  @!UP0 USHF.L.U32 UR5, UR4, 0xb, URZ ;  /* 0x0000000b04058899 */ /* 0x000fe400080006ff */
[----:B------:R-:W-:Y:S02]  /*10c0*/  @!UP0 USHF.L.U32 UR4, UR4, 0x1, URZ ;  /* 0x0000000104048899 */ /* 0x000fe400080006ff */
[----:B--2---:R-:W-:Y:S01]  /*10d0*/  @!UP0 ULEA UR6, UR7, UR6, 0x18 ;  /* 0x0000000607068291 */ /* 0x004fe2000f8ec0ff */
[----:B------:R-:W2:Y:S01]  /*10e0*/  LDCU UR7, c[0x0][0x36c] ;  /* 0x00006d80ff0777ac */ /* 0x000ea20008000800 */
[----:B------:R-:W-:Y:S01]  /*10f0*/  VOTEU.ALL UP0, P1 ;  /* 0x0000000000ff7886 */ /* 0x000fe20000800000 */
[----:B------:R-:W3:Y:S09]  /*1100*/  FENCE.VIEW.ASYNC.S ;  /* 0x00000000000073c6 */ /* 0x000ef20000000000 */
[----:B---3--:R3:W4:Y:S01]  /*1110*/  @!UP0 SYNCS.EXCH.64 URZ, [UR6+0x2a0], UR4 ;  /* 0x0002a00406ff85b2 */ /* 0x0087220008000100 */
[----:B--2---:R-:W-:-:S09]  /*1120*/  UISETP.EQ.U32.AND UP6, UPT, UR7, 0x1, UPT ;  /* 0x000000010700788c */ /* 0x004fd2000bfc2070 */
[----:B---3--:R-:W-:Y:S05]  /*1130*/  BRA.U !UP6, `(.L_x_15) ;  /* 0x000000010e087547 */ /* 0x008fea000b800000 */
[----:B-1--4-:R-:W-:Y:S01]  /*1140*/  UCGABAR_ARV ;  /* 0x00000000000079c7 */ /* 0x012fe20008000000 */
[----:B------:R-:W-:Y:S05]  /*1150*/  BRA `(.L_x_16) ;  /* 0x0000000000047947 */ /* 0x000fea0003800000 */
.L_x_15:
[----:B-1--4-:R-:W-:Y:S01]  /*1160*/  NOP ;  /* 0x0000000000007918 */ /* 0x012fe20000000000 */
.L_x_16:
[----:B------:R-:W1:Y:S01]  /*1170*/  S2UR UR22, SR_CTAID.X ;  /* 0x00000000001679c3 */ /* 0x000e620000002500 */
[----:B------:R-:W-:-:S05]  /*1180*/  CS2R.32 R51, SR_CgaSize ;  /* 0x0000000000337805 */ /* 0x000fca0000008a00 */
[----:B------:R-:W-:-:S05]  /*1190*/  IMAD R51, R51, -0xa0, RZ ;  /* 0xffffff6033337824 */ /* 0x000fca00078e02ff */
[----:B------:R-:W-:-:S14]  /*11a0*/  R2UR UR5, R51 ;  /* 0x00000000330572ca */ /* 0x000fdc00000e0000 */
[----:B------:R-:W2:Y:S01]  /*11b0*/  LDCU UR5, c[0x0][UR5+0x2b0] ;  /* 0x00005600050577ac */ /* 0x000ea20008000800 */
[----:B------:R-:W-:-:S05]  /*11c0*/  CS2R.32 R51, SR_CgaSize ;  /* 0x0000000000337805 */ /* 0x000fca0000008a00 */
[----:B------:R-:W-:-:S05]  /*11d0*/  IMAD R51, R51, -0xa0, RZ ;  /* 0xffffff6033337824 */ /* 0x000fca00078e02ff */
[----:B------:R-:W-:-:S14]  /*11e0*/  R2UR UR4, R51 ;  /* 0x00000000330472ca */ /* 0x000fdc00000e0000 */
[----:B------:R-:W3:Y:S01]  /*11f0*/  LDCU UR4, c[0x0][UR4+0x2b4] ;  /* 0x00005680040477ac */ /* 0x000ee20008000800 */
[----:B------:R-:W4:Y:S01]  /*1200*/  S2UR UR18, SR_CTAID.Y ;  /* 0x00000000001279c3 */ /* 0x000f220000002600 */
[----:B------:R-:W-:-:S05]  /*1210*/  CS2R.32 R51, SR_CgaSize ;  /* 0x0000000000337805 */ /* 0x000fca0000008a00 */
[----:B------:R-:W-:-:S05]  /*1220*/  IMAD R51, R51, -0xa0, RZ ;  /* 0xffffff6033337824 */ /* 0x000fca00078e02ff */
[----:B------:R-:W-:-:S14]  /*1230*/  R2UR UR7, R51 ;  /* 0x00000000330772ca */ /* 0x000fdc00000e0000 */
[----:B------:R-:W3:Y:S01]  /*1240*/  LDCU UR7, c[0x0][UR7+0x2a0] ;  /* 0x00005400070777ac */ /* 0x000ee20008000800 */
[----:B------:R-:W-:-:S05]  /*1250*/  CS2R.32 R51, SR_CgaSize ;  /* 0x0000000000337805 */ /* 0x000fca0000008a00 */
[----:B------:R-:W-:-:S05]  /*1260*/  IMAD R51, R51, -0xa0, RZ ;  /* 0xffffff6033337824 */ /* 0x000fca00078e02ff */
[----:B------:R-:W-:-:S14]  /*1270*/  R2UR UR8, R51 ;  /* 0x00000000330872ca */ /* 0x000fdc00000e0000 */
[----:B------:R-:W3:Y:S01]  /*1280*/  LDCU UR8, c[0x0][UR8+0x2a4] ;  /* 0x00005480080877ac */ /* 0x000ee20008000800 */
[----:B------:R-:W3:Y:S01]  /*1290*/  LDCU UR21, c[0x0][0xc24] ;  /* 0x00018480ff1577ac */ /* 0x000ee20008000800 */
[----:B------:R-:W3:Y:S01]  /*12a0*/  LDCU UR39, c[0x0][0xc24] ;  /* 0x00018480ff2777ac */ /* 0x000ee20008000800 */
[----:B-1----:R-:W-:Y:S01]  /*12b0*/  I2FP.F32.U32 R2, UR22 ;  /* 0x0000001600027c45 */ /* 0x002fe20008201000 */
[----:B------:R-:W1:Y:S04]  /*12c0*/  LDCU UR24, c[0x0][0xc30] ;  /* 0x00018600ff1877ac */ /* 0x000e680008000800 */
[----:B--2---:R-:W-:Y:S01]  /*12d0*/  FMUL R2, R2, UR5 ;  /* 0x0000000502027c20 */ /* 0x004fe20008400000 */
[----:B----4-:R-:W-:-:S05]  /*12e0*/  I2FP.F32.U32 R0, UR18 ;  /* 0x0000001200007c45 */ /* 0x010fca0008201000 */
[----:B------:R-:W2:Y:S01]  /*12f0*/  F2I.U32.TRUNC.NTZ R2, R2 ;  /* 0x0000000200027305 */ /* 0x000ea2000020f000 */
[----:B---3--:R-:W-:-:S07]  /*1300*/  FMUL R0, R0, UR4 ;  /* 0x0000000400007c20 */ /* 0x008fce0008400000 */
[----:B------:R-:W3:Y:S01]  /*1310*/  F2I.U32.TRUNC.NTZ R0, R0 ;  /* 0x0000000000007305 */ /* 0x000ee2000020f000 */
[----:B--2---:R-:W-:Y:S02]  /*1320*/  R2UR UR4, R2 ;  /* 0x00000000020472ca */ /* 0x004fe400000e0000 */
[----:B------:R-:W-:Y:S02]  /*1330*/  PRMT R2, RZ, 0x7610, R2 ;  /* 0x00007610ff027816 */ /* 0x000fe40000000002 */
[----:B---3--:R-:W-:Y:S02]  /*1340*/  R2UR UR6, R0 ;  /* 0x00000000000672ca */ /* 0x008fe400000e0000 */
[----:B------:R-:W-:-:S07]  /*1350*/  PRMT R0, RZ, 0x7610, R0 ;  /* 0x00007610ff007816 */ /* 0x000fce0000000000 */
[----:B------:R-:W-:-:S04]  /*1360*/  UIADD3 UR5, UPT, UPT, -UR4, URZ, URZ ;  /* 0x000000ff04057290 */ /* 0x000fc8000fffe1ff */
[----:B------:R-:W-:Y:S02]  /*1370*/  UIMAD UR5, UR7, UR5, UR22 ;  /* 0x00000005070572a4 */ /* 0x000fe4000f8e0216 */
[----:B------:R-:W-:-:S04]  /*1380*/  UIADD3 UR4, UPT, UPT, -UR6, URZ, URZ ;  /* 0x000000ff06047290 */ /* 0x000fc8000fffe1ff */
[----:B------:R-:W-:Y:S01]  /*1390*/  IMAD.U32 R51, RZ, RZ, UR5 ;  /* 0x00000005ff337e24 */ /* 0x000fe2000f8e00ff */
[----:B------:R-:W-:-:S06]  /*13a0*/  UIMAD UR4, UR8, UR4, UR18 ;  /* 0x00000004080472a4 */ /* 0x000fcc000f8e0212 */
[----:B------:R-:W-:Y:S01]  /*13b0*/  IMAD.U32 R50, RZ, RZ, UR4 ;  /* 0x00000004ff327e24 */ /* 0x000fe2000f8e00ff */
[----:B-1----:R-:W-:Y:S06]  /*13c0*/  BRA.U UP4, `(.L_x_17) ;  /* 0x0000000104307547 */ /* 0x002fec000b800000 */
[----:B------:R-:W-:Y:S01]  /*13d0*/  R2UR UR5, R50 ;  /* 0x00000000320572ca */ /* 0x000fe200000e0000 */
[----:B------:R-:W-:Y:S01]  /*13e0*/  UMOV UR7, 0x3 ;  /* 0x0000000300077882 */ /* 0x000fe20000000000 */
[----:B------:R-:W-:-:S11]  /*13f0*/  R2UR UR4, R51 ;  /* 0x00000000330472ca */ /* 0x000fd600000e0000 */
[----:B------:R-:W-:-:S04]  /*1400*/  UISETP.NE.AND UP0, UPT, UR5, URZ, UPT ;  /* 0x000000ff0500728c */ /* 0x000fc8000bf05270 */
[----:B------:R-:W-:Y:S02]  /*1410*/  UISETP.LT.U32.OR UP0, UPT, UR4, 0x2, !UP0 ;  /* 0x000000020400788c */ /* 0x000fe4000c701470 */
[----:B------:R-:W-:Y:S02]  /*1420*/  ULOP3.LUT UR4, UR4, 0xfffffffe, URZ, 0xc0, !UPT ;  /* 0xfffffffe04047892 */ /* 0x000fe4000f8ec0ff */
[----:B------:R-:W-:Y:S02]  /*1430*/  USEL UR6, URZ, 0x1, !UP0 ;  /* 0x00000001ff067887 */ /* 0x000fe4000c000000 */
[----:B------:R-:W-:Y:S02]  /*1440*/  USEL UR5, URZ, 0x2, !UP0 ;  /* 0x00000002ff057887 */ /* 0x000fe4000c000000 */
[----:B------:R-:W-:Y:S02]  /*1450*/  USHF.L.U32 UR4, UR7, UR4, URZ ;  /* 0x0000000407047299 */ /* 0x000fe400080006ff */
[----:B------:R-:W-:-:S04]  /*1460*/  UIADD3 UR5, UPT, UPT, UR6, UR5, URZ ;  /* 0x0000000506057290 */ /* 0x000fc8000fffe0ff */
[----:B------:R-:W-:Y:S02]  /*1470*/  IMAD.U32 R0, RZ, RZ, UR4 ;  /* 0x00000004ff007e24 */ /* 0x000fe4000f8e00ff */
[----:B------:R-:W-:-:S07]  /*1480*/  IMAD.U32 R2, RZ, RZ, UR5 ;  /* 0x00000005ff027e24 */ /* 0x000fce000f8e00ff */
.L_x_17:
[----:B------:R-:W1:Y:S01]  /*1490*/  S2UR UR50, SR_CTAID.Z ;  /* 0x00000000003279c3 */ /* 0x000e620000002700 */
[----:B------:R-:W-:Y:S01]  /*14a0*/  UISETP.GE.AND UP0, UPT, UR21, 0x1, UPT ;  /* 0x000000011500788c */ /* 0x000fe2000bf06270 */
[----:B------:R-:W-:-:S08]  /*14b0*/  UMOV UR20, UR22 ;  /* 0x0000001600147c82 */ /* 0x000fd00008000000 */
[----:B------:R-:W-:Y:S05]  /*14c0*/  BRA.U !UP0, `(.L_x_18) ;  /* 0x0000000108d47547 */ /* 0x000fea000b800000 */
[----:B------:R-:W2:Y:S01]  /*14d0*/  LDCU.128 UR12, c[0x0][0xc10] ;  /* 0x00018200ff0c77ac */ /* 0x000ea20008000c00 */
[----:B------:R-:W3:Y:S01]  /*14e0*/  LDCU UR23, c[0x0][0xc0c] ;  /* 0x00018180ff1777ac */ /* 0x000ee20008000800 */
[----:B------:R-:W4:Y:S01]  /*14f0*/  LDCU UR6, c[0x0][0x370] ;  /* 0x00006e00ff0677ac */ /* 0x000f220008000800 */
[----:B------:R-:W1:Y:S01]  /*1500*/  LDCU UR7, c[0x0][0x374] ;  /* 0x00006e80ff0777ac */ /* 0x000e620008000800 */
[----:B------:R-:W1:Y:S01]  /*1510*/  LDCU UR20, c[0x0][0xc20] ;  /* 0x00018400ff1477ac */ /* 0x000e620008000800 */
[----:B--2---:R-:W-:Y:S02]  /*1520*/  UIMAD.WIDE.U32 UR4, UR22, UR12, URZ ;  /* 0x0000000c160472a5 */ /* 0x004fe4000f8e00ff */
[----:B---3--:R-:W-:Y:S01]  /*1530*/  UISETP.NE.AND UP0, UPT, UR23, 0x1, UPT ;  /* 0x000000011700788c */ /* 0x008fe2000bf05270 */
[----:B------:R-:W2:Y:S01]  /*1540*/  LDCU.64 UR8, c[0x0][0xc28] ;  /* 0x00018500ff0877ac */ /* 0x000ea20008000a00 */
[----:B----4-:R-:W-:-:S03]  /*1550*/  UIMAD.WIDE.U32 UR10, UR6, UR12, URZ ;  /* 0x0000000c060a72a5 */ /* 0x010fc6000f8e00ff */
[----:B------:R-:W-:Y:S01]  /*1560*/  UMOV UR4, UR5 ;  /* 0x0000000500047c82 */ /* 0x000fe20008000000 */
[----:B------:R-:W-:Y:S02]  /*1570*/  UISETP.NE.AND UP2, UPT, UR21, 0x1, UPT ;  /* 0x000000011500788c */ /* 0x000fe4000bf45270 */
[----:B------:R-:W-:Y:S01]  /*1580*/  USHF.R.U32.HI UR4, URZ, UR13, UR4 ;  /* 0x0000000dff047299 */ /* 0x000fe20008011604 */
[----:B------:R-:W-:Y:S01]  /*1590*/  UMOV UR10, UR11 ;  /* 0x0000000b000a7c82 */ /* 0x000fe20008000000 */
[----:B------:R-:W-:Y:S02]  /*15a0*/  UIMAD.WIDE.U32 UR16, UR18, UR15, URZ ;  /* 0x0000000f121072a5 */ /* 0x000fe4000f8e00ff */
[----:B------:R-:W-:Y:S02]  /*15b0*/  USEL UR5, UR22, UR4, !UP0 ;  /* 0x0000000416057287 */ /* 0x000fe4000c000000 */
[----:B------:R-:W-:Y:S02]  /*15c0*/  @UP0 USHF.R.U32.HI UR6, URZ, UR13, UR10 ;  /* 0x0000000dff060299 */ /* 0x000fe4000801160a */
[----:B------:R-:W-:-:S02]  /*15d0*/  UISETP.NE.AND UP0, UPT, UR14, 0x1, UPT ;  /* 0x000000010e00788c */ /* 0x000fc4000bf05270 */
[----:B-1----:R-:W-:Y:S02]  /*15e0*/  UIMAD.WIDE.U32 UR10, UR7, UR15, URZ ;  /* 0x0000000f070a72a5 */ /* 0x002fe4000f8e00ff */
[----:B--2---:R-:W-:Y:S01]  /*15f0*/  UIMAD.WIDE.U32 UR12, UR6, UR8, URZ ;  /* 0x00000008060c72a5 */ /* 0x004fe2000f8e00ff */
[----:B------:R-:W-:Y:S02]  /*1600*/  UMOV UR4, UR17 ;  /* 0x0000001100047c82 */ /* 0x000fe40008000000 */
[----:B------:R-:W-:Y:S02]  /*1610*/  USHF.R.U32.HI UR4, URZ, UR20, UR4 ;  /* 0x00000014ff047299 */ /* 0x000fe40008011604 */
[----:B------:R-:W-:Y:S02]  /*1620*/  UMOV UR10, UR11 ;  /* 0x0000000b000a7c82 */ /* 0x000fe40008000000 */
[----:B------:R-:W-:Y:S01]  /*1630*/  UMOV UR12, UR13 ;  /* 0x0000000d000c7c82 */ /* 0x000fe20008000000 */
[----:B------:R-:W-:-:S02]  /*1640*/  @UP0 USHF.R.U32.HI UR7, URZ, UR20, UR10 ;  /* 0x00000014ff070299 */ /* 0x000fc4000801160a */
[----:B------:R-:W-:Y:S02]  /*1650*/  USEL UR4, UR18, UR4, !UP0 ;  /* 0x0000000412047287 */ /* 0x000fe4000c000000 */
[----:B------:R-:W-:Y:S02]  /*1660*/  UIMAD.WIDE.U32 UR10, UR7, UR8, URZ ;  /* 0x00000008070a72a5 */ /* 0x000fe4000f8e00ff */
[----:B------:R-:W-:Y:S02]  /*1670*/  @UP2 USHF.R.U32.HI UR6, URZ, UR9, UR12 ;  /* 0x00000009ff062299 */ /* 0x000fe4000801160c */
[----:B------:R-:W-:Y:S02]  /*1680*/  UIMAD.WIDE.U32 UR12, UR4, UR8, URZ ;  /* 0x00000008040c72a5 */ /* 0x000fe4000f8e00ff */
[----:B------:R-:W-:Y:S01]  /*1690*/  UIADD3 UR20, UPT, UPT, -UR5, URZ, URZ ;  /* 0x000000ff05147290 */ /* 0x000fe2000fffe1ff */
[----:B------:R-:W-:Y:S02]  /*16a0*/  UMOV UR10, UR11 ;  /* 0x0000000b000a7c82 */ /* 0x000fe40008000000 */
[----:B------:R-:W-:-:S02]  /*16b0*/  @UP2 USHF.R.U32.HI UR7, URZ, UR9, UR10 ;  /* 0x00000009ff072299 */ /* 0x000fc4000801160a */
[----:B------:R-:W-:Y:S02]  /*16c0*/  UIMAD UR10, UR6, UR21, URZ ;  /* 0x00000015060a72a4 */ /* 0x000fe4000f8e02ff */
[----:B------:R-:W-:Y:S02]  /*16d0*/  UIMAD UR7, UR7, UR21, URZ ;  /* 0x00000015070772a4 */ /* 0x000fe4000f8e02ff */
[----:B------:R-:W-:Y:S02]  /*16e0*/  UIMAD UR20, UR23, UR20, UR22 ;  /* 0x00000014171472a4 */ /* 0x000fe4000f8e0216 */
[----:B------:R-:W-:-:S03]  /*16f0*/  UISETP.GE.AND UP0, UPT, UR4, UR7, UPT ;  /* 0x000000070400728c */ /* 0x000fc6000bf06270 */
[----:B------:R-:W-:Y:S01]  /*1700*/  UMOV UR7, UR13 ;  /* 0x0000000d00077c82 */ /* 0x000fe20008000000 */
[----:B------:R-:W-:Y:S02]  /*1710*/  UISETP.GE.OR UP0, UPT, UR5, UR10, UP0 ;  /* 0x0000000a0500728c */ /* 0x000fe40008706670 */
[----:B------:R-:W-:Y:S02]  /*1720*/  UIMAD.WIDE.U32 UR10, UR5, UR8, URZ ;  /* 0x00000008050a72a5 */ /* 0x000fe4000f8e00ff */
[----:B------:R-:W-:Y:S02]  /*1730*/  USHF.R.U32.HI UR7, URZ, UR9, UR7 ;  /* 0x00000009ff077299 */ /* 0x000fe40008011607 */
[----:B------:R-:W-:Y:S02]  /*1740*/  UIADD3 UR10, UPT, UPT, -UR4, URZ, URZ ;  /* 0x000000ff040a7290 */ /* 0x000fe4000fffe1ff */
[----:B------:R-:W-:Y:S02]  /*1750*/  USEL UR7, UR4, UR7, !UP2 ;  /* 0x0000000704077287 */ /* 0x000fe4000d000000 */
[----:B------:R-:W-:Y:S01]  /*1760*/  UIMAD UR10, UR14, UR10, UR18 ;  /* 0x0000000a0e0a72a4 */ /* 0x000fe2000f8e0212 */
[----:B------:R-:W-:-:S02]  /*1770*/  @!UP0 UMOV UR8, UR11 ;  /* 0x0000000b00088c82 */ /* 0x000fc40008000000 */
[----:B------:R-:W-:Y:S02]  /*1780*/  @!UP0 USHF.R.U32.HI UR8, URZ, UR9, UR8 ;  /* 0x00000009ff088299 */ /* 0x000fe40008011608 */
[----:B------:R-:W-:Y:S02]  /*1790*/  UIADD3 UR9, UPT, UPT, -UR7, URZ, URZ ;  /* 0x000000ff07097290 */ /* 0x000fe4000fffe1ff */
[----:B------:R-:W-:Y:S02]  /*17a0*/  @!UP0 USEL UR8, UR5, UR8, !UP2 ;  /* 0x0000000805088287 */ /* 0x000fe4000d000000 */
[----:B------:R-:W-:Y:S02]  /*17b0*/  UIMAD UR9, UR21, UR9, UR4 ;  /* 0x00000009150972a4 */ /* 0x000fe4000f8e0204 */
[----:B------:R-:W-:Y:S02]  /*17c0*/  @!UP0 UIADD3 UR7, UPT, UPT, UR7, -UR8, URZ ;  /* 0x8000000807078290 */ /* 0x000fe4000fffe0ff */
[----:B------:R-:W-:-:S02]  /*17d0*/  @!UP0 UIMAD UR6, UR9, UR6, UR8 ;  /* 0x00000006090682a4 */ /* 0x000fc4000f8e0208 */
[----:B------:R-:W-:-:S04]  /*17e0*/  @!UP0 UIMAD UR4, UR7, UR21, UR5 ;  /* 0x00000015070482a4 */ /* 0x000fc8000f8e0205 */
[----:B------:R-:W-:Y:S01]  /*17f0*/  UIMAD UR18, UR4, UR14, UR10 ;  /* 0x0000000e041272a4 */ /* 0x000fe2000f8e020a */
[----:B------:R-:W-:Y:S02]  /*1800*/  @!UP0 UMOV UR5, UR6 ;  /* 0x0000000600058c82 */ /* 0x000fe40008000000 */
[----:B------:R-:W-:-:S12]  /*1810*/  UIMAD UR20, UR5, UR23, UR20 ;  /* 0x00000017051472a4 */ /* 0x000fd8000f8e0214 */
.L_x_18:
[----:B------:R-:W-:-:S09]  /*1820*/  UISETP.NE.AND UP0, UPT, UR24, 0x1, UPT ;  /* 0x000000011800788c */ /* 0x000fd2000bf05270 */
[----:B------:R-:W-:Y:S05]  /*1830*/  BRA.U UP0, `(.L_x_19) ;  /* 0x0000000100407547 */ /* 0x000fea000b800000 */
[----:B------:R-:W2:Y:S01]  /*1840*/  LDCU.128 UR8, c[0x0][0xc10] ;  /* 0x00018200ff0877ac */ /* 0x000ea20008000c00 */
[----:B------:R-:W3:Y:S01]  /*1850*/  LDCU UR12, c[0x0][0xc0c] ;  /* 0x00018180ff0c77ac */ /* 0x000ee20008000800 */
[----:B------:R-:W4:Y:S01]  /*1860*/  LDCU UR13, c[0x0][0xc20] ;  /* 0x00018400ff0d77ac */ /* 0x000f220008000800 */
[----:B--2---:R-:W-:Y:S02]  /*1870*/  UIMAD.WIDE.U32 UR4, UR20, UR8, URZ ;  /* 0x00000008140472a5 */ /* 0x004fe4000f8e00ff */
[----:B------:R-:W-:Y:S02]  /*1880*/  UIMAD.WIDE.U32 UR6, UR18, UR11, URZ ;  /* 0x0000000b120672a5 */ /* 0x000fe4000f8e00ff */
[----:B---3--:R-:W-:Y:S02]  /*1890*/  UISETP.NE.AND UP0, UPT, UR12, 0x1, UPT ;  /* 0x000000010c00788c */ /* 0x008fe4000bf05270 */
[----:B------:R-:W-:-:S03]  /*18a0*/  USHF.R.U32.HI UR5, URZ, UR9, UR5 ;  /* 0x00000009ff057299 */ /* 0x000fc60008011605 */
[----:B------:R-:W-:Y:S01]  /*18b0*/  UMOV UR4, UR7 ;  /* 0x0000000700047c82 */ /* 0x000fe20008000000 */
[----:B------:R-:W-:Y:S02]  /*18c0*/  USEL UR5, UR20, UR5, !UP0 ;  /* 0x0000000514057287 */ /* 0x000fe4000c000000 */
[----:B------:R-:W-:Y:S02]  /*18d0*/  UISETP.NE.AND UP0, UPT, UR10, 0x1, UPT ;  /* 0x000000010a00788c */ /* 0x000fe4000bf05270 */
[----:B----4-:R-:W-:-:S04]  /*18e0*/  USHF.R.U32.HI UR4, URZ, UR13, UR4 ;  /* 0x0000000dff047299 */ /* 0x010fc80008011604 */
[----:B------:R-:W-:-:S04]  /*18f0*/  USEL UR4, UR18, UR4, !UP0 ;  /* 0x0000000412047287 */ /* 0x000fc8000c000000 */
[----:B------:R-:W-:Y:S02]  /*1900*/  UIADD3 UR6, UPT, UPT, -UR4, UR5, URZ ;  /* 0x0000000504067290 */ /* 0x000fe4000fffe1ff */
[----:B------:R-:W-:Y:S02]  /*1910*/  UIADD3 UR4, UPT, UPT, UR4, -UR5, URZ ;  /* 0x8000000504047290 */ /* 0x000fe4000fffe0ff */
[----:B------:R-:W-:Y:S02]  /*1920*/  UIMAD UR18, UR6, UR10, UR18 ;  /* 0x0000000a061272a4 */ /* 0x000fe4000f8e0212 */
[----:B------:R-:W-:-:S12]  /*1930*/  UIMAD UR20, UR4, UR12, UR20 ;  /* 0x0000000c041472a4 */ /* 0x000fd8000f8e0214 */
.L_x_19:
[----:B------:R-:W-:Y:S05]  /*1940*/  BRA.U !UP6, `(.L_x_20) ;  /* 0x000000010e0c7547 */ /* 0x000fea000b800000 */
[----:B------:R-:W-:Y:S01]  /*1950*/  UCGABAR_WAIT ;  /* 0x0000000000007dc7 */ /* 0x000fe20008000000 */
[----:B------:R-:W-:Y:S01]  /*1960*/  CCTL.IVALL ;  /* 0x00000000ff00798f */ /* 0x000fe20002000000 */
[----:B------:R-:W-:Y:S05]  /*1970*/  BRA `(.L_x_21) ;  /* 0x0000000000047947 */ /* 0x000fea0003800000 */
.L_x_20:
[----:B------:R-:W-:Y:S06]  /*1980*/  BAR.SYNC.DEFER_BLOCKING 0x0 ;  /* 0x0000000000007b1d */ /* 0x000fec0000010000 */
.L_x_21:
[----:B------:R-:W-:Y:S05]  /*1990*/  BRA.U UP5, `(.L_x_22) ;  /* 0x0000003105687547 */ /* 0x000fea000b800000 */
[----:B------:R-:W2:Y:S01]  /*19a0*/  LDCU UR7, c[0x0][0x394] ;  /* 0x00007280ff0777ac */ /* 0x000ea20008000800 */
[----:B------:R-:W-:Y:S01]  /*19b0*/  PLOP3.LUT P1, PT, PT, PT, UP3, 0x80, 0x8 ;  /* 0x000000000008781c */ /* 0x000fe20003f2f038 */
[----:B------:R-:W-:Y:S01]  /*19c0*/  IMAD.MOV.U32 R2, RZ, RZ, RZ ;  /* 0x000000ffff027224 */ /* 0x000fe200078e00ff */
[----:B------:R-:W-:Y:S01]  /*19d0*/  ISETP.EQ.OR P2, PT, R3, RZ, P3 ;  /* 0x000000ff0300720c */ /* 0x000fe20001f42670 */
[----:B------:R-:W3:Y:S01]  /*19e0*/  LDCU UR6, c[0x0][0x5d8] ;  /* 0x0000bb00ff0677ac */ /* 0x000ee20008000800 */
[----:B------:R-:W-:Y:S01]  /*19f0*/  PLOP3.LUT P1, PT, P1, PT, PT, 0x8, 0x80 ;  /* 0x000000000080781c */ /* 0x000fe20000f2e170 */
[----:B------:R-:W-:Y:S02]  /*1a00*/  UISETP.NE.AND UP0, UPT, UR19, URZ, UPT ;  /* 0x000000ff1300728c */ /* 0x000fe4000bf05270 */
[----:B------:R-:W-:Y:S02]  /*1a10*/  USHF.L.U32 UR8, UR22, 0x5, URZ ;  /* 0x0000000516087899 */ /* 0x000fe400080006ff */
[----:B------:R-:W-:Y:S01]  /*1a20*/  USEL UR48, UR52, 0x2, UP0 ;  /* 0x0000000234307887 */ /* 0x000fe20008000000 */
[----:B------:R-:W4:Y:S01]  /*1a30*/  LDCU UR58, c[0x0][0x370] ;  /* 0x00006e00ff3a77ac */ /* 0x000f220008000800 */
[----:B--2---:R-:W-:Y:S01]  /*1a40*/  UIADD3 UR5, UPT, UPT, UR7, 0x1f, URZ ;  /* 0x0000001f07057890 */ /* 0x004fe2000fffe0ff */
[----:B-1----:R-:W1:Y:S03]  /*1a50*/  LDCU.64 UR50, c[0x0][0x348] ;  /* 0x00006900ff3277ac */ /* 0x002e660008000a00 */
[----:B------:R-:W-:-:S02]  /*1a60*/  USHF.R.S32.HI UR4, URZ, 0x1f, UR5 ;  /* 0x0000001fff047899 */ /* 0x000fc40008011405 */
[----:B---3--:R-:W-:Y:S02]  /*1a70*/  UIADD3 UR6, UPT, UPT, UR6, 0x3f, URZ ;  /* 0x0000003f06067890 */ /* 0x008fe4000fffe0ff */
[----:B------:R-:W-:Y:S02]  /*1a80*/  ULEA.HI UR4, UR4, UR5, URZ, 0x5 ;  /* 0x0000000504047291 */ /* 0x000fe4000f8f28ff */
[----:B------:R-:W-:Y:S02]  /*1a90*/  UIADD3 UR5, UPT, UPT, UR7, -0x1, URZ ;  /* 0xffffffff07057890 */ /* 0x000fe4000fffe0ff */
[----:B------:R-:W-:Y:S02]  /*1aa0*/  USHF.R.S32.HI UR60, URZ, 0x5, UR4 ;  /* 0x00000005ff3c7899 */ /* 0x000fe40008011404 */
[----:B------:R-:W-:Y:S02]  /*1ab0*/  UISETP.GE.U32.AND UP1, UPT, UR5, -0x3f, UPT ;  /* 0xffffffc10500788c */ /* 0x000fe4000bf26070 */
[----:B------:R-:W-:-:S02]  /*1ac0*/  UISETP.LT.U32.AND UP0, UPT, UR60, 0x23, UPT ;  /* 0x000000233c00788c */ /* 0x000fc4000bf01070 */
[----:B------:R-:W-:Y:S02]  /*1ad0*/  USHF.R.S32.HI UR4, URZ, 0x1f, UR6 ;  /* 0x0000001fff047899 */ /* 0x000fe40008011406 */
[----:B------:R-:W-:Y:S02]  /*1ae0*/  USEL UR59, UR60, 0x23, UP0 ;  /* 0x000000233c3b7887 */ /* 0x000fe40008000000 */
[----:B------:R-:W-:Y:S02]  /*1af0*/  ULEA.HI UR4, UR4, UR6, URZ, 0x6 ;  /* 0x0000000604047291 */ /* 0x000fe4000f8f30ff */
[----:B------:R-:W-:Y:S02]  /*1b00*/  UIADD3 UR45, UPT, UPT, UR59, -0x1, URZ ;  /* 0xffffffff3b2d7890 */ /* 0x000fe4000fffe0ff */
[----:B------:R-:W-:Y:S02]  /*1b10*/  @UP1 UIADD3 UR45, UPT, UPT, UR59, URZ, URZ ;  /* 0x000000ff3b2d1290 */ /* 0x000fe4000fffe0ff */
[----:B------:R-:W-:-:S02]  /*1b20*/  USHF.L.U32 UR64, UR22, 0x6, URZ ;  /* 0x0000000616407899 */ /* 0x000fc400080006ff */
[----:B------:R-:W-:Y:S01]  /*1b30*/  UIADD3 UR63, UPT, UPT, UR7, 0x3e, URZ ;  /* 0x0000003e073f7890 */ /* 0x000fe2000fffe0ff */
[----:B------:R-:W2:Y:S01]  /*1b40*/  LDCU UR57, c[0x0][0x374] ;  /* 0x00006e80ff3977ac */ /* 0x000ea20008000800 */
[----:B------:R-:W-:Y:S02]  /*1b50*/  ULOP3.LUT UR62, UR8, 0x20, URZ, 0xc0, !UPT ;  /* 0x00000020083e7892 */ /* 0x000fe4000f8ec0ff */
[----:B------:R-:W-:Y:S02]  /*1b60*/  USHF.R.S32.HI UR56, URZ, 0x6, UR4 ;  /* 0x00000006ff387899 */ /* 0x000fe40008011404 */
[----:B------:R-:W-:Y:S02]  /*1b70*/  UIADD3 UR61, UPT, UPT, UR60, -UR59, URZ ;  /* 0x8000003b3c3d7290 */ /* 0x000fe4000fffe0ff */
[----:B------:R-:W-:Y:S01]  /*1b80*/  UIADD3 UR45, UPT, UPT, UR45, 0x1, URZ ;  /* 0x000000012d2d7890 */ /* 0x000fe2000fffe0ff */
[----:B------:R-:W-:Y:S01]  /*1b90*/  UMOV UR29, 0x1 ;  /* 0x00000001001d7882 */ /* 0x000fe20000000000 */
[----:B-1--4-:R-:W-:-:S10]  /*1ba0*/  UMOV UR31, URZ ;  /* 0x000000ff001f7c82 */ /* 0x012fd40008000000 */
.L_x_40:
[----:B------:R-:W-:Y:S01]  /*1bb0*/  IMAD.U32 R4, RZ, RZ, UR56 ;  /* 0x00000038ff047e24 */ /* 0x000fe2000f8e00ff */
[----:B------:R-:W1:Y:S04]  /*1bc0*/  LDCU UR55, c[0x0][0x5dc] ;  /* 0x0000bb80ff3777ac */ /* 0x000e680008000800 */
[-C--:B------:R-:W-:Y:S01]  /*1bd0*/  IABS R0, R4.reuse ;  /* 0x0000000400007213 */ /* 0x080fe20000000000 */
[----:B------:R-:W3:Y:S01]  /*1be0*/  LDCU UR54, c[0x0][0x5e0] ;  /* 0x0000bc00ff3677ac */ /* 0x000ee20008000800 */
[----:B------:R-:W-:Y:S02]  /*1bf0*/  IABS R4, R4 ;  /* 0x0000000400047213 */ /* 0x000fe40000000000 */
[----:B------:R-:W-:Y:S01]  /*1c00*/  R2UR UR6, R0 ;  /* 0x00000000000672ca */ /* 0x000fe200000e0000 */
[----:B------:R-:W-:Y:S01]  /*1c10*/  UMOV UR30, 0x400 ;  /* 0x00000400001e7882 */ /* 0x000fe20000000000 */
[----:B------:R-:W-:Y:S01]  /*1c20*/  UMOV UR19, URZ ;  /* 0x000000ff00137c82 */ /* 0x000fe20008000000 */
[----:B-1----:R-:W-:-:S10]  /*1c30*/  IMAD.U32 R3, RZ, RZ, UR55 ;  /* 0x00000037ff037e24 */ /* 0x002fd4000f8e00ff */
[----:B------:R-:W1:Y:S01]  /*1c40*/  I2F.RP R0, UR6 ;  /* 0x0000000600007d06 */ /* 0x000e620008209400 */
[----:B---3--:R-:W-:-:S07]  /*1c50*/  UISETP.NE.AND UP2, UPT, UR54, URZ, UPT ;  /* 0x000000ff3600728c */ /* 0x008fce000bf45270 */
[----:B-1----:R-:W1:Y:S02]  /*1c60*/  MUFU.RCP R0, R0 ;  /* 0x0000000000007308 */ /* 0x002e640000001000 */
[----:B-1----:R-:W-:-:S06]  /*1c70*/  VIADD R0, R0, 0xffffffe ;  /* 0x0ffffffe00007836 */ /* 0x002fcc0000000000 */
[----:B------:R-:W1:Y:S02]  /*1c80*/  F2I.FTZ.U32.TRUNC.NTZ R0, R0 ;  /* 0x0000000000007305 */ /* 0x000e64000021f000 */
[----:B-1----:R-:W-:Y:S02]  /*1c90*/  R2UR UR5, R0 ;  /* 0x00000000000572ca */ /* 0x002fe400000e0000 */
[----:B------:R-:W-:Y:S01]  /*1ca0*/  IABS R0, R3 ;  /* 0x0000000300007213 */ /* 0x000fe20000000000 */
[----:B------:R-:W-:-:S03]  /*1cb0*/  IMAD.U32 R3, RZ, RZ, UR18 ;  /* 0x00000012ff037e24 */ /* 0x000fc6000f8e00ff */
[----:B------:R-:W-:Y:S01]  /*1cc0*/  R2UR UR9, R0 ;  /* 0x00000000000972ca */ /* 0x000fe200000e0000 */
[----:B------:R-:W-:Y:S01]  /*1cd0*/  IMAD.MOV R0, RZ, RZ, -R4 ;  /* 0x000000ffff007224 */ /* 0x000fe200078e0a04 */
[----:B------:R-:W-:-:S04]  /*1ce0*/  IABS R3, R3 ;  /* 0x0000000300037213 */ /* 0x000fc80000000000 */
[----:B------:R-:W-:Y:S01]  /*1cf0*/  R2UR UR8, R3 ;  /* 0x00000000030872ca */ /* 0x000fe200000e0000 */
[----:B------:R-:W-:-:S04]  /*1d00*/  UIADD3 UR4, UPT, UPT, URZ, -UR5, URZ ;  /* 0x80000005ff047290 */ /* 0x000fc8000fffe0ff */
[----:B------:R-:W-:Y:S02]  /*1d10*/  UIMAD UR7, UR4, UR6, URZ ;  /* 0x00000006040772a4 */ /* 0x000fe4000f8e02ff */
[----:B------:R-:W1:Y:S01]  /*1d20*/  I2F.RP R3, UR9 ;  /* 0x0000000900037d06 */ /* 0x000e620008209400 */
[----:B------:R-:W-:Y:S02]  /*1d30*/  UMOV UR4, URZ ;  /* 0x000000ff00047c82 */ /* 0x000fe40008000000 */
[----:B------:R-:W-:Y:S02]  /*1d40*/  UIMAD.WIDE.U32 UR4, UR5, UR7, UR4 ;  /* 0x00000007050472a5 */ /* 0x000fe4000f8e0004 */
[----:B------:R-:W-:-:S05]  /*1d50*/  R2UR UR7, R0 ;  /* 0x00000000000772ca */ /* 0x000fca00000e0000 */
[----:B------:R-:W-:Y:S02]  /*1d60*/  UMOV UR4, UR5 ;  /* 0x0000000500047c82 */ /* 0x000fe40008000000 */
[----:B------:R-:W-:Y:S01]  /*1d70*/  UIMAD.WIDE.U32 UR4, UR4, UR8, URZ ;  /* 0x00000008040472a5 */ /* 0x000fe2000f8e00ff */
[----:B-1----:R-:W1:Y:S06]  /*1d80*/  MUFU.RCP R0, R3 ;  /* 0x0000000300007308 */ /* 0x002e6c0000001000 */
[----:B------:R-:W-:Y:S02]  /*1d90*/  UMOV UR4, UR5 ;  /* 0x0000000500047c82 */ /* 0x000fe40008000000 */
[----:B------:R-:W-:-:S04]  /*1da0*/  UIMAD UR5, UR4, UR7, UR8 ;  /* 0x00000007040572a4 */ /* 0x000fc8000f8e0208 */
[----:B------:R-:W-:Y:S01]  /*1db0*/  UISETP.GT.U32.AND UP0, UPT, UR6, UR5, UPT ;  /* 0x000000050600728c */ /* 0x000fe2000bf04070 */
[----:B-1----:R-:W-:-:S10]  /*1dc0*/  VIADD R0, R0, 0xffffffe ;  /* 0x0ffffffe00007836 */ /* 0x002fd40000000000 */
[----:B------:R-:W-:Y:S01]  /*1dd0*/  @!UP0 UIADD3 UR5, UPT, UPT, UR5, -UR6, URZ ;  /* 0x8000000605058290 */ /* 0x000fe2000fffe0ff */
[----:B------:R-:W1:Y:S01]  /*1de0*/  F2I.FTZ.U32.TRUNC.NTZ R0, R0 ;  /* 0x0000000000007305 */ /* 0x000e62000021f000 */
[----:B------:R-:W-:Y:S02]  /*1df0*/  @!UP0 UIADD3 UR4, UPT, UPT, UR4, 0x1, URZ ;  /* 0x0000000104048890 */ /* 0x000fe4000fffe0ff */
[----:B------:R-:W-:Y:S02]  /*1e00*/  UISETP.GE.U32.AND UP1, UPT, UR5, UR6, UPT ;  /* 0x000000060500728c */ /* 0x000fe4000bf26070 */
[----:B------:R-:W-:-:S04]  /*1e10*/  ULOP3.LUT UR5, UR18, UR56, URZ, 0x3c, !UPT ;  /* 0x0000003812057292 */ /* 0x000fc8000f8e3cff */
[----:B------:R-:W-:-:S05]  /*1e20*/  UISETP.GE.AND UP0, UPT, UR5, URZ, UPT ;  /* 0x000000ff0500728c */ /* 0x000fca000bf06270 */
[----:B------:R-:W-:Y:S01]  /*1e30*/  @UP1 UIADD3 UR4, UPT, UPT, UR4, 0x1, URZ ;  /* 0x0000000104041890 */ /* 0x000fe2000fffe0ff */
[----:B-1----:R-:W-:Y:S01]  /*1e40*/  R2UR UR5, R0 ;  /* 0x00000000000572ca */ /* 0x002fe200000e0000 */
[----:B------:R-:W-:Y:S01]  /*1e50*/  UISETP.NE.AND UP1, UPT, UR56, URZ, UPT ;  /* 0x000000ff3800728c */ /* 0x000fe2000bf25270 */
[----:B------:R-:W-:-:S04]  /*1e60*/  IMAD.U32 R0, RZ, RZ, UR54 ;  /* 0x00000036ff007e24 */ /* 0x000fc8000f8e00ff */
[----:B------:R-:W-:Y:S01]  /*1e70*/  UMOV UR8, UR4 ;  /* 0x0000000400087c82 */ /* 0x000fe20008000000 */
[----:B------:R-:W-:Y:S01]  /*1e80*/  IABS R0, R0 ;  /* 0x0000000000007213 */ /* 0x000fe20000000000 */
[----:B------:R-:W-:-:S03]  /*1e90*/  @!UP0 UIADD3 UR8, UPT, UPT, -UR8, URZ, URZ ;  /* 0x000000ff08088290 */ /* 0x000fc6000fffe1ff */
[----:B------:R-:W-:Y:S01]  /*1ea0*/  R2UR UR10, R0 ;  /* 0x00000000000a72ca */ /* 0x000fe200000e0000 */
[----:B------:R-:W-:Y:S02]  /*1eb0*/  @!UP1 ULOP3.LUT UR8, URZ, UR56, URZ, 0x33, !UPT ;  /* 0x00000038ff089292 */ /* 0x000fe4000f8e33ff */
[----:B------:R-:W-:-:S04]  /*1ec0*/  UIADD3 UR4, UPT, UPT, URZ, -UR5, URZ ;  /* 0x80000005ff047290 */ /* 0x000fc8000fffe0ff */
[----:B------:R-:W-:Y:S01]  /*1ed0*/  IMAD.U32 R3, RZ, RZ, UR8 ;  /* 0x00000008ff037e24 */ /* 0x000fe2000f8e00ff */
[----:B------:R-:W-:-:S03]  /*1ee0*/  UIMAD UR6, UR4, UR9, URZ ;  /* 0x00000009040672a4 */ /* 0x000fc6000f8e02ff */
[----:B------:R-:W-:Y:S01]  /*1ef0*/  UMOV UR4, URZ ;  /* 0x000000ff00047c82 */ /* 0x000fe20008000000 */
[----:B------:R-:W-:Y:S01]  /*1f00*/  IABS R3, R3 ;  /* 0x0000000300037213 */ /* 0x000fe20000000000 */
[----:B------:R-:W-:Y:S01]  /*1f10*/  UIMAD.WIDE.U32 UR4, UR5, UR6, UR4 ;  /* 0x00000006050472a5 */ /* 0x000fe2000f8e0004 */
[----:B------:R-:W1:Y:S02]  /*1f20*/  I2F.RP R0, UR10 ;  /* 0x0000000a00007d06 */ /* 0x000e640008209400 */
[----:B------:R-:W-:Y:S01]  /*1f30*/  R2UR UR7, R3 ;  /* 0x00000000030772ca */ /* 0x000fe200000e0000 */
[----:B------:R-:W-:Y:S02]  /*1f40*/  IMAD.U32 R3, RZ, RZ, UR29 ;  /* 0x0000001dff037e24 */ /* 0x000fe4000f8e00ff */
[----:B------:R-:W3:Y:S01]  /*1f50*/  S2UR UR6, SR_CgaCtaId ;  /* 0x00000000000679c3 */ /* 0x000ee20000008800 */
[----:B------:R-:W-:Y:S02]  /*1f60*/  UMOV UR4, UR5 ;  /* 0x0000000500047c82 */ /* 0x000fe40008000000 */
[----:B------:R-:W-:-:S07]  /*1f70*/  SHF.L.U32 R3, R3, 0x1f, RZ ;  /* 0x0000001f03037819 */ /* 0x000fce00000006ff */
[----:B------:R-:W-:Y:S01]  /*1f80*/  UIMAD.WIDE.U32 UR4, UR4, UR7, URZ ;  /* 0x00000007040472a5 */ /* 0x000fe2000f8e00ff */
[----:B-1----:R-:W1:Y:S06]  /*1f90*/  MUFU.RCP R0, R0 ;  /* 0x0000000000007308 */ /* 0x002e6c0000001000 */
[----:B------:R-:W-:Y:S02]  /*1fa0*/  UMOV UR4, UR5 ;  /* 0x0000000500047c82 */ /* 0x000fe40008000000 */
[----:B------:R-:W-:-:S04]  /*1fb0*/  UIADD3 UR5, UPT, UPT, -UR4, URZ, URZ ;  /* 0x000000ff04057290 */ /* 0x000fc8000fffe1ff */
[----:B------:R-:W-:Y:S02]  /*1fc0*/  UIMAD UR5, UR9, UR5, UR7 ;  /* 0x00000005090572a4 */ /* 0x000fe4000f8e0207 */
[----:B---3--:R-:W-:Y:S02]  /*1fd0*/  ULEA UR30, UR6, UR30, 0x18 ;  /* 0x0000001e061e7291 */ /* 0x008fe4000f8ec0ff */
[----:B------:R-:W-:Y:S01]  /*1fe0*/  UISETP.GT.U32.AND UP0, UPT, UR9, UR5, UPT ;  /* 0x000000050900728c */ /* 0x000fe2000bf04070 */
[----:B-1----:R-:W-:Y:S01]  /*1ff0*/  VIADD R0, R0, 0xffffffe ;  /* 0x0ffffffe00007836 */ /* 0x002fe20000000000 */
[----:B------:R-:W-:-:S05]  /*2000*/  ULEA UR6, UR31, UR30, 0x3 ;  /* 0x0000001e1f067291 */ /* 0x000fca000f8e18ff */
[----:B------:R-:W1:Y:S04]  /*2010*/  F2I.FTZ.U32.TRUNC.NTZ R0, R0 ;  /* 0x0000000000007305 */ /* 0x000e68000021f000 */
[----:B------:R-:W-:Y:S01]  /*2020*/  @!UP0 UIADD3 UR5, UPT, UPT, UR5, -UR9, URZ ;  /* 0x8000000905058290 */ /* 0x000fe2000fffe0ff */
[----:B------:R3:W4:Y:S01]  /*2030*/  SYNCS.PHASECHK.TRANS64.TRYWAIT P0, [UR6+0x118], R3 ;  /* 0x00011803ff0075a7 */ /* 0x0007220008001106 */
[----:B------:R-:W-:Y:S02]  /*2040*/  @!UP0 UIADD3 UR4, UPT, UPT, UR4, 0x1, URZ ;  /* 0x0000000104048890 */ /* 0x000fe4000fffe0ff */
[----:B------:R-:W-:Y:S02]  /*2050*/  UISETP.GE.U32.AND UP1, UPT, UR5, UR9, UPT ;  /* 0x000000090500728c */ /* 0x000fe4000bf26070 */
[----:B------:R-:W-:Y:S01]  /*2060*/  ULOP3.LUT UR5, UR8, UR55, URZ, 0x3c, !UPT ;  /* 0x0000003708057292 */ /* 0x000fe2000f8e3cff */
[----:B------:R-:W-:-:S03]  /*2070*/  UMOV UR6, URZ ;  /* 0x000000ff00067c82 */ /* 0x000fc60008000000 */
[----:B------:R-:W-:Y:S01]  /*2080*/  UISETP.GE.AND UP0, UPT, UR5, URZ, UPT ;  /* 0x000000ff0500728c */ /* 0x000fe2000bf06270 */
[----:B-1----:R-:W-:-:S04]  /*2090*/  R2UR UR7, R0 ;  /* 0x00000000000772ca */ /* 0x002fc800000e0000 */
[----:B------:R-:W-:Y:S02]  /*20a0*/  @UP1 UIADD3 UR4, UPT, UPT, UR4, 0x1, URZ ;  /* 0x0000000104041890 */ /* 0x000fe4000fffe0ff */
[----:B------:R-:W-:-:S05]  /*20b0*/  UISETP.NE.AND UP1, UPT, UR55, URZ, UPT ;  /* 0x000000ff3700728c */ /* 0x000fca000bf25270 */
[----:B------:R-:W-:Y:S02]  /*20c0*/  UMOV UR5, UR4 ;  /* 0x0000000400057c82 */ /* 0x000fe40008000000 */
[----:B------:R-:W-:Y:S02]  /*20d0*/  @!UP0 UIADD3 UR5, UPT, UPT, -UR5, URZ, URZ ;  /* 0x000000ff05058290 */ /* 0x000fe4000fffe1ff */
[----:B------:R-:W-:Y:S02]  /*20e0*/  UIADD3 UR4, UPT, UPT, URZ, -UR7, URZ ;  /* 0x80000007ff047290 */ /* 0x000fe4000fffe0ff */
[----:B------:R-:W-:Y:S02]  /*20f0*/  @!UP1 ULOP3.LUT UR5, URZ, UR55, URZ, 0x33, !UPT ;  /* 0x00000037ff059292 */ /* 0x000fe4000f8e33ff */
[----:B------:R-:W-:-:S04]  /*2100*/  UIMAD UR4, UR4, UR10, URZ ;  /* 0x0000000a040472a4 */ /* 0x000fc8000f8e02ff */
[----:B------:R-:W-:Y:S01]  /*2110*/  IMAD.U32 R0, RZ, RZ, UR5 ;  /* 0x00000005ff007e24 */ /* 0x000fe2000f8e00ff */
[----:B------:R-:W-:-:S04]  /*2120*/  UIMAD.WIDE.U32 UR6, UR7, UR4, UR6 ;  /* 0x00000004070672a5 */ /* 0x000fc8000f8e0006 */
[----:B------:R-:W-:-:S03]  /*2130*/  IABS R0, R0 ;  /* 0x0000000000007213 */ /* 0x000fc60000000000 */
[----:B------:R-:W-:Y:S01]  /*2140*/  UMOV UR6, UR7 ;  /* 0x0000000700067c82 */ /* 0x000fe20008000000 */
[----:B------:R-:W-:-:S13]  /*2150*/  R2UR UR9, R0 ;  /* 0x00000000000972ca */ /* 0x000fda00000e0000 */
[----:B------:R-:W-:-:S07]  /*2160*/  UIMAD.WIDE.U32 UR6, UR6, UR9, URZ ;  /* 0x00000009060672a5 */ /* 0x000fce000f8e00ff */
[----:B------:R-:W-:Y:S01]  /*2170*/  UMOV UR4, UR7 ;  /* 0x0000000700047c82 */ /* 0x000fe20008000000 */
[----:B------:R-:W-:Y:S02]  /*2180*/  ULEA.HI UR7, UR20, UR20, URZ, 0x1 ;  /* 0x0000001414077291 */ /* 0x000fe4000f8f08ff */
[----:B------:R-:W-:Y:S02]  /*2190*/  UIADD3 UR6, UPT, UPT, -UR4, URZ, URZ ;  /* 0x000000ff04067290 */ /* 0x000fe4000fffe1ff */
[----:B------:R-:W-:Y:S02]  /*21a0*/  USHF.L.U32 UR7, UR7, 0x6, URZ ;  /* 0x0000000607077899 */ /* 0x000fe400080006ff */
[----:B------:R-:W-:Y:S02]  /*21b0*/  UIMAD UR6, UR10, UR6, UR9 ;  /* 0x000000060a0672a4 */ /* 0x000fe4000f8e0209 */
[----:B------:R-:W-:Y:S02]  /*21c0*/  ULOP3.LUT UR42, UR7, 0xffffff80, URZ, 0xc0, !UPT ;  /* 0xffffff80072a7892 */ /* 0x000fe4000f8ec0ff */
[----:B------:R-:W-:-:S02]  /*21d0*/  UISETP.GT.U32.AND UP0, UPT, UR10, UR6, UPT ;  /* 0x000000060a00728c */ /* 0x000fc4000bf04070 */
[----:B------:R-:W-:-:S09]  /*21e0*/  ULOP3.LUT UR42, UR42, 0x40, UR64, 0xf8, !UPT ;  /* 0x000000402a2a7892 */ /* 0x000fd2000f8ef840 */
[----:B------:R-:W-:Y:S02]  /*21f0*/  @!UP0 UIADD3 UR6, UPT, UPT, UR6, -UR10, URZ ;  /* 0x8000000a06068290 */ /* 0x000fe4000fffe0ff */
[----:B------:R-:W-:Y:S02]  /*2200*/  @!UP0 UIADD3 UR4, UPT, UPT, UR4, 0x1, URZ ;  /* 0x0000000104048890 */ /* 0x000fe4000fffe0ff */
[----:B------:R-:W-:Y:S02]  /*2210*/  UISETP.GE.U32.AND UP1, UPT, UR6, UR10, UPT ;  /* 0x0000000a0600728c */ /* 0x000fe4000bf26070 */
[----:B------:R-:W-:Y:S02]  /*2220*/  ULOP3.LUT UR6, UR5, UR54, URZ, 0x3c, !UPT ;  /* 0x0000003605067292 */ /* 0x000fe4000f8e3cff */
[----:B------:R-:W-:Y:S02]  /*2230*/  UIADD3 UR10, UPT, UPT, -UR8, URZ, URZ ;  /* 0x000000ff080a7290 */ /* 0x000fe4000fffe1ff */
[----:B------:R-:W-:-:S02]  /*2240*/  UISETP.GE.AND UP0, UPT, UR6, URZ, UPT ;  /* 0x000000ff0600728c */ /* 0x000fc4000bf06270 */
[----:B------:R-:W-:Y:S02]  /*2250*/  UIMAD UR10, UR56, UR10, UR18 ;  /* 0x0000000a380a72a4 */ /* 0x000fe4000f8e0212 */
[----:B------:R-:W-:Y:S02]  /*2260*/  UIADD3 UR6, UPT, UPT, -UR5, URZ, URZ ;  /* 0x000000ff05067290 */ /* 0x000fe4000fffe1ff */
[----:B------:R-:W-:Y:S02]  /*2270*/  @UP1 UIADD3 UR4, UPT, UPT, UR4, 0x1, URZ ;  /* 0x0000000104041890 */ /* 0x000fe4000fffe0ff */
[----:B------:R-:W-:Y:S02]  /*2280*/  ULEA UR10, UR10, UR62, 0x6 ;  /* 0x0000003e0a0a7291 */ /* 0x000fe4000f8e30ff */
[----:B------:R-:W-:-:S03]  /*2290*/  UIMAD UR55, UR55, UR6, UR8 ;  /* 0x00000006373772a4 */ /* 0x000fc6000f8e0208 */
[----:B------:R-:W-:Y:S02]  /*22a0*/  UMOV UR49, UR4 ;  /* 0x0000000400317c82 */ /* 0x000fe40008000000 */
[----:B------:R-:W-:Y:S02]  /*22b0*/  @!UP0 UIADD3 UR49, UPT, UPT, -UR49, URZ, URZ ;  /* 0x000000ff31318290 */ /* 0x000fe4000fffe1ff */
[----:B------:R-:W-:Y:S02]  /*22c0*/  UISETP.GE.U32.AND UP0, UPT, UR63, 0x3f, UPT ;  /* 0x0000003f3f00788c */ /* 0x000fe4000bf06070 */
[----:B------:R-:W-:-:S04]  /*22d0*/  @!UP2 ULOP3.LUT UR49, URZ, UR54, URZ, 0x33, !UPT ;  /* 0x00000036ff31a292 */ /* 0x000fc8000f8e33ff */
[----:B------:R-:W-:-:S04]  /*22e0*/  UIADD3 UR4, UPT, UPT, -UR49, URZ, URZ ;  /* 0x000000ff31047290 */ /* 0x000fc8000fffe1ff */
[----:B------:R-:W-:Y:S01]  /*22f0*/  UIMAD UR54, UR54, UR4, UR5 ;  /* 0x00000004363672a4 */ /* 0x000fe2000f8e0205 */
[----:B---34-:R-:W-:Y:S11]  /*2300*/  BRA.U !UP0, `(.L_x_23) ;  /* 0x00000005086c7547 */ /* 0x018ff6000b800000 */
[----:B------:R-:W1:Y:S01]  /*2310*/  LDCU UR11, c[0x0][0x5c8] ;  /* 0x0000b900ff0b77ac */ /* 0x000e620008000800 */
[----:B------:R-:W1:Y:S01]  /*2320*/  LDCU UR37, c[0x0][0x600] ;  /* 0x0000c000ff2577ac */ /* 0x000e620008000800 */
[----:B------:R-:W3:Y:S01]  /*2330*/  LDCU.64 UR12, c[0x0][0x5c0] ;  /* 0x0000b800ff0c77ac */ /* 0x000ee20008000a00 */
[----:B------:R-:W3:Y:S01]  /*2340*/  LDCU.64 UR8, c[0x0][0x5f8] ;  /* 0x0000bf00ff0877ac */ /* 0x000ee20008000a00 */
[----:B------:R-:W4:Y:S01]  /*2350*/  LDCU UR24, c[0x0][0x5a8] ;  /* 0x0000b500ff1877ac */ /* 0x000f220008000800 */
[----:B------:R-:W1:Y:S01]  /*2360*/  LDCU UR23, c[0x0][0x59c] ;  /* 0x0000b380ff1777ac */ /* 0x000e620008000800 */
[----:B------:R-:W1:Y:S01]  /*2370*/  LDCU UR22, c[0x0][0x590] ;  /* 0x0000b200ff1677ac */ /* 0x000e620008000800 */
[----:B------:R-:W1:Y:S01]  /*2380*/  LDCU UR28, c[0x0][0x594] ;  /* 0x0000b280ff1c77ac */ /* 0x000e620008000800 */
[----:B------:R-:W2:Y:S01]  /*2390*/  LDCU UR27, c[0x0][0x598] ;  /* 0x0000b300ff1b77ac */ /* 0x000ea20008000800 */
[----:B------:R-:W2:Y:S01]  /*23a0*/  LDCU UR26, c[0x0][0x5ac] ;  /* 0x0000b580ff1a77ac */ /* 0x000ea20008000800 */
[----:B------:R-:W2:Y:S01]  /*23b0*/  LDCU UR25, c[0x0][0x5b0] ;  /* 0x0000b600ff1977ac */ /* 0x000ea20008000800 */
[----:B------:R-:W2:Y:S01]  /*23c0*/  LDCU UR5, c[0x0][0x5cc] ;  /* 0x0000b980ff0577ac */ /* 0x000ea20008000800 */
[----:B------:R-:W2:Y:S01]  /*23d0*/  LDCU UR4, c[0x0][0x5ec] ;  /* 0x0000bd80ff0477ac */ /* 0x000ea20008000800 */
[----:B------:R-:W2:Y:S01]  /*23e0*/  LDCU.64 UR20, c[0x0][0x5a0] ;  /* 0x0000b400ff1477ac */ /* 0x000ea20008000a00 */
[----:B------:R-:W2:Y:S01]  /*23f0*/  LDCU.64 UR16, c[0x0][0x5d0] ;  /* 0x0000ba00ff1077ac */ /* 0x000ea20008000a00 */
[----:B------:R-:W2:Y:S01]  /*2400*/  LDCU.64 UR6, c[0x0][0x5f0] ;  /* 0x0000be00ff0677ac */ /* 0x000ea20008000a00 */
[----:B---3--:R-:W-:-:S02]  /*2410*/  UIMAD UR44, UR55, UR12, UR8 ;  /* 0x0000000c372c72a4 */ /* 0x008fc4000f8e0208 */
[----:B------:R-:W-:Y:S02]  /*2420*/  UIMAD UR38, UR54, UR13, UR9 ;  /* 0x0000000d362672a4 */ /* 0x000fe4000f8e0209 */
[----:B-1----:R-:W-:Y:S01]  /*2430*/  UIMAD UR37, UR49, UR11, UR37 ;  /* 0x0000000b312572a4 */ /* 0x002fe2000f8e0225 */
[----:B------:R-:W-:Y:S01]  /*2440*/  UMOV UR18, URZ ;  /* 0x000000ff00127c82 */ /* 0x000fe20008000000 */
[----:B----4-:R-:W-:-:S10]  /*2450*/  UMOV UR14, UR31 ;  /* 0x0000001f000e7c82 */ /* 0x010fd40008000000 */
.L_x_29:
[----:B---3--:R-:W-:Y:S01]  /*2460*/  @!P3 MOV R3, 0x3000 ;  /* 0x000030000003b802 */ /* 0x008fe20000000f00 */
[----:B------:R-:W-:Y:S01]  /*2470*/  ULEA UR11, UR14, UR30, 0x3 ;  /* 0x0000001e0e0b7291 */ /* 0x000fe2000f8e18ff */
[----:B----4-:R-:W-:Y:S11]  /*2480*/  @P0 BRA `(.L_x_24) ;  /* 0x0000000000100947 */ /* 0x010ff60003800000 */
[----:B------:R-:W-:Y:S04]  /*2490*/  MOV R4, UR29 ;  /* 0x0000001d00047c02 */ /* 0x000fe80008000f00 */
[----:B------:R-:W-:Y:S04]  /*24a0*/  SHF.L.U32 R4, R4, 0x1f, RZ ;  /* 0x0000001f04047819 */ /* 0x000fe800000006ff */
[----:B------:R-:W1:Y:S02]  /*24b0*/  SYNCS.PHASECHK.TRANS64.TRYWAIT P0, [UR11+0x118], R4 ;  /* 0x00011804ff0075a7 */ /* 0x000e64000800110b */
[----:B-1----:R-:W-:Y:S05]  /*24c0*/  @!P0 BRA `(.L_x_25) ;  /* 0x0000008000208947 */ /* 0x002fea0003800000 */
.L_x_24:
[----:B------:R3:W-:Y:S01]  /*24d0*/  @!P3 SYNCS.ARRIVE.TRANS64 RZ, [UR11], R3 ;  /* 0x00000003ffffb9a7 */ /* 0x0007e2000800000b */
[----:B------:R-:W-:Y:S04]  /*24e0*/  ULOP3.LUT UR8, UR48, 0x2, URZ, 0xfc, !UPT ;  /* 0x0000000230087892 */ /* 0x000fe8000f8efcff */
[----:B------:R-:W-:Y:S09]  /*24f0*/  UISETP.NE.AND UP0, UPT, UR8, 0x2, UPT ;  /* 0x000000020800788c */ /* 0x000ff2000bf05270 */
[----:B------:R-:W-:Y:S05]  /*2500*/  BRA.U UP0, `(.L_x_26) ;  /* 0x0000000100047547 */ /* 0x000fea000b800000 */
[----:B--2---:R-:W-:Y:S05]  /*2510*/  BPT.TRAP 0x1 ;  /* 0x000000040000795c */ /* 0x004fea0000300000 */
.L_x_26:
[----:B------:R-:W-:Y:S04]  /*2520*/  BSSY.RECONVERGENT B0, `(.L_x_27) ;  /* 0x0000003000007945 */ /* 0x000fe80003800200 */
[----:B------:R-:W-:Y:S05]  /*2530*/  @P2 BRA `(.L_x_28) ;  /* 0x0000000000042947 */ /* 0x000fea0003800000 */
[----:B--2---:R-:W-:Y:S05]  /*2540*/  BPT.TRAP 0x1 ;  /* 0x000000040000795c */ /* 0x004fea0000300000 */
.L_x_28:
[----:B--2---:R-:W-:Y:S05]  /*2550*/  BSYNC.RECONVERGENT B0 ;  /* 0x0000000000007941 */ /* 0x004fea0003800200 */
.L_x_27:
[----:B------:R-:W-:Y:S02]  /*2560*/  UIADD3 UR8, UPT, UPT, UR14, 0x1, URZ ;  /* 0x000000010e087890 */ /* 0x000fe4000fffe0ff */
[----:B------:R-:W-:Y:S02]  /*2570*/  USHF.L.U32 UR43, UR18, 0x5, URZ ;  /* 0x00000005122b7899 */ /* 0x000fe400080006ff */
[----:B------:R-:W-:Y:S02]  /*2580*/  UISETP.NE.AND UP0, UPT, UR8, 0x23, UPT ;  /* 0x000000230800788c */ /* 0x000fe4000bf05270 */
[----:B------:R-:W-:Y:S02]  /*2590*/  ULEA UR19, UR14, UR30, 0xc ;  /* 0x0000001e0e137291 */ /* 0x000fe4000f8e60ff */
[----:B------:R-:W-:Y:S02]  /*25a0*/  USEL UR9, URZ, 0x1, UP0 ;  /* 0x00000001ff097887 */ /* 0x000fe40008000000 */
[----:B------:R-:W-:Y:S02]  /*25b0*/  USEL UR31, UR8, URZ, UP0 ;  /* 0x000000ff081f7287 */ /* 0x000fe40008000000 */
[----:B------:R-:W-:Y:S02]  /*25c0*/  ULOP3.LUT UR29, UR29, UR9, URZ, 0x3c, !UPT ;  /* 0x000000091d1d7292 */ /* 0x000fe4000f8e3cff */
[----:B------:R-:W-:Y:S02]  /*25d0*/  ULEA UR8, UR31, UR30, 0x3 ;  /* 0x0000001e1f087291 */ /* 0x000fe4000f8e18ff */
[----:B------:R-:W-:Y:S02]  /*25e0*/  UISETP.NE.AND UP0, UPT, UR22, 0x1, UPT ;  /* 0x000000011600788c */ /* 0x000fe4000bf05270 */
[----:B------:R-:W-:Y:S01]  /*25f0*/  ULOP3.LUT UR41, UR11, 0xfefffff8, URZ, 0xc0, !UPT ;  /* 0xfefffff80b297892 */ /* 0x000fe2000f8ec0ff */
[----:B-1----:R-:W-:Y:S01]  /*2600*/  MOV R0, UR29 ;  /* 0x0000001d00007c02 */ /* 0x002fe20008000f00 */
[----:B------:R-:W-:Y:S02]  /*2610*/  UISETP.NE.AND UP2, UPT, UR24, 0x1, UPT ;  /* 0x000000011800788c */ /* 0x000fe4000bf45270 */
[----:B------:R-:W-:Y:S01]  /*2620*/  UIADD3 UR34, UP1, UPT, UR50, 0x80, URZ ;  /* 0x0000008032227890 */ /* 0x000fe2000ff3e0ff */
[----:B------:R-:W-:Y:S01]  /*2630*/  SHF.L.U32 R0, R0, 0x1f, RZ ;  /* 0x0000001f00007819 */ /* 0x000fe200000006ff */
[----:B------:R-:W-:Y:S02]  /*2640*/  UIADD3 UR40, UPT, UPT, UR19, 0x3400, URZ ;  /* 0x0000340013287890 */ /* 0x000fe4000fffe0ff */
[----:B------:R-:W-:Y:S01]  /*2650*/  UIADD3.X UR35, UPT, UPT, URZ, UR51, URZ, UP1, !UPT ;  /* 0x00000033ff237290 */ /* 0x000fe20008ffe4ff */
[----:B------:R1:W4:Y:S01]  /*2660*/  SYNCS.PHASECHK.TRANS64.TRYWAIT P0, [UR8+0x118], R0 ;  /* 0x00011800ff0075a7 */ /* 0x0003220008001108 */
[----:B------:R-:W-:Y:S02]  /*2670*/  UIMAD.WIDE.U32 UR8, UR43, UR28, URZ ;  /* 0x0000001c2b0872a5 */ /* 0x000fe4000f8e00ff */
[----:B------:R-:W-:Y:S02]  /*2680*/  ULEA UR8, UR38, UR44, 0x5 ;  /* 0x0000002c26087291 */ /* 0x000fe4000f8e28ff */
[----:B------:R-:W-:Y:S02]  /*2690*/  USHF.R.U32.HI UR9, URZ, UR27, UR9 ;  /* 0x0000001bff097299 */ /* 0x000fe40008011609 */
[----:B------:R-:W-:Y:S02]  /*26a0*/  ULEA UR36, UR37, UR8, 0xa ;  /* 0x0000000825247291 */ /* 0x000fe4000f8e50ff */
[----:B------:R-:W-:Y:S02]  /*26b0*/  USEL UR9, UR43, UR9, !UP0 ;  /* 0x000000092b097287 */ /* 0x000fe4000c000000 */
[----:B------:R-:W-:Y:S02]  /*26c0*/  UISETP.NE.AND UP0, UPT, UR23, 0x1, UPT ;  /* 0x000000011700788c */ /* 0x000fe4000bf05270 */
[----:B------:R-:W-:Y:S02]  /*26d0*/  UIMAD.WIDE.U32 UR12, UR9, UR20, URZ ;  /* 0x00000014090c72a5 */ /* 0x000fe4000f8e00ff */
[----:B------:R-:W-:Y:S02]  /*26e0*/  ULEA UR12, UR14, UR30, 0xb ;  /* 0x0000001e0e0c7291 */ /* 0x000fe4000f8e58ff */
[----:B------:R-:W-:Y:S02]  /*26f0*/  USHF.R.U32.HI UR13, URZ, UR21, UR13 ;  /* 0x00000015ff0d7299 */ /* 0x000fe4000801160d */
[----:B------:R-:W-:Y:S02]  /*2700*/  UIADD3 UR8, UPT, UPT, UR12, 0x26400, URZ ;  /* 0x000264000c087890 */ /* 0x000fe4000fffe0ff */
[----:B------:R-:W-:Y:S02]  /*2710*/  USEL UR13, UR9, UR13, !UP0 ;  /* 0x0000000d090d7287 */ /* 0x000fe4000c000000 */
[----:B------:R-:W-:Y:S02]  /*2720*/  UIADD3 UR12, UPT, UPT, -UR9, URZ, URZ ;  /* 0x000000ff090c7290 */ /* 0x000fe4000fffe1ff */
[----:B------:R-:W-:Y:S02]  /*2730*/  UIMAD.WIDE.U32 UR14, UR13, UR26, URZ ;  /* 0x0000001a0d0e72a5 */ /* 0x000fe4000f8e00ff */
[----:B------:R-:W-:Y:S02]  /*2740*/  UIMAD UR12, UR22, UR12, UR43 ;  /* 0x0000000c160c72a4 */ /* 0x000fe4000f8e022b */
[----:B------:R-:W-:Y:S02]  /*2750*/  UIADD3 UR32, UP0, UPT, UR50, 0x180, URZ ;  /* 0x0000018032207890 */ /* 0x000fe4000ff1e0ff */
[----:B------:R-:W-:Y:S02]  /*2760*/  UIADD3 UR18, UPT, UPT, UR18, 0x1, URZ ;  /* 0x0000000112127890 */ /* 0x000fe4000fffe0ff */
[----:B------:R-:W-:Y:S02]  /*2770*/  UIADD3.X UR33, UPT, UPT, URZ, UR51, URZ, UP0, !UPT ;  /* 0x00000033ff217290 */ /* 0x000fe400087fe4ff */
[----:B------:R-:W-:Y:S01]  /*2780*/  UISETP.NE.AND UP0, UPT, UR18, UR45, UPT ;  /* 0x0000002d1200728c */ /* 0x000fe2000bf05270 */
[----:B------:R-:W-:Y:S01]  /*2790*/  UMOV UR46, 0x0 ;  /* 0x00000000002e7882 */ /* 0x000fe20000000000 */
[----:B------:R-:W-:Y:S01]  /*27a0*/  UMOV UR47, 0x10000000 ;  /* 0x10000000002f7882 */ /* 0x000fe20000000000 */
[----:B------:R-:W-:Y:S01]  /*27b0*/  UMOV UR14, UR15 ;  /* 0x0000000f000e7c82 */ /* 0x000fe20008000000 */
[----:B------:R-:W-:Y:S01]  /*27c0*/  UTMALDG.2D.2CTA [UR40], [UR34], desc[UR46] ;  /* 0x00002e28220075b4 */ /* 0x000fe20008209000 */
[----:B------:R-:W-:Y:S01]  /*27d0*/  USHF.R.U32.HI UR11, URZ, UR25, UR14 ;  /* 0x00000019ff0b7299 */ /* 0x000fe2000801160e */
[----:B------:R-:W-:Y:S03]  /*27e0*/  UMOV UR19, UR45 ;  /* 0x0000002d00137c82 */ /* 0x000fe60008000000 */
[----:B------:R-:W-:Y:S02]  /*27f0*/  USEL UR14, UR13, UR11, !UP2 ;  /* 0x0000000b0d0e7287 */ /* 0x000fe4000d000000 */
[----:B------:R-:W-:Y:S02]  /*2800*/  UIADD3 UR11, UPT, UPT, -UR13, URZ, URZ ;  /* 0x000000ff0d0b7290 */ /* 0x000fe4000fffe1ff */
[----:B------:R-:W-:Y:S02]  /*2810*/  UIADD3 UR15, UPT, UPT, -UR14, URZ, URZ ;  /* 0x000000ff0e0f7290 */ /* 0x000fe4000fffe1ff */
[----:B------:R-:W-:Y:S02]  /*2820*/  UIMAD UR9, UR23, UR11, UR9 ;  /* 0x0000000b170972a4 */ /* 0x000fe4000f8e0209 */
[----:B------:R-:W-:Y:S02]  /*2830*/  UIMAD UR13, UR24, UR15, UR13 ;  /* 0x0000000f180d72a4 */ /* 0x000fe4000f8e020d */
[----:B------:R-:W-:Y:S02]  /*2840*/  UIMAD UR11, UR12, UR5, UR4 ;  /* 0x000000050c0b72a4 */ /* 0x000fe4000f8e0204 */
[----:B------:R-:W-:Y:S02]  /*2850*/  UIMAD UR12, UR9, UR16, UR6 ;  /* 0x00000010090c72a4 */ /* 0x000fe4000f8e0206 */
[----:B------:R-:W-:Y:S02]  /*2860*/  UIMAD UR13, UR13, UR17, UR7 ;  /* 0x000000110d0d72a4 */ /* 0x000fe4000f8e0207 */
[----:B------:R-:W-:Y:S01]  /*2870*/  UPRMT UR15, UR36, 0x5410, URZ ;  /* 0x00005410240f7896 */ /* 0x000fe200080000ff */
[----:B------:R-:W-:Y:S08]  /*2880*/  UMOV UR9, UR41 ;  /* 0x0000002900097c82 */ /* 0x000ff00008000000 */
[----:B------:R2:W-:Y:S02]  /*2890*/  UTMALDG.5D.IM2COL.2CTA [UR8], [UR32], UR15, desc[UR46] ;  /* 0x00002e08200073b4 */ /* 0x0005e4000826100f */
[----:B--2---:R-:W-:Y:S01]  /*28a0*/  UMOV UR14, UR31 ;  /* 0x0000001f000e7c82 */ /* 0x004fe20008000000 */
[----:B-1----:R-:W-:Y:S05]  /*28b0*/  BRA.U UP0, `(.L_x_29) ;  /* 0xfffffff900e87547 */ /* 0x002fea000b83ffff */
.L_x_23:
[----:B------:R-:W-:Y:S01]  /*28c0*/  ULEA UR4, UR31, UR30, 0x3 ;  /* 0x0000001e1f047291 */ /* 0x000fe2000f8e18ff */
[----:B------:R-:W-:Y:S01]  /*28d0*/  MOV R0, UR29 ;  /* 0x0000001d00007c02 */ /* 0x000fe20008000f00 */
[----:B------:R-:W-:Y:S01]  /*28e0*/  @!P1 SYNCS.ARRIVE.TRANS64.A1T0 RZ, [UR30+0x268], RZ ;  /* 0x000268ffffff99a7 */ /* 0x000fe2000810001e */
[----:B------:R-:W-:Y:S02]  /*28f0*/  UISETP.GT.AND UP0, UPT, UR60, UR59, UPT ;  /* 0x0000003b3c00728c */ /* 0x000fe4000bf04270 */
[----:B------:R-:W-:-:S04]  /*2900*/  SHF.L.U32 R0, R0, 0x1f, RZ ;  /* 0x0000001f00007819 */ /* 0x000fc800000006ff */
[----:B----4-:R1:W4:Y:S03]  /*2910*/  SYNCS.PHASECHK.TRANS64.TRYWAIT P0, [UR4+0x118], R0 ;  /* 0x00011800ff0075a7 */ /* 0x0103260008001104 */
[----:B------:R-:W-:Y:S05]  /*2920*/  BRA.U !UP0, `(.L_x_30) ;  /* 0x0000000508687547 */ /* 0x000fea000b800000 */
[----:B------:R-:W2:Y:S01]  /*2930*/  LDCU.64 UR8, c[0x0][0x5c0] ;  /* 0x0000b800ff0877ac */ /* 0x000ea20008000a00 */
[----:B------:R-:W2:Y:S01]  /*2940*/  LDCU.64 UR36, c[0x0][0x5f8] ;  /* 0x0000bf00ff2477ac */ /* 0x000ea20008000a00 */
[----:B------:R-:W3:Y:S01]  /*2950*/  LDCU UR12, c[0x0][0x5c8] ;  /* 0x0000b900ff0c77ac */ /* 0x000ee20008000800 */
[----:B------:R-:W3:Y:S01]  /*2960*/  LDCU UR11, c[0x0][0x600] ;  /* 0x0000c000ff0b77ac */ /* 0x000ee20008000800 */
[----:B------:R-:W1:Y:S01]  /*2970*/  LDCU UR23, c[0x0][0x5a8] ;  /* 0x0000b500ff1777ac */ /* 0x000e620008000800 */
[----:B------:R-:W1:Y:S01]  /*2980*/  LDCU UR22, c[0x0][0x59c] ;  /* 0x0000b380ff1677ac */ /* 0x000e620008000800 */
[----:B--2---:R-:W-:Y:S01]  /*2990*/  UIMAD UR38, UR55, UR8, UR36 ;  /* 0x00000008372672a4 */ /* 0x004fe2000f8e0224 */
[----:B------:R-:W2:Y:S01]  /*29a0*/  LDCU UR18, c[0x0][0x590] ;  /* 0x0000b200ff1277ac */ /* 0x000ea20008000800 */
[----:B---3--:R-:W-:Y:S01]  /*29b0*/  UIMAD UR36, UR49, UR12, UR11 ;  /* 0x0000000c312472a4 */ /* 0x008fe2000f8e020b */
[----:B------:R-:W3:Y:S01]  /*29c0*/  LDCU UR27, c[0x0][0x594] ;  /* 0x0000b280ff1b77ac */ /* 0x000ee20008000800 */
[----:B------:R-:W1:Y:S01]  /*29d0*/  LDCU UR26, c[0x0][0x598] ;  /* 0x0000b300ff1a77ac */ /* 0x000e620008000800 */
[----:B------:R-:W1:Y:S01]  /*29e0*/  LDCU UR25, c[0x0][0x5ac] ;  /* 0x0000b580ff1977ac */ /* 0x000e620008000800 */
[----:B------:R-:W1:Y:S01]  /*29f0*/  LDCU UR24, c[0x0][0x5b0] ;  /* 0x0000b600ff1877ac */ /* 0x000e620008000800 */
[----:B------:R-:W1:Y:S01]  /*2a00*/  LDCU UR5, c[0x0][0x5cc] ;  /* 0x0000b980ff0577ac */ /* 0x000e620008000800 */
[----:B------:R-:W1:Y:S01]  /*2a10*/  LDCU UR4, c[0x0][0x5ec] ;  /* 0x0000bd80ff0477ac */ /* 0x000e620008000800 */
[----:B------:R-:W1:Y:S01]  /*2a20*/  LDCU.64 UR20, c[0x0][0x5a0] ;  /* 0x0000b400ff1477ac */ /* 0x000e620008000a00 */
[----:B------:R-:W1:Y:S01]  /*2a30*/  LDCU.64 UR16, c[0x0][0x5d0] ;  /* 0x0000ba00ff1077ac */ /* 0x000e620008000a00 */
[----:B------:R-:W1:Y:S01]  /*2a40*/  LDCU.64 UR6, c[0x0][0x5f0] ;  /* 0x0000be00ff0677ac */ /* 0x000e620008000a00 */
[----:B------:R-:W-:-:S02]  /*2a50*/  UIMAD UR37, UR54, UR9, UR37 ;  /* 0x00000009362572a4 */ /* 0x000fc4000f8e0225 */
[----:B------:R-:W-:Y:S01]  /*2a60*/  UIADD3 UR44, UPT, UPT, UR61, UR19, URZ ;  /* 0x000000133d2c7290 */ /* 0x000fe2000fffe0ff */
[----:B------:R-:W-:-:S11]  /*2a70*/  UMOV UR11, UR31 ;  /* 0x0000001f000b7c82 */ /* 0x000fd60008000000 */
.L_x_36:
[----:B----4-:R-:W-:Y:S01]  /*2a80*/  @!P3 MOV R3, 0x3000 ;  /* 0x000030000003b802 */ /* 0x010fe20000000f00 */
[----:B------:R-:W-:Y:S01]  /*2a90*/  ULEA UR28, UR11, UR30, 0x3 ;  /* 0x0000001e0b1c7291 */ /* 0x000fe2000f8e18ff */
[----:B--2-4-:R-:W-:Y:S11]  /*2aa0*/  @P0 BRA `(.L_x_31) ;  /* 0x0000000000100947 */ /* 0x014ff60003800000 */
[----:B------:R-:W-:Y:S04]  /*2ab0*/  MOV R4, UR29 ;  /* 0x0000001d00047c02 */ /* 0x000fe80008000f00 */
[----:B------:R-:W-:Y:S04]  /*2ac0*/  SHF.L.U32 R4, R4, 0x1f, RZ ;  /* 0x0000001f04047819 */ /* 0x000fe800000006ff */
[----:B------:R-:W4:Y:S02]  /*2ad0*/  SYNCS.PHASECHK.TRANS64.TRYWAIT P0, [UR28+0x118], R4 ;  /* 0x00011804ff0075a7 */ /* 0x000f24000800111c */
[----:B----4-:R-:W-:Y:S05]  /*2ae0*/  @!P0 BRA `(.L_x_32) ;  /* 0x0000007800b08947 */ /* 0x010fea0003800000 */
.L_x_31:
[----:B------:R4:W-:Y:S01]  /*2af0*/  @!P3 SYNCS.ARRIVE.TRANS64 RZ, [UR28], R3 ;  /* 0x00000003ffffb9a7 */ /* 0x0009e2000800001c */
[----:B------:R-:W-:Y:S04]  /*2b00*/  ULOP3.LUT UR8, UR48, 0x2, URZ, 0xfc, !UPT ;  /* 0x0000000230087892 */ /* 0x000fe8000f8efcff */
[----:B------:R-:W-:Y:S09]  /*2b10*/  UISETP.NE.AND UP0, UPT, UR8, 0x2, UPT ;  /* 0x000000020800788c */ /* 0x000ff2000bf05270 */
[----:B------:R-:W-:Y:S05]  /*2b20*/  BRA.U UP0, `(.L_x_33) ;  /* 0x0000000100047547 */ /* 0x000fea000b800000 */
[----:B-123--:R-:W-:Y:S05]  /*2b30*/  BPT.TRAP 0x1 ;  /* 0x000000040000795c */ /* 0x00efea0000300000 */
.L_x_33:
[----:B------:R-:W-:Y:S04]  /*2b40*/  BSSY.RECONVERGENT B0, `(.L_x_34) ;  /* 0x0000003000007945 */ /* 0x000fe80003800200 */
[----:B------:R-:W-:Y:S05]  /*2b50*/  @P2 BRA `(.L_x_35) ;  /* 0x0000000000042947 */ /* 0x000fea0003800000 */
[----:B-123--:R-:W-:Y:S05]  /*2b60*/  BPT.TRAP 0x1 ;  /* 0x000000040000795c */ /* 0x00efea0000300000 */
.L_x_35:
[----:B-123--:R-:W-:Y:S05]  /*2b70*/  BSYNC.RECONVERGENT B0 ;  /* 0x0000000000007941 */ /* 0x00efea0003800200 */
.L_x_34:
[----:B------:R-:W-:Y:S02]  /*2b80*/  UIADD3 UR8, UPT, UPT, UR11, 0x1, URZ ;  /* 0x000000010b087890 */ /* 0x000fe4000fffe0ff */
[----:B------:R-:W-:Y:S02]  /*2b90*/  USHF.L.U32 UR43, UR19, 0x5, URZ ;  /* 0x00000005132b7899 */ /* 0x000fe400080006ff */
[----:B------:R-:W-:Y:S02]  /*2ba0*/  UISETP.NE.AND UP0, UPT, UR8, 0x23, UPT ;  /* 0x000000230800788c */ /* 0x000fe4000bf05270 */
[----:B------:R-:W-:Y:S02]  /*2bb0*/  UISETP.NE.AND UP2, UPT, UR23, 0x1, UPT ;  /* 0x000000011700788c */ /* 0x000fe4000bf45270 */
[----:B------:R-:W-:Y:S02]  /*2bc0*/  USEL UR9, URZ, 0x1, UP0 ;  /* 0x00000001ff097887 */ /* 0x000fe40008000000 */
[----:B------:R-:W-:Y:S02]  /*2bd0*/  USEL UR31, UR8, URZ, UP0 ;  /* 0x000000ff081f7287 */ /* 0x000fe40008000000 */
[----:B------:R-:W-:Y:S02]  /*2be0*/  ULOP3.LUT UR29, UR29, UR9, URZ, 0x3c, !UPT ;  /* 0x000000091d1d7292 */ /* 0x000fe4000f8e3cff */
[----:B------:R-:W-:Y:S02]  /*2bf0*/  ULEA UR8, UR31, UR30, 0x3 ;  /* 0x0000001e1f087291 */ /* 0x000fe4000f8e18ff */
[----:B------:R-:W-:Y:S02]  /*2c00*/  UISETP.NE.AND UP0, UPT, UR18, 0x1, UPT ;  /* 0x000000011200788c */ /* 0x000fe4000bf05270 */
[----:B------:R-:W-:Y:S01]  /*2c10*/  UIADD3 UR34, UP1, UPT, UR50, 0x80, URZ ;  /* 0x0000008032227890 */ /* 0x000fe2000ff3e0ff */
[----:B------:R-:W-:Y:S01]  /*2c20*/  MOV R0, UR29 ;  /* 0x0000001d00007c02 */ /* 0x000fe20008000f00 */
[----:B------:R-:W-:Y:S02]  /*2c30*/  ULEA UR33, UR37, UR38, 0x5 ;  /* 0x0000002625217291 */ /* 0x000fe4000f8e28ff */
[----:B------:R-:W-:Y:S01]  /*2c40*/  ULOP3.LUT UR41, UR28, 0xfefffff8, URZ, 0xc0, !UPT ;  /* 0xfefffff81c297892 */ /* 0x000fe2000f8ec0ff */
[----:B------:R-:W-:Y:S01]  /*2c50*/  SHF.L.U32 R0, R0, 0x1f, RZ ;  /* 0x0000001f00007819 */ /* 0x000fe200000006ff */
[----:B------:R-:W-:Y:S02]  /*2c60*/  UIADD3.X UR35, UPT, UPT, URZ, UR51, URZ, UP1, !UPT ;  /* 0x00000033ff237290 */ /* 0x000fe40008ffe4ff */
[----:B------:R-:W-:Y:S01]  /*2c70*/  ULEA UR28, UR36, UR33, 0xa ;  /* 0x00000021241c7291 */ /* 0x000fe2000f8e50ff */
[----:B------:R1:W2:Y:S01]  /*2c80*/  SYNCS.PHASECHK.TRANS64.TRYWAIT P0, [UR8+0x118], R0 ;  /* 0x00011800ff0075a7 */ /* 0x0002a20008001108 */
[----:B------:R-:W-:Y:S02]  /*2c90*/  UIMAD.WIDE.U32 UR8, UR43, UR27, URZ ;  /* 0x0000001b2b0872a5 */ /* 0x000fe4000f8e00ff */
[----:B------:R-:W-:Y:S02]  /*2ca0*/  ULEA UR8, UR11, UR30, 0xc ;  /* 0x0000001e0b087291 */ /* 0x000fe4000f8e60ff */
[----:B------:R-:W-:Y:S02]  /*2cb0*/  USHF.R.U32.HI UR9, URZ, UR26, UR9 ;  /* 0x0000001aff097299 */ /* 0x000fe40008011609 */
[----:B------:R-:W-:Y:S02]  /*2cc0*/  UIADD3 UR40, UPT, UPT, UR8, 0x3400, URZ ;  /* 0x0000340008287890 */ /* 0x000fe4000fffe0ff */
[----:B------:R-:W-:Y:S02]  /*2cd0*/  USEL UR9, UR43, UR9, !UP0 ;  /* 0x000000092b097287 */ /* 0x000fe4000c000000 */
[----:B------:R-:W-:Y:S02]  /*2ce0*/  UISETP.NE.AND UP0, UPT, UR22, 0x1, UPT ;  /* 0x000000011600788c */ /* 0x000fe4000bf05270 */
[----:B------:R-:W-:Y:S02]  /*2cf0*/  UIMAD.WIDE.U32 UR12, UR9, UR20, URZ ;  /* 0x00000014090c72a5 */ /* 0x000fe4000f8e00ff */
[----:B------:R-:W-:Y:S02]  /*2d00*/  ULEA UR12, UR11, UR30, 0xb ;  /* 0x0000001e0b0c7291 */ /* 0x000fe4000f8e58ff */
[----:B------:R-:W-:Y:S02]  /*2d10*/  USHF.R.U32.HI UR13, URZ, UR21, UR13 ;  /* 0x00000015ff0d7299 */ /* 0x000fe4000801160d */
[----:B------:R-:W-:Y:S02]  /*2d20*/  UIADD3 UR19, UPT, UPT, UR19, 0x1, URZ ;  /* 0x0000000113137890 */ /* 0x000fe4000fffe0ff */
[----:B------:R-:W-:Y:S02]  /*2d30*/  USEL UR13, UR9, UR13, !UP0 ;  /* 0x0000000d090d7287 */ /* 0x000fe4000c000000 */
[----:B------:R-:W-:Y:S02]  /*2d40*/  UIADD3 UR32, UP0, UPT, UR50, 0x180, URZ ;  /* 0x0000018032207890 */ /* 0x000fe4000ff1e0ff */
[----:B------:R-:W-:Y:S02]  /*2d50*/  UIMAD.WIDE.U32 UR14, UR13, UR25, URZ ;  /* 0x000000190d0e72a5 */ /* 0x000fe4000f8e00ff */
[----:B------:R-:W-:Y:S02]  /*2d60*/  UIADD3.X UR33, UPT, UPT, URZ, UR51, URZ, UP0, !UPT ;  /* 0x00000033ff217290 */ /* 0x000fe400087fe4ff */
[----:B------:R-:W-:Y:S01]  /*2d70*/  UISETP.NE.AND UP0, UPT, UR19, UR44, UPT ;  /* 0x0000002c1300728c */ /* 0x000fe2000bf05270 */
[----:B------:R-:W-:Y:S01]  /*2d80*/  UMOV UR46, 0x0 ;  /* 0x00000000002e7882 */ /* 0x000fe20000000000 */
[----:B------:R-:W-:Y:S01]  /*2d90*/  UMOV UR47, 0x10000000 ;  /* 0x10000000002f7882 */ /* 0x000fe20000000000 */
[----:B------:R-:W-:Y:S01]  /*2da0*/  UMOV UR8, UR15 ;  /* 0x0000000f00087c82 */ /* 0x000fe20008000000 */
[----:B------:R-:W-:Y:S01]  /*2db0*/  UTMALDG.2D.2CTA [UR40], [UR34], desc[UR46] ;  /* 0x00002e28220075b4 */ /* 0x000fe20008209000 */
[----:B------:R-:W-:Y:S02]  /*2dc0*/  USHF.R.U32.HI UR11, URZ, UR24, UR8 ;  /* 0x00000018ff0b7299 */ /* 0x000fe40008011608 */
[----:B------:R-:W-:Y:S02]  /*2dd0*/  UIADD3 UR8, UPT, UPT, UR12, 0x26400, URZ ;  /* 0x000264000c087890 */ /* 0x000fe4000fffe0ff */
[----:B------:R-:W-:Y:S02]  /*2de0*/  USEL UR14, UR13, UR11, !UP2 ;  /* 0x0000000b0d0e7287 */ /* 0x000fe4000d000000 */
[----:B------:R-:W-:Y:S02]  /*2df0*/  UIADD3 UR12, UPT, UPT, -UR9, URZ, URZ ;  /* 0x000000ff090c7290 */ /* 0x000fe4000fffe1ff */
[----:B------:R-:W-:Y:S02]  /*2e00*/  UIADD3 UR11, UPT, UPT, -UR13, URZ, URZ ;  /* 0x000000ff0d0b7290 */ /* 0x000fe4000fffe1ff */
[----:B------:R-:W-:Y:S02]  /*2e10*/  UIADD3 UR15, UPT, UPT, -UR14, URZ, URZ ;  /* 0x000000ff0e0f7290 */ /* 0x000fe4000fffe1ff */
[----:B------:R-:W-:Y:S02]  /*2e20*/  UIMAD UR12, UR18, UR12, UR43 ;  /* 0x0000000c120c72a4 */ /* 0x000fe4000f8e022b */
        /* <DEDUP_REMOVED lines=8> */
[----:B---3--:R-:W-:Y:S01]  /*2eb0*/  UMOV UR11, UR31 ;  /* 0x0000001f000b7c82 */ /* 0x008fe20008000000 */
[----:B-1----:R-:W-:Y:S05]  /*2ec0*/  BRA.U UP0, `(.L_x_36) ;  /* 0xfffffff900ec7547 */ /* 0x002fea000b83ffff */
.L_x_30:
[----:B---34-:R-:W-:Y:S01]  /*2ed0*/  SHF.L.U32 R3, R2, 0x1f, RZ ;  /* 0x0000001f02037819 */ /* 0x018fe200000006ff */
[----:B------:R-:W-:-:S03]  /*2ee0*/  NOP ;  /* 0x0000000000007918 */ /* 0x000fc60000000000 */
[----:B--2---:R-:W2:Y:S02]  /*2ef0*/  SYNCS.PHASECHK.TRANS64.TRYWAIT P0, [UR30+0x270], R3 ;  /* 0x00027003ff0075a7 */ /* 0x004ea4000800111e */
[----:B--2---:R-:W-:Y:S05]  /*2f00*/  @!P0 BRA `(.L_x_37) ;  /* 0x0000007400c08947 */ /* 0x004fea0003800000 */
.L_x_161:
[----:B------:R-:W2:Y:S01]  /*2f10*/  LDS.128 R4, [UR30+0x2b0] ;  /* 0x0002b01eff047984 */ /* 0x000ea20008000c00 */
[----:B------:R-:W-:Y:S02]  /*2f20*/  UIADD3 UR4, UPT, UPT, UR30, 0x278, URZ ;  /* 0x000002781e047890 */ /* 0x000fe4000fffe0ff */
[----:B------:R-:W-:Y:S01]  /*2f30*/  UISETP.GE.AND UP0, UPT, UR39, 0x1, UPT ;  /* 0x000000012700788c */ /* 0x000fe2000bf06270 */
[----:B------:R-:W-:Y:S01]  /*2f40*/  @!PT LDS RZ, [RZ] ;  /* 0x00000000fffff984 */ /* 0x000fe20000000800 */
[----:B------:R-:W-:Y:S01]  /*2f50*/  @!PT LDS RZ, [RZ] ;  /* 0x00000000fffff984 */ /* 0x000fe20000000800 */
[----:B------:R-:W-:Y:S01]  /*2f60*/  @!PT LDS RZ, [RZ] ;  /* 0x00000000fffff984 */ /* 0x000fe20000000800 */
[----:B------:R-:W-:Y:S01]  /*2f70*/  @!PT LDS RZ, [RZ] ;  /* 0x00000000fffff984 */ /* 0x000fe20000000800 */
[----:B------:R3:W-:Y:S06]  /*2f80*/  MEMBAR.ALL.CTA ;  /* 0x0000000000007992 */ /* 0x0007ec0000008000 */
[----:B---3--:R-:W3:Y:S01]  /*2f90*/  FENCE.VIEW.ASYNC.S ;  /* 0x00000000000073c6 */ /* 0x008ee20000000000 */
[----:B------:R-:W-:-:S09]  /*2fa0*/  UPRMT UR4, URZ, 0x654, UR4 ;  /* 0x00000654ff047896 */ /* 0x000fd20008000004 */
[----:B---3--:R-:W-:Y:S01]  /*2fb0*/  SYNCS.ARRIVE.TRANS64.RED.A1T0 RZ, [UR4], RZ ;  /* 0x000000ffffff79a7 */ /* 0x008fe20008100404 */
[----:B--2---:R-:W-:-:S13]  /*2fc0*/  LOP3.LUT P0, RZ, R6, 0x1, RZ, 0xc0, !PT ;  /* 0x0000000106ff7812 */ /* 0x004fda000780c0ff */
[----:B------:R-:W-:Y:S01]  /*2fd0*/  VOTEU.ANY UP1, P0 ;  /* 0x0000000000ff7886 */ /* 0x000fe20000020100 */
[----:B------:R-:W-:-:S13]  /*2fe0*/  PLOP3.LUT P0, PT, PT, PT, UP1, 0x80, 0x8 ;  /* 0x000000000008781c */ /* 0x000fda0003f0f018 */
[----:B-1----:R-:W-:Y:S02]  /*2ff0*/  @P0 MOV R0, R4 ;  /* 0x0000000400000202 */ /* 0x002fe40000000f00 */
[----:B------:R-:W-:Y:S02]  /*3000*/  @P0 LOP3.LUT R4, R5, 0xffff, RZ, 0xc0, !PT ;  /* 0x0000ffff05040812 */ /* 0x000fe400078ec0ff */
[----:B------:R-:W-:Y:S02]  /*3010*/  @P0 R2UR UR6, R0 ;  /* 0x00000000000602ca */ /* 0x000fe400000e0000 */
[----:B------:R-:W-:-:S11]  /*3020*/  @P0 R2UR UR5, R4 ;  /* 0x00000000040502ca */ /* 0x000fd600000e0000 */
[----:B------:R-:W-:Y:S02]  /*3030*/  @UP1 UMOV UR53, UR6 ;  /* 0x0000000600351c82 */ /* 0x000fe40008000000 */
[----:B------:R-:W-:Y:S01]  /*3040*/  @UP1 UMOV UR52, UR5 ;  /* 0x0000000500341c82 */ /* 0x000fe20008000000 */
[----:B------:R-:W-:Y:S05]  /*3050*/  BRA.U !UP0, `(.L_x_38) ;  /* 0x0000000108d47547 */ /* 0x000fea000b800000 */
[----:B------:R-:W1:Y:S01]  /*3060*/  LDCU.128 UR16, c[0x0][0xc10] ;  /* 0x00018200ff1077ac */ /* 0x000e620008000c00 */
[----:B------:R-:W2:Y:S01]  /*3070*/  LDCU UR20, c[0x0][0xc20] ;  /* 0x00018400ff1477ac */ /* 0x000ea20008000800 */
[----:B------:R-:W3:Y:S01]  /*3080*/  LDCU UR13, c[0x0][0xc0c] ;  /* 0x00018180ff0d77ac */ /* 0x000ee20008000800 */
[----:B------:R-:W4:Y:S01]  /*3090*/  LDCU.64 UR14, c[0x0][0xc28] ;  /* 0x00018500ff0e77ac */ /* 0x000f220008000a00 */
[----:B------:R-:W-:Y:S02]  /*30a0*/  UISETP.NE.AND UP3, UPT, UR39, 0x1, UPT ;  /* 0x000000012700788c */ /* 0x000fe4000bf65270 */
[----:B-1----:R-:W-:Y:S02]  /*30b0*/  UIMAD.WIDE.U32 UR4, UR57, UR19, URZ ;  /* 0x00000013390472a5 */ /* 0x002fe4000f8e00ff */
[----:B------:R-:W-:Y:S02]  /*30c0*/  UIMAD.WIDE.U32 UR6, UR58, UR16, URZ ;  /* 0x000000103a0672a5 */ /* 0x000fe4000f8e00ff */
[----:B------:R-:W-:-:S02]  /*30d0*/  UISETP.NE.AND UP0, UPT, UR18, 0x1, UPT ;  /* 0x000000011200788c */ /* 0x000fc4000bf05270 */
[----:B------:R-:W-:Y:S01]  /*30e0*/  UIMAD.WIDE.U32 UR10, UR52, UR19, URZ ;  /* 0x00000013340a72a5 */ /* 0x000fe2000f8e00ff */
[----:B------:R-:W-:Y:S01]  /*30f0*/  UMOV UR4, UR5 ;  /* 0x0000000500047c82 */ /* 0x000fe20008000000 */
[----:B---3--:R-:W-:Y:S02]  /*3100*/  UISETP.NE.AND UP2, UPT, UR13, 0x1, UPT ;  /* 0x000000010d00788c */ /* 0x008fe4000bf45270 */
[----:B--2---:R-:W-:Y:S02]  /*3110*/  USHF.R.U32.HI UR5, URZ, UR20, UR4 ;  /* 0x00000014ff057299 */ /* 0x004fe40008011604 */
[----:B------:R-:W-:Y:S01]  /*3120*/  UIMAD.WIDE.U32 UR8, UR53, UR16, URZ ;  /* 0x00000010350872a5 */ /* 0x000fe2000f8e00ff */
[----:B------:R-:W-:Y:S01]  /*3130*/  UMOV UR4, UR7 ;  /* 0x0000000700047c82 */ /* 0x000fe20008000000 */
[----:B------:R-:W-:Y:S02]  /*3140*/  USEL UR5, UR57, UR5, !UP0 ;  /* 0x0000000539057287 */ /* 0x000fe4000c000000 */
[----:B------:R-:W-:-:S02]  /*3150*/  USHF.R.U32.HI UR4, URZ, UR17, UR4 ;  /* 0x00000011ff047299 */ /* 0x000fc40008011604 */
[----:B----4-:R-:W-:Y:S02]  /*3160*/  UIMAD.WIDE.U32 UR6, UR5, UR14, URZ ;  /* 0x0000000e050672a5 */ /* 0x010fe4000f8e00ff */
[----:B------:R-:W-:Y:S01]  /*3170*/  USEL UR12, UR58, UR4, !UP2 ;  /* 0x000000043a0c7287 */ /* 0x000fe2000d000000 */
[----:B------:R-:W-:Y:S02]  /*3180*/  UMOV UR8, UR9 ;  /* 0x0000000900087c82 */ /* 0x000fe40008000000 */
[----:B------:R-:W-:Y:S01]  /*3190*/  UMOV UR4, UR11 ;  /* 0x0000000b00047c82 */ /* 0x000fe20008000000 */
[----:B------:R-:W-:Y:S01]  /*31a0*/  UIMAD.WIDE.U32 UR10, UR12, UR14, URZ ;  /* 0x0000000e0c0a72a5 */ /* 0x000fe2000f8e00ff */
[----:B------:R-:W-:Y:S01]  /*31b0*/  UMOV UR6, UR7 ;  /* 0x0000000700067c82 */ /* 0x000fe20008000000 */
[----:B------:R-:W-:Y:S02]  /*31c0*/  USHF.R.U32.HI UR4, URZ, UR20, UR4 ;  /* 0x00000014ff047299 */ /* 0x000fe40008011604 */
[----:B------:R-:W-:-:S02]  /*31d0*/  @UP3 USHF.R.U32.HI UR5, URZ, UR15, UR6 ;  /* 0x0000000fff053299 */ /* 0x000fc40008011606 */
[----:B------:R-:W-:Y:S01]  /*31e0*/  USHF.R.U32.HI UR17, URZ, UR17, UR8 ;  /* 0x00000011ff117299 */ /* 0x000fe20008011608 */
[----:B------:R-:W-:Y:S01]  /*31f0*/  UMOV UR6, UR11 ;  /* 0x0000000b00067c82 */ /* 0x000fe20008000000 */
[----:B------:R-:W-:Y:S02]  /*3200*/  USEL UR4, UR52, UR4, !UP0 ;  /* 0x0000000434047287 */ /* 0x000fe4000c000000 */
[----:B------:R-:W-:Y:S02]  /*3210*/  @UP3 USHF.R.U32.HI UR12, URZ, UR15, UR6 ;  /* 0x0000000fff0c3299 */ /* 0x000fe40008011606 */
[----:B------:R-:W-:Y:S02]  /*3220*/  UIMAD UR6, UR39, UR5, URZ ;  /* 0x00000005270672a4 */ /* 0x000fe4000f8e02ff */
[----:B------:R-:W-:Y:S02]  /*3230*/  USEL UR5, UR53, UR17, !UP2 ;  /* 0x0000001135057287 */ /* 0x000fe4000d000000 */
[----:B------:R-:W-:-:S02]  /*3240*/  UIMAD UR8, UR39, UR12, URZ ;  /* 0x0000000c270872a4 */ /* 0x000fc4000f8e02ff */
[----:B------:R-:W-:Y:S02]  /*3250*/  UISETP.GE.AND UP0, UPT, UR4, UR6, UPT ;  /* 0x000000060400728c */ /* 0x000fe4000bf06270 */
[----:B------:R-:W-:Y:S02]  /*3260*/  UIMAD.WIDE.U32 UR6, UR4, UR14, URZ ;  /* 0x0000000e040672a5 */ /* 0x000fe4000f8e00ff */
[----:B------:R-:W-:Y:S02]  /*3270*/  UISETP.GE.OR UP0, UPT, UR5, UR8, UP0 ;  /* 0x000000080500728c */ /* 0x000fe40008706670 */
[----:B------:R-:W-:Y:S02]  /*3280*/  UIMAD.WIDE.U32 UR8, UR5, UR14, URZ ;  /* 0x0000000e050872a5 */ /* 0x000fe4000f8e00ff */
[----:B------:R-:W-:Y:S01]  /*3290*/  UIADD3 UR10, UPT, UPT, -UR4, URZ, URZ ;  /* 0x000000ff040a7290 */ /* 0x000fe2000fffe1ff */
[----:B------:R-:W-:Y:S02]  /*32a0*/  UMOV UR6, UR7 ;  /* 0x0000000700067c82 */ /* 0x000fe40008000000 */
[----:B------:R-:W-:-:S02]  /*32b0*/  USHF.R.U32.HI UR6, URZ, UR15, UR6 ;  /* 0x0000000fff067299 */ /* 0x000fc40008011606 */
[----:B------:R-:W-:Y:S02]  /*32c0*/  UIMAD UR10, UR18, UR10, UR52 ;  /* 0x0000000a120a72a4 */ /* 0x000fe4000f8e0234 */
[----:B------:R-:W-:Y:S01]  /*32d0*/  USEL UR6, UR4, UR6, !UP3 ;  /* 0x0000000604067287 */ /* 0x000fe2000d800000 */
[----:B------:R-:W-:Y:S01]  /*32e0*/  @!UP0 UMOV UR7, UR9 ;  /* 0x0000000900078c82 */ /* 0x000fe20008000000 */
[----:B------:R-:W-:Y:S02]  /*32f0*/  UIADD3 UR9, UPT, UPT, -UR5, URZ, URZ ;  /* 0x000000ff05097290 */ /* 0x000fe4000fffe1ff */
[----:B------:R-:W-:Y:S02]  /*3300*/  @!UP0 USHF.R.U32.HI UR7, URZ, UR15, UR7 ;  /* 0x0000000fff078299 */ /* 0x000fe40008011607 */
[----:B------:R-:W-:Y:S02]  /*3310*/  UIADD3 UR8, UPT, UPT, -UR6, URZ, URZ ;  /* 0x000000ff06087290 */ /* 0x000fe4000fffe1ff */
[----:B------:R-:W-:-:S02]  /*3320*/  @!UP0 USEL UR7, UR5, UR7, !UP3 ;  /* 0x0000000705078287 */ /* 0x000fc4000d800000 */
[----:B------:R-:W-:Y:S02]  /*3330*/  UIMAD UR8, UR39, UR8, UR4 ;  /* 0x00000008270872a4 */ /* 0x000fe4000f8e0204 */
[----:B------:R-:W-:Y:S02]  /*3340*/  @!UP0 UIADD3 UR6, UPT, UPT, UR6, -UR7, URZ ;  /* 0x8000000706068290 */ /* 0x000fe4000fffe0ff */
[----:B------:R-:W-:Y:S02]  /*3350*/  @!UP0 UIMAD UR7, UR8, UR12, UR7 ;  /* 0x0000000c080782a4 */ /* 0x000fe4000f8e0207 */
[----:B------:R-:W-:Y:S02]  /*3360*/  @!UP0 UIMAD UR4, UR39, UR6, UR5 ;  /* 0x00000006270482a4 */ /* 0x000fe4000f8e0205 */
[----:B------:R-:W-:Y:S02]  /*3370*/  UIMAD UR6, UR13, UR9, UR53 ;  /* 0x000000090d0672a4 */ /* 0x000fe4000f8e0235 */
[----:B------:R-:W-:Y:S01]  /*3380*/  UIMAD UR52, UR4, UR18, UR10 ;  /* 0x00000012043472a4 */ /* 0x000fe2000f8e020a */
[----:B------:R-:W-:-:S02]  /*3390*/  @!UP0 UMOV UR5, UR7 ;  /* 0x0000000700058c82 */ /* 0x000fc40008000000 */
[----:B------:R-:W-:-:S12]  /*33a0*/  UIMAD UR53, UR5, UR13, UR6 ;  /* 0x0000000d053572a4 */ /* 0x000fd8000f8e0206 */
.L_x_38:
[----:B------:R-:W1:Y:S02]  /*33b0*/  LDCU UR4, c[0x0][0xc30] ;  /* 0x00018600ff0477ac */ /* 0x000e640008000800 */
[----:B-1----:R-:W-:-:S09]  /*33c0*/  UISETP.NE.AND UP0, UPT, UR4, 0x1, UPT ;  /* 0x000000010400788c */ /* 0x002fd2000bf05270 */
[----:B------:R-:W-:Y:S05]  /*33d0*/  BRA.U UP0, `(.L_x_39) ;  /* 0x0000000100447547 */ /* 0x000fea000b800000 */
[----:B------:R-:W1:Y:S01]  /*33e0*/  LDCU.128 UR8, c[0x0][0xc10] ;  /* 0x00018200ff0877ac */ /* 0x000e620008000c00 */
[----:B------:R-:W2:Y:S01]  /*33f0*/  LDCU UR12, c[0x0][0xc0c] ;  /* 0x00018180ff0c77ac */ /* 0x000ea20008000800 */
[----:B------:R-:W3:Y:S01]  /*3400*/  LDCU UR13, c[0x0][0xc20] ;  /* 0x00018400ff0d77ac */ /* 0x000ee20008000800 */
[----:B-1----:R-:W-:Y:S02]  /*3410*/  UIMAD.WIDE.U32 UR6, UR53, UR8, URZ ;  /* 0x00000008350672a5 */ /* 0x002fe4000f8e00ff */
[----:B------:R-:W-:Y:S02]  /*3420*/  UIMAD.WIDE.U32 UR4, UR52, UR11, URZ ;  /* 0x0000000b340472a5 */ /* 0x000fe4000f8e00ff */
[----:B--2---:R-:W-:Y:S02]  /*3430*/  UISETP.NE.AND UP2, UPT, UR12, 0x1, UPT ;  /* 0x000000010c00788c */ /* 0x004fe4000bf45270 */
[----:B------:R-:W-:Y:S01]  /*3440*/  UISETP.NE.AND UP0, UPT, UR10, 0x1, UPT ;  /* 0x000000010a00788c */ /* 0x000fe2000bf05270 */
[----:B------:R-:W-:-:S02]  /*3450*/  UMOV UR6, UR7 ;  /* 0x0000000700067c82 */ /* 0x000fc40008000000 */
[----:B------:R-:W-:Y:S01]  /*3460*/  UMOV UR4, UR5 ;  /* 0x0000000500047c82 */ /* 0x000fe20008000000 */
[----:B------:R-:W-:Y:S02]  /*3470*/  USHF.R.U32.HI UR6, URZ, UR9, UR6 ;  /* 0x00000009ff067299 */ /* 0x000fe40008011606 */
[----:B---3--:R-:W-:Y:S02]  /*3480*/  USHF.R.U32.HI UR4, URZ, UR13, UR4 ;  /* 0x0000000dff047299 */ /* 0x008fe40008011604 */
[----:B------:R-:W-:Y:S02]  /*3490*/  USEL UR5, UR53, UR6, !UP2 ;  /* 0x0000000635057287 */ /* 0x000fe4000d000000 */
[----:B------:R-:W-:-:S04]  /*34a0*/  USEL UR4, UR52, UR4, !UP0 ;  /* 0x0000000434047287 */ /* 0x000fc8000c000000 */
[----:B------:R-:W-:Y:S02]  /*34b0*/  UIADD3 UR6, UPT, UPT, UR5, -UR4, URZ ;  /* 0x8000000405067290 */ /* 0x000fe4000fffe0ff */
[----:B------:R-:W-:Y:S02]  /*34c0*/  UIADD3 UR4, UPT, UPT, -UR5, UR4, URZ ;  /* 0x0000000405047290 */ /* 0x000fe4000fffe1ff */
[----:B------:R-:W-:Y:S02]  /*34d0*/  UIMAD UR52, UR6, UR10, UR52 ;  /* 0x0000000a063472a4 */ /* 0x000fe4000f8e0234 */
[----:B------:R-:W-:-:S12]  /*34e0*/  UIMAD UR53, UR4, UR12, UR53 ;  /* 0x0000000c043572a4 */ /* 0x000fd8000f8e0235 */
.L_x_39:
[----:B------:R-:W-:Y:S02]  /*34f0*/  R2UR UR5, R51 ;  /* 0x00000000330572ca */ /* 0x000fe400000e0000 */
[----:B------:R-:W-:Y:S02]  /*3500*/  R2UR UR4, R50 ;  /* 0x00000000320472ca */ /* 0x000fe400000e0000 */
[----:B------:R-:W-:Y:S02]  /*3510*/  PLOP3.LUT P1, PT, PT, PT, PT, 0x80, 0x8 ;  /* 0x000000000008781c */ /* 0x000fe40003f2f070 */
[----:B------:R-:W-:-:S07]  /*3520*/  LOP3.LUT R2, R2, 0x1, RZ, 0x3c, !PT ;  /* 0x0000000102027812 */ /* 0x000fce00078e3cff */
[----:B------:R-:W-:Y:S02]  /*3530*/  UIADD3 UR20, UPT, UPT, UR53, UR5, URZ ;  /* 0x0000000535147290 */ /* 0x000fe4000fffe0ff */
[----:B------:R-:W-:Y:S01]  /*3540*/  UIADD3 UR18, UPT, UPT, UR52, UR4, URZ ;  /* 0x0000000434127290 */ /* 0x000fe2000fffe0ff */
[----:B------:R-:W-:Y:S11]  /*3550*/  BRA.U UP1, `(.L_x_40) ;  /* 0xffffffe501947547 */ /* 0x000ff6000b83ffff */
[----:B------:R-:W-:Y:S01]  /*3560*/  UIADD3 UR30, UPT, UPT, UR30, 0x118, URZ ;  /* 0x000001181e1e7890 */ /* 0x000fe2000fffe0ff */
[----:B------:R-:W-:-:S03]  /*3570*/  MOV R2, UR29 ;  /* 0x0000001d00027c02 */ /* 0x000fc60008000f00 */
[----:B------:R-:W-:Y:S01]  /*3580*/  ULEA UR4, UR31, UR30, 0x3 ;  /* 0x0000001e1f047291 */ /* 0x000fe2000f8e18ff */
[----:B------:R-:W-:-:S08]  /*3590*/  SHF.L.U32 R2, R2, 0x1f, RZ ;  /* 0x0000001f02027819 */ /* 0x000fd000000006ff */
[----:B------:R-:W1:Y:S02]  /*35a0*/  SYNCS.PHASECHK.TRANS64.TRYWAIT P0, [UR4], R2 ;  /* 0x00000002ff0075a7 */ /* 0x000e640008001104 */
[----:B-1----:R-:W-:Y:S05]  /*35b0*/  @!P0 BRA `(.L_x_41) ;  /* 0x00000070002c8947 */ /* 0x002fea0003800000 */
.L_x_163:
[----:B------:R-:W-:-:S04]  /*35c0*/  UIADD3 UR4, UPT, UPT, UR31, 0x1, URZ ;  /* 0x000000011f047890 */ /* 0x000fc8000fffe0ff */
[----:B------:R-:W-:-:S04]  /*35d0*/  UISETP.NE.AND UP0, UPT, UR4, 0x23, UPT ;  /* 0x000000230400788c */ /* 0x000fc8000bf05270 */
[----:B------:R-:W-:Y:S02]  /*35e0*/  USEL UR5, URZ, 0x1, UP0 ;  /* 0x00000001ff057887 */ /* 0x000fe40008000000 */
[----:B------:R-:W-:Y:S02]  /*35f0*/  USEL UR4, UR4, URZ, UP0 ;  /* 0x000000ff04047287 */ /* 0x000fe40008000000 */
[----:B------:R-:W-:Y:S02]  /*3600*/  ULOP3.LUT UR6, UR29, UR5, URZ, 0x3c, !UPT ;  /* 0x000000051d067292 */ /* 0x000fe4000f8e3cff */
[----:B------:R-:W-:-:S04]  /*3610*/  ULEA UR5, UR4, UR30, 0x3 ;  /* 0x0000001e04057291 */ /* 0x000fc8000f8e18ff */
[----:B-1----:R-:W-:-:S04]  /*3620*/  MOV R2, UR6 ;  /* 0x0000000600027c02 */ /* 0x002fc80008000f00 */
[----:B------:R-:W-:-:S04]  /*3630*/  SHF.L.U32 R2, R2, 0x1f, RZ ;  /* 0x0000001f02027819 */ /* 0x000fc800000006ff */
[----:B------:R-:W1:Y:S02]  /*3640*/  SYNCS.PHASECHK.TRANS64.TRYWAIT P0, [UR5], R2 ;  /* 0x00000002ff0075a7 */ /* 0x000e640008001105 */
[----:B-1----:R-:W-:Y:S05]  /*3650*/  @!P0 BRA `(.L_x_42) ;  /* 0x00000070001c8947 */ /* 0x002fea0003800000 */
.L_x_165:
        /* <DEDUP_REMOVED lines=10> */
.L_x_167:
        /* <DEDUP_REMOVED lines=10> */
.L_x_169:
        /* <DEDUP_REMOVED lines=10> */
.L_x_171:
        /* <DEDUP_REMOVED lines=10> */
.L_x_173:
        /* <DEDUP_REMOVED lines=10> */
.L_x_175:
        /* <DEDUP_REMOVED lines=10> */
.L_x_177:
        /* <DEDUP_REMOVED lines=10> */
.L_x_179:
        /* <DEDUP_REMOVED lines=10> */
.L_x_181:
        /* <DEDUP_REMOVED lines=10> */
.L_x_183:
        /* <DEDUP_REMOVED lines=10> */
.L_x_185:
        /* <DEDUP_REMOVED lines=10> */
.L_x_187:
        /* <DEDUP_REMOVED lines=10> */
.L_x_189:
        /* <DEDUP_REMOVED lines=10> */
.L_x_191:
        /* <DEDUP_REMOVED lines=10> */
.L_x_193:
        /* <DEDUP_REMOVED lines=10> */
.L_x_195:
        /* <DEDUP_REMOVED lines=10> */
.L_x_197:
        /* <DEDUP_REMOVED lines=10> */
.L_x_199:
        /* <DEDUP_REMOVED lines=10> */
.L_x_201:
        /* <DEDUP_REMOVED lines=10> */
.L_x_203:
        /* <DEDUP_REMOVED lines=10> */
.L_x_205:
        /* <DEDUP_REMOVED lines=10> */
.L_x_207:
        /* <DEDUP_REMOVED lines=10> */
.L_x_209:
        /* <DEDUP_REMOVED lines=10> */
.L_x_211:
        /* <DEDUP_REMOVED lines=10> */
.L_x_213:
        /* <DEDUP_REMOVED lines=10> */
.L_x_215:
        /* <DEDUP_REMOVED lines=10> */
.L_x_217:
        /* <DEDUP_REMOVED lines=10> */
.L_x_219:
        /* <DEDUP_REMOVED lines=10> */
.L_x_221:
        /* <DEDUP_REMOVED lines=10> */
.L_x_223:
        /* <DEDUP_REMOVED lines=10> */
.L_x_225:
        /* <DEDUP_REMOVED lines=10> */
.L_x_227:
        /* <DEDUP_REMOVED lines=10> */
.L_x_229:
[----:B------:R-:W-:-:S04]  /*4a60*/  UIADD3 UR4, UPT, UPT, UR4, 0x1, URZ ;  /* 0x0000000104047890 */ /* 0x000fc8000fffe0ff */
[----:B------:R-:W-:-:S04]  /*4a70*/  UISETP.NE.AND UP0, UPT, UR4, 0x23, UPT ;  /* 0x000000230400788c */ /* 0x000fc8000bf05270 */
[----:B------:R-:W-:Y:S02]  /*4a80*/  USEL UR5, URZ, 0x1, UP0 ;  /* 0x00000001ff057887 */ /* 0x000fe40008000000 */
[----:B------:R-:W-:Y:S02]  /*4a90*/  USEL UR4, UR4, URZ, UP0 ;  /* 0x000000ff04047287 */ /* 0x000fe40008000000 */
[----:B------:R-:W-:Y:S02]  /*4aa0*/  ULOP3.LUT UR5, UR6, UR5, URZ, 0x3c, !UPT ;  /* 0x0000000506057292 */ /* 0x000fe4000f8e3cff */
[----:B------:R-:W-:-:S04]  /*4ab0*/  ULEA UR4, UR4, UR30, 0x3 ;  /* 0x0000001e04047291 */ /* 0x000fc8000f8e18ff */
[----:B-1----:R-:W-:Y:S02]  /*4ac0*/  IMAD.U32 R2, RZ, RZ, UR5 ;  /* 0x00000005ff027e24 */ /* 0x002fe4000f8e00ff */
[----:B------:R-:W-:-:S03]  /*4ad0*/  MOV R0, UR4 ;  /* 0x0000000400007c02 */ /* 0x000fc60008000f00 */
[----:B------:R-:W-:-:S07]  /*4ae0*/  SHF.L.U32 R2, R2, 0x1f, RZ ;  /* 0x0000001f02027819 */ /* 0x000fce00000006ff */
.L_x_75:
[----:B-1----:R1:W2:Y:S02]  /*4af0*/  SYNCS.PHASECHK.TRANS64.TRYWAIT P0, [R0+URZ], R2 ;  /* 0x00000002000075a7 */ /* 0x0022a400080011ff */
[----:B--2---:R-:W-:Y:S05]  /*4b00*/  @!P0 NANOSLEEP.SYNCS 0x989680 ;  /* 0x009896800000895d */ /* 0x004fea0003900000 */
[----:B------:R-:W2:Y:S02]  /*4b10*/  @!P0 SYNCS.PHASECHK.TRANS64 P0, [R0+URZ], R2 ;  /* 0x00000002000085a7 */ /* 0x000ea400080010ff */
[----:B--2---:R-:W-:Y:S05]  /*4b20*/  @P0 EXIT ;  /* 0x000000000000094d */ /* 0x004fea0003800000 */
[----:B------:R-:W-:Y:S05]  /*4b30*/  BRA `(.L_x_75) ;  /* 0xfffffffc00ec7947 */ /* 0x000fea000383ffff */
.L_x_22:
[----:B------:R-:W2:Y:S02]  /*4b40*/  S2UR UR4, SR_CgaCtaId ;  /* 0x00000000000479c3 */ /* 0x000ea40000008800 */
[----:B--2---:R-:W-:-:S04]  /*4b50*/  UISETP.NE.AND UP0, UPT, UR4, URZ, UPT ;  /* 0x000000ff0400728c */ /* 0x004fc8000bf05270 */
[----:B------:R-:W-:-:S09]  /*4b60*/  UISETP.NE.OR UP0, UPT, UR19, 0x1, UP0 ;  /* 0x000000011300788c */ /* 0x000fd20008705670 */
[----:B------:R-:W-:Y:S05]  /*4b70*/  BRA.U UP0, `(.L_x_76) ;  /* 0x0000000100b47547 */ /* 0x000fea000b800000 */
[----:B------:R-:W2:Y:S01]  /*4b80*/  S2UR UR5, SR_CgaCtaId ;  /* 0x00000000000579c3 */ /* 0x000ea20000008800 */
[----:B------:R-:W-:Y:S01]  /*4b90*/  UMOV UR4, 0x400 ;  /* 0x0000040000047882 */ /* 0x000fe20000000000 */
[----:B------:R-:W-:Y:S01]  /*4ba0*/  HFMA2 R2, -RZ, RZ, 0, 5.9604644775390625e-08 ;  /* 0x00000001ff027431 */ /* 0x000fe200000001ff */
[----:B------:R-:W-:Y:S01]  /*4bb0*/  ISETP.GE.U32.AND P0, PT, R3, 0x2, PT ;  /* 0x000000020300780c */ /* 0x000fe20003f06070 */
[----:B------:R-:W-:Y:S01]  /*4bc0*/  IMAD.MOV.U32 R8, RZ, RZ, RZ ;  /* 0x000000ffff087224 */ /* 0x000fe200078e00ff */
[----:B--2---:R-:W-:-:S04]  /*4bd0*/  ULEA UR4, UR5, UR4, 0x18 ;  /* 0x0000000405047291 */ /* 0x004fc8000f8ec0ff */
[----:B------:R-:W-:Y:S02]  /*4be0*/  UIADD3 UR5, UPT, UPT, UR4, 0x278, URZ ;  /* 0x0000027804057890 */ /* 0x000fe4000fffe0ff */
[----:B------:R-:W-:Y:S02]  /*4bf0*/  UIADD3 UR8, UPT, UPT, UR4, 0x270, URZ ;  /* 0x0000027004087890 */ /* 0x000fe4000fffe0ff */
[----:B------:R-:W-:-:S12]  /*4c00*/  UPRMT UR5, URZ, 0x654, UR5 ;  /* 0x00000654ff057896 */ /* 0x000fd80008000005 */
.L_x_79:
[----:B------:R-:W-:Y:S01]  /*4c10*/  SHF.L.U32 R6, R2, 0x1f, RZ ;  /* 0x0000001f02067819 */ /* 0x000fe200000006ff */
[----:B------:R-:W-:Y:S02]  /*4c20*/  IMAD.U32 R4, RZ, RZ, UR8 ;  /* 0x00000008ff047e24 */ /* 0x000fe4000f8e00ff */
[----:B------:R-:W-:Y:S01]  /*4c30*/  @!P0 IMAD.MOV.U32 R5, RZ, RZ, 0x10 ;  /* 0x00000010ff058424 */ /* 0x000fe200078e00ff */
[----:B------:R-:W2:Y:S02]  /*4c40*/  SYNCS.PHASECHK.TRANS64.TRYWAIT P1, [UR4+0x278], R6 ;  /* 0x00027806ff0075a7 */ /* 0x000ea40008021104 */
[----:B------:R-:W-:-:S04]  /*4c50*/  PRMT R4, R3, 0x654, R4 ;  /* 0x0000065403047816 */ /* 0x000fc80000000004 */
[----:B------:R-:W-:Y:S01]  /*4c60*/  SEL R0, R4, R0, !P0 ;  /* 0x0000000004007207 */ /* 0x000fe20004000000 */
[----:B--2---:R-:W-:Y:S06]  /*4c70*/  @!P1 BRA `(.L_x_77) ;  /* 0x0000006400ac9947 */ /* 0x004fec0003800000 */
.L_x_231:
[----:B------:R-:W-:Y:S01]  /*4c80*/  UIADD3 UR6, UPT, UPT, UR4, 0x2b0, URZ ;  /* 0x000002b004067890 */ /* 0x000fe2000fffe0ff */
[----:B------:R3:W-:Y:S01]  /*4c90*/  @!P0 SYNCS.ARRIVE.TRANS64.RED RZ, [R0+URZ], R5 ;  /* 0x0000000500ff89a7 */ /* 0x0007e200080004ff */
[----:B------:R-:W-:Y:S01]  /*4ca0*/  UIADD3 UR7, UPT, UPT, UR4, 0x270, URZ ;  /* 0x0000027004077890 */ /* 0x000fe2000fffe0ff */
[----:B------:R-:W-:-:S08]  /*4cb0*/  LOP3.LUT R2, R2, 0x1, RZ, 0x3c, !PT ;  /* 0x0000000102027812 */ /* 0x000fd000078e3cff */
[----:B------:R-:W-:Y:S06]  /*4cc0*/  UGETNEXTWORKID.BROADCAST [UR6], [UR7] ;  /* 0x00000000060073ca */ /* 0x000fec0008000100 */
[----:B---3--:R-:W-:-:S04]  /*4cd0*/  SHF.L.U32 R5, R8, 0x1f, RZ ;  /* 0x0000001f08057819 */ /* 0x008fc800000006ff */
[----:B------:R-:W3:Y:S02]  /*4ce0*/  SYNCS.PHASECHK.TRANS64.TRYWAIT P1, [UR4+0x270], R5 ;  /* 0x00027005ff0075a7 */ /* 0x000ee40008021104 */
[----:B---3--:R-:W-:Y:S05]  /*4cf0*/  @!P1 BRA `(.L_x_78) ;  /* 0x0000006400a49947 */ /* 0x008fea0003800000 */
.L_x_233:
[----:B--2---:R-:W2:Y:S01]  /*4d00*/  LDS.128 R4, [UR4+0x2b0] ;  /* 0x0002b004ff047984 */ /* 0x004ea20008000c00 */
[----:B------:R-:W-:Y:S01]  /*4d10*/  LOP3.LUT R8, R8, 0x1, RZ, 0x3c, !PT ;  /* 0x0000000108087812 */ /* 0x000fe200078e3cff */
[----:B------:R-:W-:Y:S01]  /*4d20*/  @!PT LDS RZ, [RZ] ;  /* 0x00000000fffff984 */ /* 0x000fe20000000800 */
[----:B------:R-:W-:Y:S01]  /*4d30*/  @!PT LDS RZ, [RZ] ;  /* 0x00000000fffff984 */ /* 0x000fe20000000800 */
[----:B------:R-:W-:Y:S01]  /*4d40*/  @!PT LDS RZ, [RZ] ;  /* 0x00000000fffff984 */ /* 0x000fe20000000800 */
[----:B------:R-:W-:Y:S01]  /*4d50*/  @!PT LDS RZ, [RZ] ;  /* 0x00000000fffff984 */ /* 0x000fe20000000800 */
[----:B------:R3:W-:Y:S06]  /*4d60*/  MEMBAR.ALL.CTA ;  /* 0x0000000000007992 */ /* 0x0007ec0000008000 */
[----:B---3--:R-:W3:Y:S02]  /*4d70*/  FENCE.VIEW.ASYNC.S ;  /* 0x00000000000073c6 */ /* 0x008ee40000000000 */
[----:B---3--:R-:W-:Y:S01]  /*4d80*/  SYNCS.ARRIVE.TRANS64.RED.A1T0 RZ, [UR5], RZ ;  /* 0x000000ffffff79a7 */ /* 0x008fe20008100405 */
[----:B--2---:R-:W-:-:S13]  /*4d90*/  LOP3.LUT P1, RZ, R6, 0x1, RZ, 0xc0, !PT ;  /* 0x0000000106ff7812 */ /* 0x004fda000782c0ff */
[----:B------:R-:W-:Y:S05]  /*4da0*/  @P1 BRA `(.L_x_79) ;  /* 0xfffffffc00981947 */ /* 0x000fea000383ffff */
[----:B------:R-:W-:-:S04]  /*4db0*/  SHF.L.U32 R0, R2, 0x1f, RZ ;  /* 0x0000001f02007819 */ /* 0x000fc800000006ff */
[----:B------:R-:W2:Y:S02]  /*4dc0*/  SYNCS.PHASECHK.TRANS64 P0, [UR4+0x278], R0 ;  /* 0x00027800ff0075a7 */ /* 0x000ea40008001004 */
[----:B-12---:R-:W-:Y:S05]  /*4dd0*/  @P0 EXIT ;  /* 0x000000000000094d */ /* 0x006fea0003800000 */
[----:B------:R-:W-:-:S07]  /*4de0*/  MOV R0, UR4 ;  /* 0x0000000400007c02 */ /* 0x000fce0008000f00 */
.L_x_80:
[----:B-1----:R-:W-:-:S04]  /*4df0*/  SHF.L.U32 R3, R2, 0x1f, RZ ;  /* 0x0000001f02037819 */ /* 0x002fc800000006ff */
[----:B------:R1:W2:Y:S03]  /*4e00*/  SYNCS.PHASECHK.TRANS64.TRYWAIT P0, [R0+URZ+0x278], R3 ;  /* 0x00027803000075a7 */ /* 0x0002a600080011ff */
[----:B--2---:R-:W-:Y:S05]  /*4e10*/  @!P0 NANOSLEEP.SYNCS 0x989680 ;  /* 0x009896800000895d */ /* 0x004fea0003900000 */
[----:B------:R-:W2:Y:S02]  /*4e20*/  @!P0 SYNCS.PHASECHK.TRANS64 P0, [R0+URZ+0x278], R3 ;  /* 0x00027803000085a7 */ /* 0x000ea400080010ff */
[----:B--2---:R-:W-:Y:S05]  /*4e30*/  @P0 EXIT ;  /* 0x000000000000094d */ /* 0x004fea0003800000 */
[----:B------:R-:W-:Y:S05]  /*4e40*/  BRA `(.L_x_80) ;  /* 0xfffffffc00e87947 */ /* 0x000fea000383ffff */
.L_x_76:
[----:B------:R-:W-:Y:S05]  /*4e50*/  BRA.U UP4, `(.L_x_81) ;  /* 0x00000011045c7547 */ /* 0x000fea000b800000 */
[----:B------:R-:W2:Y:S01]  /*4e60*/  S2UR UR4, SR_CgaCtaId ;  /* 0x00000000000479c3 */ /* 0x000ea20000008800 */
[----:B------:R-:W-:Y:S01]  /*4e70*/  UMOV UR5, 0x40 ;  /* 0x0000004000057882 */ /* 0x000fe20000000000 */
[----:B------:R-:W-:Y:S01]  /*4e80*/  NOP ;  /* 0x0000000000007918 */ /* 0x000fe20000000000 */
[----:B------:R-:W-:Y:S01]  /*4e90*/  UMOV UR6, 0x400 ;  /* 0x0000040000067882 */ /* 0x000fe20000000000 */
[----:B--2---:R-:W-:Y:S02]  /*4ea0*/  ULEA UR5, UR4, UR5, 0x18 ;  /* 0x0000000504057291 */ /* 0x004fe4000f8ec0ff */
[----:B------:R-:W-:-:S07]  /*4eb0*/  ULEA UR6, UR4, UR6, 0x18 ;  /* 0x0000000604067291 */ /* 0x000fce000f8ec0ff */
[----:B------:R-:W2:Y:S02]  /*4ec0*/  LDS.U8 R3, [UR5+0x1c] ;  /* 0x00001c05ff037984 */ /* 0x000ea40008000000 */
[----:B--2---:R-:W-:-:S13]  /*4ed0*/  ISETP.NE.AND P0, PT, R3, RZ, PT ;  /* 0x000000ff0300720c */ /* 0x004fda0003f05270 */
[----:B------:R-:W-:Y:S05]  /*4ee0*/  @P0 BRA `(.L_x_82) ;  /* 0x0000000400080947 */ /* 0x000fea0003800000 */
[----:B------:R-:W-:Y:S02]  /*4ef0*/  UISETP.NE.U32.AND UP1, UPT, UR33, 0x1, UPT ;  /* 0x000000012100788c */ /* 0x000fe4000bf25070 */
[----:B------:R-:W-:-:S07]  /*4f00*/  UIADD3 UR7, UPT, UPT, UR5, 0x8, URZ ;  /* 0x0000000805077890 */ /* 0x000fce000fffe0ff */
[----:B------:R-:W-:Y:S05]  /*4f10*/  BRA.U !UP1, `(.L_x_83) ;  /* 0x00000001099c7547 */ /* 0x000fea000b800000 */
[----:B------:R-:W-:Y:S01]  /*4f20*/  ELECT P0, URZ, PT ;  /* 0x0000000000ff782f */ /* 0x000fe20003800000 */
[----:B------:R-:W-:-:S12]  /*4f30*/  BSSY B0, `(.L_x_83) ;  /* 0x0000025000007945 */ /* 0x000fd80003800000 */
[----:B------:R-:W-:Y:S05]  /*4f40*/  @!P0 BRA `(.L_x_84) ;  /* 0x00000000008c8947 */ /* 0x000fea0003800000 */
[----:B------:R-:W-:-:S05]  /*4f50*/  UMOV UR4, 0x10 ;  /* 0x0000001000047882 */ /* 0x000fca0000000000 */
[----:B------:R-:W-:Y:S04]  /*4f60*/  DEPBAR.LE SB2, 0x36 ;  /* 0x0000ad800000791a */ /* 0x000fe80000000000 */
[----:B------:R-:W2:Y:S02]  /*4f70*/  UTCATOMSWS.2CTA.FIND_AND_SET.ALIGN UP0, UR4, UR4 ;  /* 0x00000004000475e3 */ /* 0x000ea40008200800 */
[----:B--2---:R-:W-:Y:S01]  /*4f80*/  MOV R10, UR4 ;  /* 0x00000004000a7c02 */ /* 0x004fe20008000f00 */
[----:B------:R-:W-:Y:S06]  /*4f90*/  BRA.U UP0, `(.L_x_85) ;  /* 0x0000000100187547 */ /* 0x000fec000b800000 */
.L_x_86:
[----:B------:R-:W-:Y:S05]  /*4fa0*/  NANOSLEEP 0x64 ;  /* 0x000000640000795d */ /* 0x000fea0003800000 */
[----:B------:R-:W-:-:S05]  /*4fb0*/  UMOV UR4, 0x10 ;  /* 0x0000001000047882 */ /* 0x000fca0000000000 */
[----:B------:R-:W-:Y:S04]  /*4fc0*/  DEPBAR.LE SB2, 0x36 ;  /* 0x0000ad800000791a */ /* 0x000fe80000000000 */
[----:B------:R-:W2:Y:S02]  /*4fd0*/  UTCATOMSWS.2CTA.FIND_AND_SET.ALIGN UP0, UR4, UR4 ;  /* 0x00000004000475e3 */ /* 0x000ea40008200800 */
[----:B--2---:R-:W-:Y:S01]  /*4fe0*/  MOV R10, UR4 ;  /* 0x00000004000a7c02 */ /* 0x004fe20008000f00 */
[----:B------:R-:W-:Y:S05]  /*4ff0*/  BRA.U !UP0, `(.L_x_86) ;  /* 0xfffffffd08e87547 */ /* 0x000fea000b83ffff */
.L_x_85:
[----:B------:R-:W2:Y:S01]  /*5000*/  LDS R6, [UR5+0x10] ;  /* 0x00001005ff067984 */ /* 0x000ea20008000800 */
[----:B------:R-:W-:Y:S01]  /*5010*/  IMAD.U32 R3, RZ, RZ, UR6 ;  /* 0x00000006ff037e24 */ /* 0x000fe2000f8e00ff */
[----:B------:R-:W-:-:S03]  /*5020*/  MOV R4, UR32 ;  /* 0x0000002000047c02 */ /* 0x000fc60008000f00 */
[----:B------:R-:W-:Y:S01]  /*5030*/  VIADD R3, R3, 0x2c0 ;  /* 0x000002c003037836 */ /* 0x000fe20000000000 */
[----:B--2---:R-:W-:-:S04]  /*5040*/  SHF.L.U32 R6, R6, 0x1f, RZ ;  /* 0x0000001f06067819 */ /* 0x004fc800000006ff */
[----:B------:R-:W2:Y:S02]  /*5050*/  SYNCS.PHASECHK.TRANS64.TRYWAIT P0, [UR5+0x8], R6 ;  /* 0x00000806ff0075a7 */ /* 0x000ea40008001105 */
[----:B--2---:R-:W-:Y:S05]  /*5060*/  @P0 BRA `(.L_x_87) ;  /* 0x0000000000080947 */ /* 0x004fea0003800000 */
[----:B------:R-:W2:Y:S02]  /*5070*/  SYNCS.PHASECHK.TRANS64.TRYWAIT P0, [UR5+0x8], R6 ;  /* 0x00000806ff0075a7 */ /* 0x000ea40008001105 */
[----:B--2---:R-:W-:Y:S05]  /*5080*/  @!P0 BRA `(.L_x_88) ;  /* 0x0000006000d88947 */ /* 0x004fea0003800000 */
.L_x_87:
[----:B------:R-:W-:Y:S01]  /*5090*/  PRMT R4, R4, 0x654, R3 ;  /* 0x0000065404047816 */ /* 0x000fe20000000003 */
[----:B------:R-:W-:Y:S01]  /*50a0*/  HFMA2 R3, -RZ, RZ, 0, 5.9604644775390625e-08 ;  /* 0x00000001ff037431 */ /* 0x000fe200000001ff */
[----:B------:R-:W-:Y:S01]  /*50b0*/  UPRMT UR4, UR32, 0x654, UR7 ;  /* 0x0000065420047896 */ /* 0x000fe20008000007 */
[----:B------:R-:W-:Y:S02]  /*50c0*/  IMAD.MOV.U32 R8, RZ, RZ, 0xffff ;  /* 0x0000ffffff087424 */ /* 0x000fe400078e00ff */
[----:B--2---:R-:W-:Y:S02]  /*50d0*/  IMAD.MOV.U32 R6, RZ, RZ, 0x4 ;  /* 0x00000004ff067424 */ /* 0x004fe400078e00ff */
[----:B------:R-:W-:Y:S01]  /*50e0*/  IMAD.SHL.U32 R9, R10, 0x20, RZ ;  /* 0x000000200a097824 */ /* 0x000fe200078e00ff */
[----:B------:R-:W-:Y:S02]  /*50f0*/  MOV R5, UR4 ;  /* 0x0000000400057c02 */ /* 0x000fe40008000f00 */
[-C--:B------:R-:W-:Y:S01]  /*5100*/  SHF.L.U32 R8, R8, R10.reuse, RZ ;  /* 0x0000000a08087219 */ /* 0x080fe200000006ff */
[----:B------:R2:W-:Y:S01]  /*5110*/  SYNCS.ARRIVE.TRANS64.RED RZ, [UR4], R6 ;  /* 0x00000006ffff79a7 */ /* 0x0005e20008000404 */
[----:B------:R-:W-:Y:S01]  /*5120*/  SHF.L.U32 R7, R3, R10, RZ ;  /* 0x0000000a03077219 */ /* 0x000fe200000006ff */
[----:B------:R2:W-:Y:S04]  /*5130*/  STS [UR6+0x2c0], R9 ;  /* 0x0002c009ff007988 */ /* 0x0005e80008000806 */
[----:B------:R2:W-:Y:S04]  /*5140*/  STAS [R4.64], R10 ;  /* 0x0000000a04007dbd */ /* 0x0005e8000c0008ff */
[----:B------:R2:W-:Y:S04]  /*5150*/  ATOMS.OR RZ, [UR5+0x14], R8 ;  /* 0x00001408ffff798c */ /* 0x0005e8000b000005 */
[----:B------:R2:W-:Y:S04]  /*5160*/  ATOMS.OR RZ, [UR5+0x18], R7 ;  /* 0x00001807ffff798c */ /* 0x0005e8000b000005 */
[----:B------:R2:W-:Y:S02]  /*5170*/  ATOMS.XOR RZ, [UR5+0x10], R3 ;  /* 0x00001003ffff798c */ /* 0x0005e4000b800005 */
.L_x_84:
[----:B-1----:R-:W-:Y:S05]  /*5180*/  BSYNC B0 ;  /* 0x0000000000007941 */ /* 0x002fea0003800000 */
.L_x_83:
[----:B------:R-:W-:Y:S05]  /*5190*/  BRA.U UP1, `(.L_x_89) ;  /* 0x00000001016c7547 */ /* 0x000fea000b800000 */
[----:B------:R-:W-:-:S03]  /*51a0*/  UMOV UR4, 0xffffffff ;  /* 0xffffffff00047882 */ /* 0x000fc60000000000 */
[----:B------:R-:W-:Y:S05]  /*51b0*/  BRA.DIV UR4, `(.L_x_90) ;  /* 0x0000006204a47947 */ /* 0x000fea000b800000 */
[----:B------:R-:W-:-:S13]  /*51c0*/  ELECT P6, URZ, PT ;  /* 0x0000000000ff782f */ /* 0x000fda00038c0000 */
.L_x_236:
[----:B------:R-:W-:Y:S05]  /*51d0*/  @!P6 BRA `(.L_x_89) ;  /* 0x00000000005ce947 */ /* 0x000fea0003800000 */
[----:B--2---:R-:W2:Y:S02]  /*51e0*/  LDS R4, [UR5+0x10] ;  /* 0x00001005ff047984 */ /* 0x004ea40008000800 */
[----:B--2---:R-:W-:-:S04]  /*51f0*/  SHF.L.U32 R4, R4, 0x1f, RZ ;  /* 0x0000001f04047819 */ /* 0x004fc800000006ff */
[----:B------:R-:W2:Y:S02]  /*5200*/  SYNCS.PHASECHK.TRANS64.TRYWAIT P0, [UR5+0x8], R4 ;  /* 0x00000804ff0075a7 */ /* 0x000ea40008001105 */
[----:B--2---:R-:W-:Y:S05]  /*5210*/  @P0 BRA `(.L_x_91) ;  /* 0x0000000000080947 */ /* 0x004fea0003800000 */
[----:B------:R-:W2:Y:S02]  /*5220*/  SYNCS.PHASECHK.TRANS64.TRYWAIT P0, [UR5+0x8], R4 ;  /* 0x00000804ff0075a7 */ /* 0x000ea40008001105 */
[----:B--2---:R-:W-:Y:S05]  /*5230*/  @!P0 BRA `(.L_x_92) ;  /* 0x0000006000a48947 */ /* 0x004fea0003800000 */
.L_x_91:
[----:B------:R-:W3:Y:S01]  /*5240*/  LDS R6, [UR6+0x2c0] ;  /* 0x0002c006ff067984 */ /* 0x000ee20008000800 */
[----:B--2---:R-:W-:Y:S02]  /*5250*/  HFMA2 R3, -RZ, RZ, 0, 5.9604644775390625e-08 ;  /* 0x00000001ff037431 */ /* 0x004fe400000001ff */
[----:B------:R-:W-:Y:S01]  /*5260*/  IMAD.MOV.U32 R4, RZ, RZ, 0xffff ;  /* 0x0000ffffff047424 */ /* 0x000fe200078e00ff */
[----:B------:R-:W-:Y:S01]  /*5270*/  UPRMT UR4, UR32, 0x654, UR7 ;  /* 0x0000065420047896 */ /* 0x000fe20008000007 */
[----:B---3--:R-:W-:-:S03]  /*5280*/  IMAD.SHL.U32 R5, R6, 0x20, RZ ;  /* 0x0000002006057824 */ /* 0x008fc600078e00ff */
[-C--:B------:R-:W-:Y:S02]  /*5290*/  SHF.L.U32 R4, R4, R6.reuse, RZ ;  /* 0x0000000604047219 */ /* 0x080fe400000006ff */
[----:B------:R-:W-:Y:S01]  /*52a0*/  SHF.L.U32 R6, R3, R6, RZ ;  /* 0x0000000603067219 */ /* 0x000fe200000006ff */
[----:B------:R3:W-:Y:S04]  /*52b0*/  STS [UR6+0x2c0], R5 ;  /* 0x0002c005ff007988 */ /* 0x0007e80008000806 */
[----:B------:R3:W-:Y:S04]  /*52c0*/  ATOMS.OR RZ, [UR5+0x14], R4 ;  /* 0x00001404ffff798c */ /* 0x0007e8000b000005 */
[----:B------:R3:W-:Y:S01]  /*52d0*/  ATOMS.OR RZ, [UR5+0x18], R6 ;  /* 0x00001806ffff798c */ /* 0x0007e2000b000005 */
[----:B------:R-:W-:Y:S03]  /*52e0*/  SYNCS.ARRIVE.TRANS64.RED.A1T0 RZ, [UR4], RZ ;  /* 0x000000ffffff79a7 */ /* 0x000fe60008100404 */
[----:B------:R3:W-:Y:S01]  /*52f0*/  ATOMS.XOR RZ, [UR5+0x10], R3 ;  /* 0x00001003ffff798c */ /* 0x0007e2000b800005 */
[----:B------:R-:W-:Y:S05]  /*5300*/  BRA `(.L_x_89) ;  /* 0x0000000000107947 */ /* 0x000fea0003800000 */
.L_x_82:
[----:B------:R-:W-:Y:S02]  /*5310*/  MOV R3, 0xffffffff ;  /* 0xffffffff00037802 */ /* 0x000fe40000000f00 */
[----:B------:R-:W-:-:S03]  /*5320*/  MOV R4, 0x5350 ;  /* 0x0000535000047802 */ /* 0x000fc60000000f00 */
[----:B------:R2:W-:Y:S04]  /*5330*/  STS [UR6+0x2c0], R3 ;  /* 0x0002c003ff007988 */ /* 0x0005e80008000806 */
[----:B-12--5:R-:W-:Y:S05]  /*5340*/  CALL.REL.NOINC `($__internal_1_$__cuda_sm10x_tcgen05_guardrail_trap_phase_invalid_during_alloc) ;  /* 0x0000006400e07944 */ /* 0x026fea0003c00000 */
.L_x_89:
[----:B------:R-:W-:Y:S05]  /*5350*/  WARPSYNC.ALL ;  /* 0x0000000000007948 */ /* 0x000fea0003800000 */
[----:B------:R-:W4:Y:S01]  /*5360*/  S2UR UR18, SR_CgaCtaId ;  /* 0x00000000001279c3 */ /* 0x000f220000008800 */
[----:B------:R-:W-:Y:S01]  /*5370*/  UMOV UR4, 0x400 ;  /* 0x0000040000047882 */ /* 0x000fe20000000000 */
[----:B------:R-:W-:-:S06]  /*5380*/  NOP ;  /* 0x0000000000007918 */ /* 0x000fcc0000000000 */
[----:B------:R-:W-:Y:S06]  /*5390*/  BAR.ARV 0x6, 0xa0 ;  /* 0x0182800000007b1d */ /* 0x000fec0000002000 */
[----:B------:R-:W1:Y:S01]  /*53a0*/  LDCU UR5, c[0x0][0x394] ;  /* 0x00007280ff0577ac */ /* 0x000e620008000800 */
[----:B------:R-:W-:Y:S01]  /*53b0*/  LOP3.LUT R2, R2, 0xffff, RZ, 0xc0, !PT ;  /* 0x0000ffff02027812 */ /* 0x000fe200078ec0ff */
[----:B--2---:R-:W-:Y:S01]  /*53c0*/  IMAD.MOV.U32 R8, RZ, RZ, 0x1 ;  /* 0x00000001ff087424 */ /* 0x004fe200078e00ff */
[----:B------:R-:W-:Y:S01]  /*53d0*/  LOP3.LUT R0, R0, 0xffff, RZ, 0xc0, !PT ;  /* 0x0000ffff00007812 */ /* 0x000fe200078ec0ff */
[----:B------:R-:W-:Y:S01]  /*53e0*/  UMOV UR22, URZ ;  /* 0x000000ff00167c82 */ /* 0x000fe20008000000 */
[----:B------:R-:W-:Y:S01]  /*53f0*/  R2UR UR19, R2 ;  /* 0x00000000021372ca */ /* 0x000fe200000e0000 */
[----:B------:R-:W-:Y:S01]  /*5400*/  IMAD.MOV.U32 R2, RZ, RZ, RZ ;  /* 0x000000ffff027224 */ /* 0x000fe200078e00ff */
[----:B------:R-:W-:Y:S01]  /*5410*/  R2UR UR30, R0 ;  /* 0x00000000001e72ca */ /* 0x000fe200000e0000 */
[----:B------:R-:W-:Y:S01]  /*5420*/  IMAD.MOV.U32 R0, RZ, RZ, RZ ;  /* 0x000000ffff007224 */ /* 0x000fe200078e00ff */
[----:B------:R-:W-:-:S02]  /*5430*/  UISETP.NE.AND UP4, UPT, UR33, URZ, UPT ;  /* 0x000000ff2100728c */ /* 0x000fc4000bf85270 */
[----:B----4-:R-:W-:Y:S01]  /*5440*/  ULEA UR18, UR18, UR4, 0x18 ;  /* 0x0000000412127291 */ /* 0x010fe2000f8ec0ff */
[----:B------:R-:W-:Y:S01]  /*5450*/  UMOV UR15, URZ ;  /* 0x000000ff000f7c82 */ /* 0x000fe20008000000 */
[----:B------:R-:W-:Y:S02]  /*5460*/  UMOV UR26, 0x0 ;  /* 0x00000000001a7882 */ /* 0x000fe40000000000 */
[----:B------:R-:W-:Y:S02]  /*5470*/  UIADD3 UR6, UPT, UPT, UR18, 0x3400, URZ ;  /* 0x0000340012067890 */ /* 0x000fe4000fffe0ff */
[----:B------:R-:W-:Y:S02]  /*5480*/  UIADD3 UR7, UPT, UPT, UR18, 0x26400, URZ ;  /* 0x0002640012077890 */ /* 0x000fe4000fffe0ff */
[----:B-1----:R-:W-:Y:S01]  /*5490*/  UIADD3 UR5, UPT, UPT, UR5, 0x1f, URZ ;  /* 0x0000001f05057890 */ /* 0x002fe2000fffe0ff */
[----:B---3--:R-:W1:Y:S01]  /*54a0*/  LDS R3, [UR18+0x2c0] ;  /* 0x0002c012ff037984 */ /* 0x008e620008000800 */
[----:B------:R-:W-:-:S02]  /*54b0*/  UIADD3 UR29, UPT, UPT, UR18, 0x278, URZ ;  /* 0x00000278121d7890 */ /* 0x000fc4000fffe0ff */
[----:B------:R-:W-:Y:S02]  /*54c0*/  USHF.R.S32.HI UR4, URZ, 0x1f, UR5 ;  /* 0x0000001fff047899 */ /* 0x000fe40008011405 */
[----:B------:R-:W-:Y:S02]  /*54d0*/  USHF.R.U32.HI UR6, URZ, 0x4, UR6 ;  /* 0x00000004ff067899 */ /* 0x000fe40008011606 */
[----:B------:R-:W-:Y:S02]  /*54e0*/  ULEA.HI UR4, UR4, UR5, URZ, 0x5 ;  /* 0x0000000504047291 */ /* 0x000fe4000f8f28ff */
[----:B------:R-:W-:Y:S02]  /*54f0*/  USHF.R.U32.HI UR7, URZ, 0x4, UR7 ;  /* 0x00000004ff077899 */ /* 0x000fe40008011607 */
[----:B------:R-:W-:Y:S02]  /*5500*/  USHF.R.S32.HI UR28, URZ, 0x5, UR4 ;  /* 0x00000005ff1c7899 */ /* 0x000fe40008011404 */
[----:B------:R-:W-:-:S02]  /*5510*/  UPRMT UR29, URZ, 0x654, UR29 ;  /* 0x00000654ff1d7896 */ /* 0x000fc4000800001d */
[----:B------:R-:W-:Y:S02]  /*5520*/  UISETP.LT.AND UP0, UPT, UR28, 0x1, UPT ;  /* 0x000000011c00788c */ /* 0x000fe4000bf01270 */
[----:B------:R-:W-:Y:S02]  /*5530*/  ULOP3.LUT UR21, UR6, 0x3fff, URZ, 0xc0, !UPT ;  /* 0x00003fff06157892 */ /* 0x000fe4000f8ec0ff */
[----:B------:R-:W-:Y:S02]  /*5540*/  USEL UR31, UR28, 0x1, !UP0 ;  /* 0x000000011c1f7887 */ /* 0x000fe4000c000000 */
[----:B------:R-:W-:Y:S02]  /*5550*/  ULOP3.LUT UR20, UR7, 0x3fff, URZ, 0xc0, !UPT ;  /* 0x00003fff07147892 */ /* 0x000fe4000f8ec0ff */
[----:B------:R-:W-:Y:S01]  /*5560*/  UIADD3 UR31, UPT, UPT, -UR31, URZ, URZ ;  /* 0x000000ff1f1f7290 */ /* 0x000fe2000fffe1ff */
[----:B------:R-:W-:Y:S01]  /*5570*/  UMOV UR27, 0x8118010 ;  /* 0x08118010001b7882 */ /* 0x000fe20000000000 */
[----:B------:R-:W-:Y:S01]  /*5580*/  UMOV UR24, 0x0 ;  /* 0x0000000000187882 */ /* 0x000fe20000000000 */
[----:B------:R-:W-:Y:S01]  /*5590*/  UMOV UR25, 0x8118010 ;  /* 0x0811801000197882 */ /* 0x000fe20000000000 */
[C---:B-1----:R-:W-:Y:S01]  /*55a0*/  VIADD R5, R3.reuse, 0x20 ;  /* 0x0000002003057836 */ /* 0x042fe20000000000 */
[----:B------:R-:W-:-:S04]  /*55b0*/  LOP3.LUT R4, R3, 0xffff, RZ, 0xc0, !PT ;  /* 0x0000ffff03047812 */ /* 0x000fc800078ec0ff */
[----:B------:R-:W-:-:S05]  /*55c0*/  LOP3.LUT R5, R5, 0xffff, RZ, 0xc0, !PT ;  /* 0x0000ffff05057812 */ /* 0x000fca00078ec0ff */
[----:B------:R1:W-:Y:S02]  /*55d0*/  STL.64 [R1], R4 ;  /* 0x0000000401007387 */ /* 0x0003e40000100a00 */
.L_x_101:
[----:B-1----:R-:W-:-:S04]  /*55e0*/  SHF.L.U32 R5, R2, 0x1f, RZ ;  /* 0x0000001f02057819 */ /* 0x002fc800000006ff */
[----:B------:R-:W1:Y:S02]  /*55f0*/  SYNCS.PHASECHK.TRANS64.TRYWAIT P0, [UR18+0x270], R5 ;  /* 0x00027005ff0075a7 */ /* 0x000e640008001112 */
[----:B-1-34-:R-:W-:Y:S05]  /*5600*/  @!P0 BRA `(.L_x_93) ;  /* 0x0000005c00c88947 */ /* 0x01afea0003800000 */
.L_x_238:
[----:B-1----:R-:W1:Y:S01]  /*5610*/  LDS.128 R4, [UR18+0x2b0] ;  /* 0x0002b012ff047984 */ /* 0x002e620008000c00 */
[----:B------:R-:W-:Y:S01]  /*5620*/  ULEA UR23, UR22, UR18, 0x3 ;  /* 0x0000001216177291 */ /* 0x000fe2000f8e18ff */
[----:B------:R-:W-:Y:S01]  /*5630*/  @!PT LDS RZ, [RZ] ;  /* 0x00000000fffff984 */ /* 0x000fe20000000800 */
[----:B------:R-:W-:Y:S01]  /*5640*/  @!PT LDS RZ, [RZ] ;  /* 0x00000000fffff984 */ /* 0x000fe20000000800 */
[----:B------:R-:W-:Y:S01]  /*5650*/  @!PT LDS RZ, [RZ] ;  /* 0x00000000fffff984 */ /* 0x000fe20000000800 */
[----:B------:R-:W-:Y:S01]  /*5660*/  @!PT LDS RZ, [RZ] ;  /* 0x00000000fffff984 */ /* 0x000fe20000000800 */
[----:B------:R2:W-:Y:S06]  /*5670*/  MEMBAR.ALL.CTA ;  /* 0x0000000000007992 */ /* 0x0005ec0000008000 */
[----:B--2---:R-:W2:Y:S02]  /*5680*/  FENCE.VIEW.ASYNC.S ;  /* 0x00000000000073c6 */ /* 0x004ea40000000000 */
[----:B--2---:R-:W-:Y:S01]  /*5690*/  SYNCS.ARRIVE.TRANS64.RED.A1T0 RZ, [UR29], RZ ;  /* 0x000000ffffff79a7 */ /* 0x004fe2000810041d */
[----:B-1----:R-:W-:Y:S01]  /*56a0*/  LOP3.LUT P2, RZ, R6, 0x1, RZ, 0xc0, !PT ;  /* 0x0000000106ff7812 */ /* 0x002fe2000784c0ff */
[----:B------:R-:W-:-:S12]  /*56b0*/  BRA.U UP4, `(.L_x_94) ;  /* 0x00000001040c7547 */ /* 0x000fd8000b800000 */
[----:B------:R-:W-:-:S04]  /*56c0*/  SHF.L.U32 R5, R8, 0x1f, RZ ;  /* 0x0000001f08057819 */ /* 0x000fc800000006ff */
[----:B------:R-:W1:Y:S02]  /*56d0*/  SYNCS.PHASECHK.TRANS64.TRYWAIT P0, [UR23+0x290], R5 ;  /* 0x00029005ff0075a7 */ /* 0x000e640008001117 */
[----:B-1----:R-:W-:Y:S05]  /*56e0*/  @!P0 BRA `(.L_x_95) ;  /* 0x0000005c00a88947 */ /* 0x002fea0003800000 */
.L_x_94:
[----:B------:R-:W-:Y:S05]  /*56f0*/  BRA.U UP4, `(.L_x_96) ;  /* 0x0000000104dc7547 */ /* 0x000fea000b800000 */
[----:B------:R-:W2:Y:S02]  /*5700*/  LDCU UR4, c[0x0][0x394] ;  /* 0x00007280ff0477ac */ /* 0x000ea40008000800 */
[----:B--2---:R-:W-:-:S09]  /*5710*/  UISETP.GE.AND UP0, UPT, UR4, 0x1, UPT ;  /* 0x000000010400788c */ /* 0x004fd2000bf06270 */
[----:B------:R-:W-:Y:S05]  /*5720*/  BRA.U !UP0, `(.L_x_97) ;  /* 0x0000000108c47547 */ /* 0x000fea000b800000 */
[----:B------:R-:W-:Y:S01]  /*5730*/  ULEA UR4, UR22, UR49, 0x2 ;  /* 0x0000003116047291 */ /* 0x000fe2000f8e10ff */
[----:B-1----:R-:W-:-:S08]  /*5740*/  SHF.L.U32 R4, R0, 0x1f, RZ ;  /* 0x0000001f00047819 */ /* 0x002fd000000006ff */
[----:B------:R-:W5:Y:S01]  /*5750*/  LDL R5, [UR4] ;  /* 0x00000004ff057983 */ /* 0x000f620008100800 */
[----:B------:R-:W-:Y:S02]  /*5760*/  ULEA UR4, UR15, UR18, 0x3 ;  /* 0x000000120f047291 */ /* 0x000fe4000f8e18ff */
[----:B------:R-:W-:Y:S01]  /*5770*/  UPLOP3.LUT UP2, UPT, UPT, UPT, UPT, 0x40, 0x4 ;  /* 0x000000000004789c */ /* 0x000fe20003f4e870 */
[----:B------:R-:W-:Y:S01]  /*5780*/  UMOV UR17, UR31 ;  /* 0x0000001f00117c82 */ /* 0x000fe20008000000 */
[----:B------:R-:W-:Y:S01]  /*5790*/  UMOV UR16, UR28 ;  /* 0x0000001c00107c82 */ /* 0x000fe20008000000 */
[----:B------:R-:W-:-:S04]  /*57a0*/  UMOV UR5, UR15 ;  /* 0x0000000f00057c82 */ /* 0x000fc80008000000 */
[----:B------:R1:W2:Y:S04]  /*57b0*/  SYNCS.PHASECHK.TRANS64.TRYWAIT P1, [UR4], R4 ;  /* 0x00000004ff0075a7 */ /* 0x0002a80008021104 */
.L_x_100:
[----:B------:R-:W-:Y:S02]  /*57c0*/  UIADD3 UR17, UPT, UPT, UR17, 0x1, URZ ;  /* 0x0000000111117890 */ /* 0x000fe4000fffe0ff */
[----:B---3--:R-:W-:Y:S02]  /*57d0*/  ULEA UR10, UR5, UR18, 0x3 ;  /* 0x00000012050a7291 */ /* 0x008fe4000f8e18ff */
[----:B------:R-:W-:Y:S01]  /*57e0*/  UISETP.NE.AND UP3, UPT, UR17, URZ, UPT ;  /* 0x000000ff1100728c */ /* 0x000fe2000bf65270 */
[----:B--2-4-:R-:W-:Y:S10]  /*57f0*/  @P1 BRA `(.L_x_98) ;  /* 0x00000000000c1947 */ /* 0x014ff40003800000 */
[----:B------:R-:W-:Y:S04]  /*5800*/  SHF.L.U32 R6, R0, 0x1f, RZ ;  /* 0x0000001f00067819 */ /* 0x000fe800000006ff */
[----:B------:R-:W2:Y:S02]  /*5810*/  SYNCS.PHASECHK.TRANS64.TRYWAIT P0, [UR10], R6 ;  /* 0x00000006ff0075a7 */ /* 0x000ea4000800110a */
[----:B--2---:R-:W-:Y:S05]  /*5820*/  @!P0 BRA `(.L_x_99) ;  /* 0x0000005c00708947 */ /* 0x004fea0003800000 */
.L_x_98:
[----:B------:R-:W-:Y:S01]  /*5830*/  UISETP.NE.AND UP0, UPT, UR16, 0x1, UPT ;  /* 0x000000011000788c */ /* 0x000fe2000bf05270 */
[----:B------:R-:W-:Y:S01]  /*5840*/  PLOP3.LUT P1, PT, PT, PT, PT, 0x80, 0x8 ;  /* 0x000000000008781c */ /* 0x000fe20003f2f070 */
[----:B------:R-:W-:Y:S02]  /*5850*/  UIADD3 UR4, UPT, UPT, UR5, 0x1, URZ ;  /* 0x0000000105047890 */ /* 0x000fe4000fffe0ff */
[----:B------:R-:W-:Y:S02]  /*5860*/  ULEA UR8, UR5, UR20, 0x7 ;  /* 0x0000001405087291 */ /* 0x000fe4000f8e38ff */
[----:B------:R-:W-:Y:S01]  /*5870*/  UISETP.NE.AND UP1, UPT, UR4, 0x23, UPT ;  /* 0x000000230400788c */ /* 0x000fe2000bf25270 */
[----:B------:R-:W-:Y:S01]  /*5880*/  PLOP3.LUT P0, PT, PT, PT, UP0, 0x80, 0x8 ;  /* 0x000000000008781c */ /* 0x000fe20003f0f008 */
[----:B------:R-:W-:Y:S02]  /*5890*/  UIADD3 UR12, UPT, UPT, UR8, 0x40, URZ ;  /* 0x00000040080c7890 */ /* 0x000fe4000fffe0ff */
[----:B------:R-:W-:Y:S02]  /*58a0*/  USEL UR6, URZ, 0x1, UP1 ;  /* 0x00000001ff067887 */ /* 0x000fe40008800000 */
[----:B------:R-:W-:Y:S02]  /*58b0*/  USEL UR15, UR4, URZ, UP1 ;  /* 0x000000ff040f7287 */ /* 0x000fe40008800000 */
[----:B------:R-:W-:Y:S02]  /*58c0*/  UIADD3 UR10, UPT, UPT, UR10, 0x118, URZ ;  /* 0x000001180a0a7890 */ /* 0x000fe4000fffe0ff */
[----:B------:R-:W-:Y:S01]  /*58d0*/  @UP0 ULEA UR4, UR15, UR18, 0x3 ;  /* 0x000000120f040291 */ /* 0x000fe2000f8e18ff */
[----:B------:R-:W-:Y:S01]  /*58e0*/  LOP3.LUT R0, R0, UR6, RZ, 0x3c, !PT ;  /* 0x0000000600007c12 */ /* 0x000fe2000f8e3cff */
[----:B------:R-:W-:Y:S01]  /*58f0*/  UIADD3 UR16, UPT, UPT, UR16, -0x1, URZ ;  /* 0xffffffff10107890 */ /* 0x000fe2000fffe0ff */
[----:B------:R-:W-:Y:S02]  /*5900*/  UMOV UR9, 0x80004020 ;  /* 0x8000402000097882 */ /* 0x000fe40000000000 */
[----:B-1----:R-:W-:Y:S01]  /*5910*/  @P0 SHF.L.U32 R4, R0, 0x1f, RZ ;  /* 0x0000001f00040819 */ /* 0x002fe200000006ff */
[----:B------:R-:W-:Y:S01]  /*5920*/  UMOV UR13, 0x80004020 ;  /* 0x80004020000d7882 */ /* 0x000fe20000000000 */
[----:B------:R-:W-:Y:S02]  /*5930*/  UMOV UR7, 0x40004040 ;  /* 0x4000404000077882 */ /* 0x000fe40000000000 */
[----:B------:R3:W4:Y:S01]  /*5940*/  @P0 SYNCS.PHASECHK.TRANS64.TRYWAIT P1, [UR4], R4 ;  /* 0x00000004ff0005a7 */ /* 0x0007220008021104 */
[----:B------:R-:W-:Y:S11]  /*5950*/  ELECT P0, URZ, PT ;  /* 0x0000000000ff782f */ /* 0x000ff60003800000 */
[----:B------:R-:W-:Y:S02]  /*5960*/  @!UPT UIADD3 URZ, UPT, UPT, URZ, URZ, URZ ;  /* 0x000000fffffff290 */ /* 0x000fe4000fffe0ff */
[C---:B-----5:R-:W-:Y:S01]  /*5970*/  @P0 R2UR.BROADCAST UR14, R5.reuse ;  /* 0x00000000050e02ca */ /* 0x060fe200008e0000 */
[----:B------:R-:W-:Y:S01]  /*5980*/  ULEA UR4, UR5, UR21, 0x8 ;  /* 0x0000001505047291 */ /* 0x000fe2000f8e40ff */
[----:B------:R-:W-:Y:S11]  /*5990*/  ELECT P0, URZ, PT ;  /* 0x0000000000ff782f */ /* 0x000ff60003800000 */
[----:B------:R-:W-:Y:S02]  /*59a0*/  @!UPT UIADD3 URZ, UPT, UPT, URZ, URZ, URZ ;  /* 0x000000fffffff290 */ /* 0x000fe4000fffe0ff */
[----:B------:R-:W-:Y:S01]  /*59b0*/  @P0 R2UR.BROADCAST UR11, R5 ;  /* 0x00000000050b02ca */ /* 0x000fe200008e0000 */
[----:B------:R-:W-:Y:S01]  /*59c0*/  UIADD3 UR6, UPT, UPT, UR4, 0x80, URZ ;  /* 0x0000008004067890 */ /* 0x000fe2000fffe0ff */
[----:B------:R-:W-:Y:S02]  /*59d0*/  UMOV UR5, 0x40004040 ;  /* 0x4000404000057882 */ /* 0x000fe40000000000 */
[----:B------:R1:W-:Y:S01]  /*59e0*/  UTCHMMA.2CTA gdesc[UR4], gdesc[UR8], tmem[UR14], tmem[UR26], idesc[UR27], UP2 ;  /* 0x00ff1a08040075ea */ /* 0x0003e2000920000e */
[----:B------:R-:W-:Y:S08]  /*59f0*/  UPLOP3.LUT UP2, UPT, UPT, UPT, UPT, 0x80, 0x8 ;  /* 0x000000000008789c */ /* 0x000ff00003f4f070 */
[----:B------:R3:W-:Y:S01]  /*5a00*/  UTCHMMA.2CTA gdesc[UR6], gdesc[UR12], tmem[UR11], tmem[UR24], idesc[UR25], UPT ;  /* 0x00ff180c060075ea */ /* 0x0007e2000ba0000b */
[----:B------:R3:W-:Y:S01]  /*5a10*/  UTCBAR.2CTA.MULTICAST [UR10], URZ, UR19 ;  /* 0x000000ff0a0073e9 */ /* 0x0007e20008200813 */
[----:B-1----:R-:W-:Y:S01]  /*5a20*/  UMOV UR5, UR15 ;  /* 0x0000000f00057c82 */ /* 0x002fe20008000000 */
[----:B------:R-:W-:Y:S05]  /*5a30*/  BRA.U UP3, `(.L_x_100) ;  /* 0xfffffffd03607547 */ /* 0x000fea000b83ffff */
.L_x_97:
[----:B------:R-:W-:-:S09]  /*5a40*/  UIADD3 UR4, UPT, UPT, UR23, 0x280, URZ ;  /* 0x0000028017047890 */ /* 0x000fd2000fffe0ff */
[----:B------:R2:W-:Y:S01]  /*5a50*/  UTCBAR.2CTA.MULTICAST [UR4], URZ, UR30 ;  /* 0x000000ff040073e9 */ /* 0x0005e2000820081e */
[----:B------:R-:W-:Y:S02]  /*5a60*/  NOP ;  /* 0x0000000000007918 */ /* 0x000fe40000000000 */
.L_x_96:
[----:B--2---:R-:W-:Y:S01]  /*5a70*/  UIADD3 UR4, UPT, UPT, UR22, 0x1, URZ ;  /* 0x0000000116047890 */ /* 0x004fe2000fffe0ff */
[----:B------:R-:W-:-:S03]  /*5a80*/  LOP3.LUT R2, R2, 0x1, RZ, 0x3c, !PT ;  /* 0x0000000102027812 */ /* 0x000fc600078e3cff */
[----:B------:R-:W-:-:S04]  /*5a90*/  UISETP.NE.AND UP0, UPT, UR4, 0x2, UPT ;  /* 0x000000020400788c */ /* 0x000fc8000bf05270 */
[----:B------:R-:W-:Y:S02]  /*5aa0*/  USEL UR5, URZ, 0x1, UP0 ;  /* 0x00000001ff057887 */ /* 0x000fe40008000000 */
[----:B------:R-:W-:-:S04]  /*5ab0*/  USEL UR22, UR4, URZ, UP0 ;  /* 0x000000ff04167287 */ /* 0x000fc80008000000 */
[----:B------:R-:W-:Y:S01]  /*5ac0*/  LOP3.LUT R8, R8, UR5, RZ, 0x3c, !PT ;  /* 0x0000000508087c12 */ /* 0x000fe2000f8e3cff */
[----:B------:R-:W-:Y:S07]  /*5ad0*/  @P2 BRA `(.L_x_101) ;  /* 0xfffffff800c02947 */ /* 0x000fee000383ffff */
[----:B------:R-:W2:Y:S01]  /*5ae0*/  S2UR UR8, SR_CgaCtaId ;  /* 0x00000000000879c3 */ /* 0x000ea20000008800 */
[----:B------:R-:W-:Y:S01]  /*5af0*/  ELECT P0, URZ, PT ;  /* 0x0000000000ff782f */ /* 0x000fe20003800000 */
[----:B------:R-:W-:Y:S01]  /*5b00*/  HFMA2 R0, -RZ, RZ, 0, 5.9604644775390625e-08 ;  /* 0x00000001ff007431 */ /* 0x000fe200000001ff */
[----:B------:R-:W-:-:S05]  /*5b10*/  UMOV UR4, 0x40 ;  /* 0x0000004000047882 */ /* 0x000fca0000000000 */
[----:B------:R-:W-:Y:S01]  /*5b20*/  UVIRTCOUNT.DEALLOC.SMPOOL 0x80 ;  /* 0x000000800000784c */ /* 0x000fe20000000000 */
[----:B------:R-:W-:Y:S02]  /*5b30*/  UISETP.NE.AND UP0, UPT, UR33, URZ, UPT ;  /* 0x000000ff2100728c */ /* 0x000fe4000bf05270 */
[----:B--2---:R-:W-:-:S09]  /*5b40*/  ULEA UR8, UR8, UR4, 0x18 ;  /* 0x0000000408087291 */ /* 0x004fd2000f8ec0ff */
[----:B------:R2:W-:Y:S01]  /*5b50*/  @P0 STS.U8 [UR8+0x1c], R0 ;  /* 0x00001c00ff000988 */ /* 0x0005e20008000008 */
[----:B------:R-:W-:Y:S05]  /*5b60*/  BRA.U UP0, `(.L_x_102) ;  /* 0x0000000100587547 */ /* 0x000fea000b800000 */
[----:B------:R-:W-:Y:S01]  /*5b70*/  UIADD3 UR5, UPT, UPT, UR18, 0x290, URZ ;  /* 0x0000029012057890 */ /* 0x000fe2000fffe0ff */
[----:B------:R-:W-:-:S03]  /*5b80*/  SHF.L.U32 R2, R8, 0x1f, RZ ;  /* 0x0000001f08027819 */ /* 0x000fc600000006ff */
[----:B------:R-:W-:-:S09]  /*5b90*/  ULEA UR4, UR22, UR5, 0x3 ;  /* 0x0000000516047291 */ /* 0x000fd2000f8e18ff */
[----:B------:R-:W1:Y:S02]  /*5ba0*/  SYNCS.PHASECHK.TRANS64.TRYWAIT P0, [UR4], R2 ;  /* 0x00000002ff0075a7 */ /* 0x000e640008001104 */
[----:B-1----:R-:W-:Y:S05]  /*5bb0*/  @!P0 BRA `(.L_x_103) ;  /* 0x0000005800a48947 */ /* 0x002fea0003800000 */
.L_x_242:
[----:B------:R-:W-:-:S04]  /*5bc0*/  UIADD3 UR4, UPT, UPT, UR22, 0x1, URZ ;  /* 0x0000000116047890 */ /* 0x000fc8000fffe0ff */
[----:B------:R-:W-:-:S04]  /*5bd0*/  UISETP.NE.AND UP1, UPT, UR4, 0x2, UPT ;  /* 0x000000020400788c */ /* 0x000fc8000bf25270 */
[----:B---3--:R-:W-:Y:S02]  /*5be0*/  USEL UR6, URZ, 0x1, UP1 ;  /* 0x00000001ff067887 */ /* 0x008fe40008800000 */
[----:B------:R-:W-:-:S04]  /*5bf0*/  USEL UR4, UR4, URZ, UP1 ;  /* 0x000000ff04047287 */ /* 0x000fc80008800000 */
[----:B------:R-:W-:Y:S01]  /*5c00*/  ULEA UR4, UR4, UR5, 0x3 ;  /* 0x0000000504047291 */ /* 0x000fe2000f8e18ff */
[----:B-1----:R-:W-:-:S04]  /*5c10*/  LOP3.LUT R2, R8, UR6, RZ, 0x3c, !PT ;  /* 0x0000000608027c12 */ /* 0x002fc8000f8e3cff */
[----:B------:R-:W-:Y:S01]  /*5c20*/  SHF.L.U32 R2, R2, 0x1f, RZ ;  /* 0x0000001f02027819 */ /* 0x000fe200000006ff */
[----:B--2---:R-:W-:-:S04]  /*5c30*/  IMAD.U32 R0, RZ, RZ, UR4 ;  /* 0x00000004ff007e24 */ /* 0x004fc8000f8e00ff */
[----:B------:R1:W2:Y:S03]  /*5c40*/  SYNCS.PHASECHK.TRANS64.TRYWAIT P0, [R0+URZ], R2 ;  /* 0x00000002000075a7 */ /* 0x0002a600080011ff */
[----:B--2---:R-:W-:Y:S05]  /*5c50*/  @!P0 NANOSLEEP.SYNCS 0x989680 ;  /* 0x009896800000895d */ /* 0x004fea0003900000 */
[----:B------:R-:W2:Y:S02]  /*5c60*/  @!P0 SYNCS.PHASECHK.TRANS64 P0, [R0+URZ], R2 ;  /* 0x00000002000085a7 */ /* 0x000ea400080010ff */
[----:B--2---:R-:W-:Y:S05]  /*5c70*/  @P0 BRA `(.L_x_104) ;  /* 0x0000000000200947 */ /* 0x004fea0003800000 */
.L_x_105:
[----:B--2---:R2:W3:Y:S02]  /*5c80*/  SYNCS.PHASECHK.TRANS64.TRYWAIT P0, [R0+URZ], R2 ;  /* 0x00000002000075a7 */ /* 0x0044e400080011ff */
[----:B---3--:R-:W-:Y:S05]  /*5c90*/  @!P0 NANOSLEEP.SYNCS 0x989680 ;  /* 0x009896800000895d */ /* 0x008fea0003900000 */
[----:B------:R-:W3:Y:S02]  /*5ca0*/  @!P0 SYNCS.PHASECHK.TRANS64 P0, [R0+URZ], R2 ;  /* 0x00000002000085a7 */ /* 0x000ee400080010ff */
[----:B---3--:R-:W-:Y:S05]  /*5cb0*/  @!P0 BRA `(.L_x_105) ;  /* 0xfffffffc00f08947 */ /* 0x008fea000383ffff */
[----:B------:R-:W-:Y:S05]  /*5cc0*/  BRA `(.L_x_104) ;  /* 0x00000000000c7947 */ /* 0x000fea0003800000 */
.L_x_102:
[----:B------:R-:W-:-:S04]  /*5cd0*/  UIADD3 UR4, UPT, UPT, UR18, 0x2a0, URZ ;  /* 0x000002a012047890 */ /* 0x000fc8000fffe0ff */
[----:B------:R-:W-:-:S09]  /*5ce0*/  UPRMT UR4, UR32, 0x654, UR4 ;  /* 0x0000065420047896 */ /* 0x000fd20008000004 */
[----:B------:R-:W-:Y:S03]  /*5cf0*/  SYNCS.ARRIVE.TRANS64.RED.A1T0 RZ, [UR4], RZ ;  /* 0x000000ffffff79a7 */ /* 0x000fe60008100404 */
.L_x_104:
[----:B-12---:R-:W-:Y:S01]  /*5d00*/  SHF.L.U32 R2, RZ, 0x1f, RZ ;  /* 0x0000001fff027819 */ /* 0x006fe200000006ff */
[----:B------:R-:W-:Y:S01]  /*5d10*/  UIADD3 UR4, UPT, UPT, UR18, 0x2a0, URZ ;  /* 0x000002a012047890 */ /* 0x000fe2000fffe0ff */
[----:B------:R-:W-:Y:S02]  /*5d20*/  PLOP3.LUT P0, PT, PT, PT, UP0, 0x80, 0x8 ;  /* 0x000000000008781c */ /* 0x000fe40003f0f008 */
[----:B----4-:R-:W1:Y:S02]  /*5d30*/  SYNCS.PHASECHK.TRANS64.TRYWAIT P1, [UR18+0x2a0], R2 ;  /* 0x0002a002ff0075a7 */ /* 0x010e640008021112 */
[----:B-1----:R-:W-:Y:S09]  /*5d40*/  @!P1 BRA `(.L_x_106) ;  /* 0x0000005800589947 */ /* 0x002ff20003800000 */
.L_x_244:
[----:B------:R-:W-:Y:S01]  /*5d50*/  @!UP0 UPRMT UR4, UR32, 0x654, UR4 ;  /* 0x0000065420048896 */ /* 0x000fe20008000004 */
[----:B------:R-:W-:Y:S01]  /*5d60*/  LOP3.LUT R3, R3, 0xffff, RZ, 0xc0, !PT ;  /* 0x0000ffff03037812 */ /* 0x000fe200078ec0ff */
[----:B-1----:R-:W-:-:S03]  /*5d70*/  IMAD.MOV.U32 R2, RZ, RZ, 0xffff ;  /* 0x0000ffffff027424 */ /* 0x002fc600078e00ff */
[----:B------:R-:W-:-:S04]  /*5d80*/  SHF.R.U32.HI R3, RZ, 0x5, R3 ;  /* 0x00000005ff037819 */ /* 0x000fc80000011603 */
[----:B------:R-:W-:Y:S01]  /*5d90*/  @!P0 SYNCS.ARRIVE.TRANS64.RED.A1T0 RZ, [UR4], RZ ;  /* 0x000000ffffff89a7 */ /* 0x000fe20008100404 */
[----:B------:R-:W-:Y:S01]  /*5da0*/  NOP ;  /* 0x0000000000007918 */ /* 0x000fe20000000000 */
[----:B------:R-:W1:Y:S01]  /*5db0*/  LDS R0, [UR8+0x14] ;  /* 0x00001408ff007984 */ /* 0x000e620008000800 */
[----:B------:R-:W-:-:S04]  /*5dc0*/  SHF.L.U32 R2, R2, R3, RZ ;  /* 0x0000000302027219 */ /* 0x000fc800000006ff */
[----:B-1----:R-:W-:-:S04]  /*5dd0*/  LOP3.LUT R0, R0, R2, RZ, 0xc0, !PT ;  /* 0x0000000200007212 */ /* 0x002fc800078ec0ff */
[----:B------:R-:W-:Y:S01]  /*5de0*/  ISETP.NE.AND P0, PT, R0, R2, PT ;  /* 0x000000020000720c */ /* 0x000fe20003f05270 */
[----:B------:R-:W-:-:S05]  /*5df0*/  IMAD.MOV.U32 R0, RZ, RZ, 0x1 ;  /* 0x00000001ff007424 */ /* 0x000fca00078e00ff */
[----:B------:R-:W-:-:S07]  /*5e00*/  SHF.L.U32 R0, R0, R3, RZ ;  /* 0x0000000300007219 */ /* 0x000fce00000006ff */
[----:B------:R-:W-:Y:S05]  /*5e10*/  @P0 BRA `(.L_x_107) ;  /* 0x00000000005c0947 */ /* 0x000fea0003800000 */
[----:B------:R-:W1:Y:S02]  /*5e20*/  LDS R3, [UR8+0x18] ;  /* 0x00001808ff037984 */ /* 0x000e640008000800 */
[----:B-1----:R-:W-:-:S04]  /*5e30*/  LOP3.LUT R3, R3, R0, RZ, 0xc0, !PT ;  /* 0x0000000003037212 */ /* 0x002fc800078ec0ff */
[----:B------:R-:W-:-:S13]  /*5e40*/  ISETP.NE.AND P0, PT, R3, R0, PT ;  /* 0x000000000300720c */ /* 0x000fda0003f05270 */
[----:B------:R-:W-:Y:S05]  /*5e50*/  @P0 BRA `(.L_x_108) ;  /* 0x0000000000400947 */ /* 0x000fea0003800000 */
[----:B------:R-:W-:Y:S01]  /*5e60*/  R2UR UR4, R2 ;  /* 0x00000000020472ca */ /* 0x000fe200000e0000 */
[----:B------:R-:W1:Y:S01]  /*5e70*/  S2R R3, SR_LANEID ;  /* 0x0000000000037919 */ /* 0x000e620000000000 */
[----:B------:R-:W-:-:S04]  /*5e80*/  LOP3.LUT R0, RZ, R0, RZ, 0x33, !PT ;  /* 0x00000000ff007212 */ /* 0x000fc800078e33ff */
[----:B---3--:R-:W2:Y:S07]  /*5e90*/  REDUX UR6, R0 ;  /* 0x00000000000673c4 */ /* 0x008eae0000000000 */
[----:B------:R-:W-:-:S03]  /*5ea0*/  ULOP3.LUT UR5, URZ, UR4, URZ, 0x33, !UPT ;  /* 0x00000004ff057292 */ /* 0x000fc6000f8e33ff */
[----:B------:R-:W-:Y:S02]  /*5eb0*/  VOTEU.ANY UR4, UPT, PT ;  /* 0x0000000000047886 */ /* 0x000fe400038e0100 */
[----:B------:R-:W-:Y:S01]  /*5ec0*/  UFLO.U32 UR4, UR4 ;  /* 0x00000004000472bd */ /* 0x000fe200080e0000 */
[----:B------:R-:W-:-:S04]  /*5ed0*/  IMAD.U32 R2, RZ, RZ, UR5 ;  /* 0x00000005ff027e24 */ /* 0x000fc8000f8e00ff */
[----:B------:R-:W3:Y:S02]  /*5ee0*/  REDUX UR7, R2 ;  /* 0x00000000020773c4 */ /* 0x000ee40000000000 */
[----:B------:R4:W-:Y:S01]  /*5ef0*/  UTCATOMSWS.AND URZ, UR5 ;  /* 0x0000000500ff79e3 */ /* 0x0009e20008000000 */
[----:B--2---:R-:W-:Y:S01]  /*5f00*/  IMAD.U32 R0, RZ, RZ, UR6 ;  /* 0x00000006ff007e24 */ /* 0x004fe2000f8e00ff */
[----:B-1----:R-:W-:Y:S01]  /*5f10*/  ISETP.EQ.U32.AND P0, PT, R3, UR4, PT ;  /* 0x0000000403007c0c */ /* 0x002fe2000bf02070 */
[----:B---3--:R-:W-:-:S12]  /*5f20*/  IMAD.U32 R2, RZ, RZ, UR7 ;  /* 0x00000007ff027e24 */ /* 0x008fd8000f8e00ff */
[----:B------:R4:W-:Y:S04]  /*5f30*/  @P0 ATOMS.AND RZ, [UR8+0x14], R2 ;  /* 0x00001402ffff098c */ /* 0x0009e8000a800008 */
[----:B------:R4:W-:Y:S01]  /*5f40*/  @P0 ATOMS.AND RZ, [UR8+0x18], R0 ;  /* 0x00001800ffff098c */ /* 0x0009e2000a800008 */
[----:B------:R-:W-:Y:S05]  /*5f50*/  BRA `(.L_x_109) ;  /* 0x0000000000147947 */ /* 0x000fea0003800000 */
.L_x_108:
[----:B------:R-:W-:Y:S02]  /*5f60*/  MOV R2, 0x5f80 ;  /* 0x00005f8000027802 */ /* 0x000fe40000000f00 */
[----:B---3-5:R-:W-:Y:S05]  /*5f70*/  CALL.REL.NOINC `($__internal_0_$__cuda_sm10x_tcgen05_guardrail_trap_col_being_dealloced_not_returned_by_alloc) ;  /* 0x0000005800c87944 */ /* 0x028fea0003c00000 */
[----:B------:R-:W-:Y:S05]  /*5f80*/  BRA `(.L_x_109) ;  /* 0x0000000000087947 */ /* 0x000fea0003800000 */
.L_x_107:
[----:B------:R-:W-:Y:S02]  /*5f90*/  MOV R2, 0x5fb0 ;  /* 0x00005fb000027802 */ /* 0x000fe40000000f00 */
[----:B---3-5:R-:W-:Y:S05]  /*5fa0*/  CALL.REL.NOINC `($__internal_2_$__cuda_sm10x_tcgen05_guardrail_trap_unallocated_columns_being_dealloced) ;  /* 0x0000005800d47944 */ /* 0x028fea0003c00000 */
.L_x_109:
[----:B------:R-:W-:Y:S01]  /*5fb0*/  NOP ;  /* 0x0000000000007918 */ /* 0x000fe20000000000 */
[----:B----4-:R-:W-:Y:S05]  /*5fc0*/  EXIT ;  /* 0x000000000000794d */ /* 0x010fea0003800000 */
.L_x_81:
[----:B------:R-:W2:Y:S01]  /*5fd0*/  LDCU UR5, c[0x0][0x384] ;  /* 0x00007080ff0577ac */ /* 0x000ea20008000800 */
[----:B------:R-:W-:Y:S02]  /*5fe0*/  UISETP.NE.OR UP0, UPT, UR19, 0x3, !UP3 ;  /* 0x000000031300788c */ /* 0x000fe4000df05670 */
[----:B--2---:R-:W-:-:S07]  /*5ff0*/  UIADD3 UR5, UPT, UPT, UR5, 0x3f, URZ ;  /* 0x0000003f05057890 */ /* 0x004fce000fffe0ff */
[----:B------:R-:W-:Y:S05]  /*6000*/  BRA.U UP0, `(.L_x_110) ;  /* 0x0000001500e87547 */ /* 0x000fea000b800000 */
[----:B------:R-:W2:Y:S01]  /*6010*/  LDCU UR53, c[0x0][0x388] ;  /* 0x00007100ff3577ac */ /* 0x000ea20008000800 */
[----:B------:R-:W3:Y:S01]  /*6020*/  S2UR UR9, SR_CgaCtaId ;  /* 0x00000000000979c3 */ /* 0x000ee20000008800 */
[----:B------:R-:W-:Y:S01]  /*6030*/  IMAD.MOV.U32 R10, RZ, RZ, 0x1 ;  /* 0x00000001ff0a7424 */ /* 0x000fe200078e00ff */
[----:B------:R-:W-:Y:S01]  /*6040*/  USHF.R.S32.HI UR4, URZ, 0x1f, UR5 ;  /* 0x0000001fff047899 */ /* 0x000fe20008011405 */
[----:B------:R-:W-:Y:S01]  /*6050*/  IMAD.MOV.U32 R9, RZ, RZ, RZ ;  /* 0x000000ffff097224 */ /* 0x000fe200078e00ff */
[----:B------:R-:W-:Y:S01]  /*6060*/  UMOV UR27, 0x400 ;  /* 0x00000400001b7882 */ /* 0x000fe20000000000 */
[----:B------:R-:W4:Y:S03]  /*6070*/  LDCU UR38, c[0x0][0x370] ;  /* 0x00006e00ff2677ac */ /* 0x000f260008000800 */
[----:B------:R-:W1:Y:S01]  /*6080*/  LDC.64 R14, c[0x0][0x348] ;  /* 0x0000d200ff0e7b82 */ /* 0x000e620000000a00 */
[----:B------:R-:W-:Y:S01]  /*6090*/  ULEA.HI UR4, UR4, UR5, URZ, 0x6 ;  /* 0x0000000504047291 */ /* 0x000fe2000f8f30ff */
[----:B------:R-:W4:Y:S03]  /*60a0*/  LDCU.128 UR40, c[0x0][0xc10] ;  /* 0x00018200ff2877ac */ /* 0x000f260008000c00 */
[----:B------:R-:W-:Y:S01]  /*60b0*/  USHF.R.S32.HI UR31, URZ, 0x6, UR4 ;  /* 0x00000006ff1f7899 */ /* 0x000fe20008011404 */
[----:B--2---:R-:W-:Y:S01]  /*60c0*/  IMAD.U32 R0, RZ, RZ, UR53 ;  /* 0x00000035ff007e24 */ /* 0x004fe2000f8e00ff */
[----:B------:R-:W2:Y:S04]  /*60d0*/  LDCU UR37, c[0x0][0x374] ;  /* 0x00006e80ff2577ac */ /* 0x000ea80008000800 */
[----:B------:R-:W-:Y:S01]  /*60e0*/  IMAD.U32 R3, RZ, RZ, UR31 ;  /* 0x0000001fff037e24 */ /* 0x000fe2000f8e00ff */
[----:B------:R-:W-:Y:S01]  /*60f0*/  IABS R0, R0 ;  /* 0x0000000000007213 */ /* 0x000fe20000000000 */
[----:B------:R-:W4:Y:S03]  /*6100*/  LDCU.64 UR4, c[0x0][0x988] ;  /* 0x00013100ff0477ac */ /* 0x000f260008000a00 */
[----:B------:R-:W-:Y:S01]  /*6110*/  IABS R2, R3 ;  /* 0x0000000300027213 */ /* 0x000fe20000000000 */
[----:B---3--:R-:W-:Y:S01]  /*6120*/  ULEA UR27, UR9, UR27, 0x18 ;  /* 0x0000001b091b7291 */ /* 0x008fe2000f8ec0ff */
[----:B------:R-:W-:Y:S01]  /*6130*/  R2UR UR29, R0 ;  /* 0x00000000001d72ca */ /* 0x000fe200000e0000 */
[----:B------:R-:W3:Y:S01]  /*6140*/  LDCU.64 UR32, c[0x0][0x990] ;  /* 0x00013200ff2077ac */ /* 0x000ee20008000a00 */
[----:B------:R-:W-:-:S02]  /*6150*/  R2UR UR30, R2 ;  /* 0x00000000021e72ca */ /* 0x000fc400000e0000 */
[----:B------:R-:W-:Y:S01]  /*6160*/  IABS R3, R3 ;  /* 0x0000000300037213 */ /* 0x000fe20000000000 */
[----:B------:R-:W1:Y:S01]  /*6170*/  LDCU UR26, c[0x0][0xc0c] ;  /* 0x00018180ff1a77ac */ /* 0x000e620008000800 */
[----:B------:R-:W1:Y:S03]  /*6180*/  LDCU UR54, c[0x0][0xc20] ;  /* 0x00018400ff3677ac */ /* 0x000e660008000800 */
[----:B------:R-:W-:-:S04]  /*6190*/  IMAD.MOV R3, RZ, RZ, -R3 ;  /* 0x000000ffff037224 */ /* 0x000fc800078e0a03 */
[----:B------:R-:W3:Y:S01]  /*61a0*/  I2F.RP R0, UR29 ;  /* 0x0000001d00007d06 */ /* 0x000ee20008209400 */
[----:B----4-:R-:W-:Y:S01]  /*61b0*/  UISETP.NE.U32.AND UP0, UPT, UR4, URZ, UPT ;  /* 0x000000ff0400728c */ /* 0x010fe2000bf05070 */
[----:B------:R-:W-:Y:S01]  /*61c0*/  R2UR UR49, R3 ;  /* 0x00000000033172ca */ /* 0x000fe200000e0000 */
[----:B------:R-:W4:Y:S01]  /*61d0*/  LDCU UR4, c[0x0][0xc30] ;  /* 0x00018600ff0477ac */ /* 0x000f220008000800 */
[----:B------:R-:W4:Y:S04]  /*61e0*/  LDCU UR36, c[0x0][0x38c] ;  /* 0x00007180ff2477ac */ /* 0x000f280008000800 */
[----:B------:R-:W1:Y:S01]  /*61f0*/  I2F.RP R2, UR30 ;  /* 0x0000001e00027d06 */ /* 0x000e620008209400 */
[----:B------:R-:W-:Y:S02]  /*6200*/  UISETP.NE.AND.EX UP0, UPT, UR5, URZ, UPT, UP0 ;  /* 0x000000ff0500728c */ /* 0x000fe4000bf05300 */
[----:B------:R-:W-:-:S02]  /*6210*/  UIMAD.WIDE.U32 UR10, UR38, UR40, URZ ;  /* 0x00000028260a72a5 */ /* 0x000fc4000f8e00ff */
[----:B--2---:R-:W-:-:S03]  /*6220*/  UIMAD.WIDE.U32 UR14, UR37, UR43, URZ ;  /* 0x0000002b250e72a5 */ /* 0x004fc6000f8e00ff */
[----:B---3--:R-:W2:Y:S01]  /*6230*/  MUFU.RCP R0, R0 ;  /* 0x0000000000007308 */ /* 0x008ea20000001000 */
[----:B------:R-:W-:Y:S01]  /*6240*/  UMOV UR8, URZ ;  /* 0x000000ff00087c82 */ /* 0x000fe20008000000 */
[----:B------:R-:W-:Y:S02]  /*6250*/  UP2UR UR51, UPR, URZ, 0x1 ;  /* 0x00000001ff337883 */ /* 0x000fe40008000000 */
[----:B------:R-:W-:Y:S02]  /*6260*/  UISETP.NE.AND UP0, UPT, UR39, 0x1, UPT ;  /* 0x000000012700788c */ /* 0x000fe4000bf05270 */
[----:B------:R-:W-:Y:S02]  /*6270*/  UISETP.NE.U32.AND UP0, UPT, UR32, URZ, UPT ;  /* 0x000000ff2000728c */ /* 0x000fe4000bf05070 */
[----:B-1----:R-:W1:Y:S01]  /*6280*/  MUFU.RCP R2, R2 ;  /* 0x0000000200027308 */ /* 0x002e620000001000 */
[----:B------:R-:W-:Y:S02]  /*6290*/  UIADD3 UR48, UPT, UPT, UR27, 0x278, URZ ;  /* 0x000002781b307890 */ /* 0x000fe4000fffe0ff */
[----:B------:R-:W-:-:S02]  /*62a0*/  UISETP.GE.AND UP3, UPT, UR39, 0x1, UPT ;  /* 0x000000012700788c */ /* 0x000fc4000bf66270 */
[----:B------:R-:W-:Y:S01]  /*62b0*/  UISETP.NE.AND.EX UP5, UPT, UR33, URZ, UPT, UP0 ;  /* 0x000000ff2100728c */ /* 0x000fe2000bfa5300 */
[----:B------:R-:W-:Y:S01]  /*62c0*/  UMOV UR47, UR11 ;  /* 0x0000000b002f7c82 */ /* 0x000fe20008000000 */
[----:B------:R-:W-:Y:S01]  /*62d0*/  UMOV UR46, UR15 ;  /* 0x0000000f002e7c82 */ /* 0x000fe20008000000 */
[----:B--2---:R-:W-:Y:S01]  /*62e0*/  VIADD R0, R0, 0xffffffe ;  /* 0x0ffffffe00007836 */ /* 0x004fe20000000000 */
[----:B------:R-:W-:Y:S02]  /*62f0*/  UISETP.NE.AND UP3, UPT, UR26, 0x1, UPT ;  /* 0x000000011a00788c */ /* 0x000fe4000bf65270 */
[----:B------:R-:W-:Y:S01]  /*6300*/  UISETP.NE.AND UP0, UPT, UR42, 0x1, UPT ;  /* 0x000000012a00788c */ /* 0x000fe2000bf05270 */
[----:B------:R-:W-:Y:S02]  /*6310*/  UMOV UR28, URZ ;  /* 0x000000ff001c7c82 */ /* 0x000fe40008000000 */
[----:B------:R-:W2:Y:S01]  /*6320*/  F2I.FTZ.U32.TRUNC.NTZ R0, R0 ;  /* 0x0000000000007305 */ /* 0x000ea2000021f000 */
[----:B------:R-:W-:Y:S01]  /*6330*/  UPLOP3.LUT UP2, UPT, UPT, UPT, UPT, 0x40, 0x4 ;  /* 0x000000000004789c */ /* 0x000fe20003f4e870 */
[----:B-1----:R-:W-:Y:S01]  /*6340*/  VIADD R2, R2, 0xffffffe ;  /* 0x0ffffffe02027836 */ /* 0x002fe20000000000 */
[----:B------:R-:W1:Y:S01]  /*6350*/  LDCU.64 UR24, c[0x0][0xc28] ;  /* 0x00018500ff1877ac */ /* 0x000e620008000a00 */
[----:B------:R-:W-:-:S04]  /*6360*/  UPRMT UR48, URZ, 0x654, UR48 ;  /* 0x00000654ff307896 */ /* 0x000fc80008000030 */
[----:B------:R-:W3:Y:S01]  /*6370*/  F2I.FTZ.U32.TRUNC.NTZ R2, R2 ;  /* 0x0000000200027305 */ /* 0x000ee2000021f000 */
[----:B------:R-:W-:Y:S02]  /*6380*/  USHF.R.U32.HI UR47, URZ, UR41, UR47 ;  /* 0x00000029ff2f7299 */ /* 0x000fe4000801162f */
[----:B------:R-:W-:Y:S02]  /*6390*/  USHF.R.U32.HI UR46, URZ, UR54, UR46 ;  /* 0x00000036ff2e7299 */ /* 0x000fe4000801162e */
[----:B----4-:R-:W-:Y:S01]  /*63a0*/  UISETP.NE.AND UP4, UPT, UR4, 0x1, UPT ;  /* 0x000000010400788c */ /* 0x010fe2000bf85270 */
[----:B--2---:R-:W-:Y:S01]  /*63b0*/  R2UR UR7, R0 ;  /* 0x00000000000772ca */ /* 0x004fe200000e0000 */
[----:B------:R-:W-:Y:S02]  /*63c0*/  UISETP.NE.AND UP3, UPT, UR53, URZ, UPT ;  /* 0x000000ff3500728c */ /* 0x000fe4000bf65270 */
[----:B------:R-:W-:Y:S02]  /*63d0*/  UISETP.NE.AND UP0, UPT, UR36, URZ, UPT ;  /* 0x000000ff2400728c */ /* 0x000fe4000bf05270 */
[----:B------:R-:W-:Y:S01]  /*63e0*/  UISETP.NE.AND UP6, UPT, UR31, URZ, UPT ;  /* 0x000000ff1f00728c */ /* 0x000fe2000bfc5270 */
[----:B---3--:R-:W-:Y:S01]  /*63f0*/  R2UR UR9, R2 ;  /* 0x00000000020972ca */ /* 0x008fe200000e0000 */
[----:B------:R-:W-:-:S06]  /*6400*/  IMAD.MOV.U32 R2, RZ, RZ, 0x1000 ;  /* 0x00001000ff027424 */ /* 0x000fcc00078e00ff */
[----:B------:R-:W-:-:S04]  /*6410*/  UIADD3 UR5, UPT, UPT, URZ, -UR7, URZ ;  /* 0x80000007ff057290 */ /* 0x000fc8000fffe0ff */
[----:B------:R-:W-:Y:S02]  /*6420*/  UIMAD UR5, UR5, UR29, URZ ;  /* 0x0000001d050572a4 */ /* 0x000fe4000f8e02ff */
[----:B------:R-:W-:-:S04]  /*6430*/  UIADD3 UR6, UPT, UPT, URZ, -UR9, URZ ;  /* 0x80000009ff067290 */ /* 0x000fc8000fffe0ff */
[----:B------:R-:W-:-:S03]  /*6440*/  UIMAD UR12, UR6, UR30, URZ ;  /* 0x0000001e060c72a4 */ /* 0x000fc6000f8e02ff */
[----:B------:R-:W-:Y:S01]  /*6450*/  UMOV UR6, URZ ;  /* 0x000000ff00067c82 */ /* 0x000fe20008000000 */
[----:B------:R-:W-:Y:S02]  /*6460*/  UIMAD.WIDE.U32 UR8, UR9, UR12, UR8 ;  /* 0x0000000c090872a5 */ /* 0x000fe4000f8e0008 */
[----:B------:R-:W-:-:S07]  /*6470*/  UIMAD.WIDE.U32 UR44, UR7, UR5, UR6 ;  /* 0x00000005072c72a5 */ /* 0x000fce000f8e0006 */
[----:B------:R-:W-:Y:S01]  /*6480*/  UMOV UR44, UR45 ;  /* 0x0000002d002c7c82 */ /* 0x000fe20008000000 */
[----:B-1----:R-:W-:-:S05]  /*6490*/  UMOV UR45, UR9 ;  /* 0x00000009002d7c82 */ /* 0x002fca0008000000 */
.L_x_119:
[----:B------:R-:W-:Y:S04]  /*64a0*/  SHF.L.U32 R3, R9, 0x1f, RZ ;  /* 0x0000001f09037819 */ /* 0x000fe800000006ff */
[----:B------:R-:W1:Y:S02]  /*64b0*/  SYNCS.PHASECHK.TRANS64.TRYWAIT P0, [UR27+0x270], R3 ;  /* 0x00027003ff0075a7 */ /* 0x000e64000800111b */
[----:B-1-3--:R-:W-:Y:S05]  /*64c0*/  @!P0 BRA `(.L_x_111) ;  /* 0x0000005000908947 */ /* 0x00afea0003800000 */
.L_x_246:
[----:B------:R-:W2:Y:S01]  /*64d0*/  LDS.128 R4, [UR27+0x2b0] ;  /* 0x0002b01bff047984 */ /* 0x000ea20008000c00 */
[----:B------:R-:W-:Y:S01]  /*64e0*/  UISETP.GE.AND UP0, UPT, UR39, 0x1, UPT ;  /* 0x000000012700788c */ /* 0x000fe2000bf06270 */
[----:B------:R-:W-:Y:S01]  /*64f0*/  @!PT LDS RZ, [RZ] ;  /* 0x00000000fffff984 */ /* 0x000fe20000000800 */
[----:B------:R-:W-:Y:S01]  /*6500*/  @!PT LDS RZ, [RZ] ;  /* 0x00000000fffff984 */ /* 0x000fe20000000800 */
[----:B------:R-:W-:Y:S01]  /*6510*/  @!PT LDS RZ, [RZ] ;  /* 0x00000000fffff984 */ /* 0x000fe20000000800 */
[----:B------:R-:W-:Y:S01]  /*6520*/  @!PT LDS RZ, [RZ] ;  /* 0x00000000fffff984 */ /* 0x000fe20000000800 */
[----:B------:R3:W-:Y:S06]  /*6530*/  MEMBAR.ALL.CTA ;  /* 0x0000000000007992 */ /* 0x0007ec0000008000 */
[----:B---3--:R-:W3:Y:S02]  /*6540*/  FENCE.VIEW.ASYNC.S ;  /* 0x00000000000073c6 */ /* 0x008ee40000000000 */
[----:B---3--:R-:W-:Y:S01]  /*6550*/  SYNCS.ARRIVE.TRANS64.RED.A1T0 RZ, [UR48], RZ ;  /* 0x000000ffffff79a7 */ /* 0x008fe20008100430 */
[----:B--2---:R-:W-:Y:S11]  /*6560*/  LOP3.LUT P0, RZ, R6, 0x1, RZ, 0xc0, !PT ;  /* 0x0000000106ff7812 */ /* 0x004ff6000780c0ff */
[----:B------:R-:W-:Y:S02]  /*6570*/  @!UPT UIADD3 URZ, UPT, UPT, URZ, URZ, URZ ;  /* 0x000000fffffff290 */ /* 0x000fe4000fffe0ff */
[----:B------:R-:W-:Y:S01]  /*6580*/  VOTEU.ANY UP3, P0 ;  /* 0x0000000000ff7886 */ /* 0x000fe20000060100 */
[----:B------:R-:W-:Y:S11]  /*6590*/  PLOP3.LUT P0, PT, PT, PT, UP3, 0x80, 0x8 ;  /* 0x000000000008781c */ /* 0x000ff60003f0f038 */
[----:B------:R-:W-:Y:S02]  /*65a0*/  @!UPT UIADD3 URZ, UPT, UPT, URZ, URZ, URZ ;  /* 0x000000fffffff290 */ /* 0x000fe4000fffe0ff */
[----:B-1----:R-:W-:Y:S02]  /*65b0*/  @P0 MOV R3, R4 ;  /* 0x0000000400030202 */ /* 0x002fe40000000f00 */
[----:B------:R-:W-:Y:S02]  /*65c0*/  @P0 LOP3.LUT R0, R5, 0xffff, RZ, 0xc0, !PT ;  /* 0x0000ffff05000812 */ /* 0x000fe400078ec0ff */
[----:B------:R-:W-:Y:S02]  /*65d0*/  @P0 R2UR UR5, R3 ;  /* 0x00000000030502ca */ /* 0x000fe400000e0000 */
[----:B------:R-:W-:Y:S11]  /*65e0*/  @P0 R2UR UR4, R0 ;  /* 0x00000000000402ca */ /* 0x000ff600000e0000 */
[----:B------:R-:W-:Y:S02]  /*65f0*/  @UP3 UMOV UR23, UR5 ;  /* 0x0000000500173c82 */ /* 0x000fe40008000000 */
[----:B------:R-:W-:Y:S01]  /*6600*/  @UP3 UMOV UR15, UR4 ;  /* 0x00000004000f3c82 */ /* 0x000fe20008000000 */
[----:B------:R-:W-:Y:S05]  /*6610*/  BRA.U !UP0, `(.L_x_112) ;  /* 0x0000000108c07547 */ /* 0x000fea000b800000 */
[----:B------:R-:W-:Y:S02]  /*6620*/  UP2UR UR14, UPR, URZ, 0x4 ;  /* 0x00000004ff0e7883 */ /* 0x000fe40008000000 */
[----:B------:R-:W-:Y:S02]  /*6630*/  UISETP.NE.AND UP2, UPT, UR42, 0x1, UPT ;  /* 0x000000012a00788c */ /* 0x000fe4000bf45270 */
[----:B------:R-:W-:Y:S02]  /*6640*/  UIMAD.WIDE.U32 UR6, UR15, UR43, URZ ;  /* 0x0000002b0f0672a5 */ /* 0x000fe4000f8e00ff */
[----:B------:R-:W-:Y:S02]  /*6650*/  UIMAD.WIDE.U32 UR10, UR23, UR40, URZ ;  /* 0x00000028170a72a5 */ /* 0x000fe4000f8e00ff */
[----:B------:R-:W-:Y:S02]  /*6660*/  USEL UR4, UR37, UR46, !UP2 ;  /* 0x0000002e25047287 */ /* 0x000fe4000d000000 */
[----:B------:R-:W-:Y:S02]  /*6670*/  UISETP.NE.AND UP0, UPT, UR26, 0x1, UPT ;  /* 0x000000011a00788c */ /* 0x000fe4000bf05270 */
[----:B------:R-:W-:Y:S02]  /*6680*/  UP2UR UR19, UPR, URZ, 0x2 ;  /* 0x00000002ff137883 */ /* 0x000fe40008000000 */
[----:B------:R-:W-:Y:S02]  /*6690*/  UISETP.NE.AND UP1, UPT, UR39, 0x1, UPT ;  /* 0x000000012700788c */ /* 0x000fe4000bf25270 */
[----:B------:R-:W-:Y:S02]  /*66a0*/  UIMAD.WIDE.U32 UR12, UR4, UR24, URZ ;  /* 0x00000018040c72a5 */ /* 0x000fe4000f8e00ff */
[----:B------:R-:W-:Y:S01]  /*66b0*/  USEL UR9, UR38, UR47, !UP0 ;  /* 0x0000002f26097287 */ /* 0x000fe2000c000000 */
[----:B------:R-:W-:Y:S01]  /*66c0*/  UMOV UR6, UR7 ;  /* 0x0000000700067c82 */ /* 0x000fe20008000000 */
[----:B------:R-:W-:Y:S01]  /*66d0*/  UMOV UR5, UR11 ;  /* 0x0000000b00057c82 */ /* 0x000fe20008000000 */
[----:B------:R-:W-:Y:S02]  /*66e0*/  USHF.R.U32.HI UR7, URZ, UR54, UR6 ;  /* 0x00000036ff077299 */ /* 0x000fe40008011606 */
[----:B------:R-:W-:Y:S02]  /*66f0*/  USHF.R.U32.HI UR6, URZ, UR41, UR5 ;  /* 0x00000029ff067299 */ /* 0x000fe40008011605 */
[----:B------:R-:W-:Y:S02]  /*6700*/  UIMAD.WIDE.U32 UR16, UR9, UR24, URZ ;  /* 0x00000018091072a5 */ /* 0x000fe4000f8e00ff */
[----:B------:R-:W-:Y:S02]  /*6710*/  USEL UR8, UR15, UR7, !UP2 ;  /* 0x000000070f087287 */ /* 0x000fe4000d000000 */
[----:B------:R-:W-:Y:S02]  /*6720*/  UISETP.NE.AND UP2, UPT, UR14, URZ, UPT ;  /* 0x000000ff0e00728c */ /* 0x000fe4000bf45270 */
[----:B------:R-:W-:Y:S01]  /*6730*/  UIMAD.WIDE.U32 UR10, UR8, UR24, URZ ;  /* 0x00000018080a72a5 */ /* 0x000fe2000f8e00ff */
[----:B------:R-:W-:Y:S02]  /*6740*/  UMOV UR5, UR13 ;  /* 0x0000000d00057c82 */ /* 0x000fe40008000000 */
[----:B------:R-:W-:Y:S03]  /*6750*/  @UP1 USHF.R.U32.HI UR4, URZ, UR25, UR5 ;  /* 0x00000019ff041299 */ /* 0x000fe60008011605 */
[----:B------:R-:W-:Y:S01]  /*6760*/  UMOV UR5, UR17 ;  /* 0x0000001100057c82 */ /* 0x000fe20008000000 */
[----:B------:R-:W-:Y:S02]  /*6770*/  UIMAD UR4, UR39, UR4, URZ ;  /* 0x00000004270472a4 */ /* 0x000fe4000f8e02ff */
[----:B------:R-:W-:Y:S02]  /*6780*/  @UP1 USHF.R.U32.HI UR9, URZ, UR25, UR5 ;  /* 0x00000019ff091299 */ /* 0x000fe40008011605 */
[----:B------:R-:W-:Y:S02]  /*6790*/  USEL UR5, UR23, UR6, !UP0 ;  /* 0x0000000617057287 */ /* 0x000fe4000c000000 */
[----:B------:R-:W-:Y:S02]  /*67a0*/  UIMAD UR6, UR39, UR9, URZ ;  /* 0x00000009270672a4 */ /* 0x000fe4000f8e02ff */
[----:B------:R-:W-:Y:S03]  /*67b0*/  UISETP.GE.AND UP0, UPT, UR8, UR4, UPT ;  /* 0x000000040800728c */ /* 0x000fe6000bf06270 */
[----:B------:R-:W-:Y:S01]  /*67c0*/  UMOV UR4, UR11 ;  /* 0x0000000b00047c82 */ /* 0x000fe20008000000 */
[----:B------:R-:W-:Y:S02]  /*67d0*/  UISETP.GE.OR UP0, UPT, UR5, UR6, UP0 ;  /* 0x000000060500728c */ /* 0x000fe40008706670 */
[----:B------:R-:W-:Y:S02]  /*67e0*/  USHF.R.U32.HI UR4, URZ, UR25, UR4 ;  /* 0x00000019ff047299 */ /* 0x000fe40008011604 */
[----:B------:R-:W-:Y:S02]  /*67f0*/  UIMAD.WIDE.U32 UR6, UR5, UR24, URZ ;  /* 0x00000018050672a5 */ /* 0x000fe4000f8e00ff */
[----:B------:R-:W-:Y:S04]  /*6800*/  USEL UR10, UR8, UR4, !UP1 ;  /* 0x00000004080a7287 */ /* 0x000fe8000c800000 */
[----:B------:R-:W-:Y:S01]  /*6810*/  UIADD3 UR11, UPT, UPT, -UR10, URZ, URZ ;  /* 0x000000ff0a0b7290 */ /* 0x000fe2000fffe1ff */
[----:B------:R-:W-:Y:S01]  /*6820*/  @!UP0 UMOV UR4, UR7 ;  /* 0x0000000700048c82 */ /* 0x000fe20008000000 */
[----:B------:R-:W-:Y:S02]  /*6830*/  UIADD3 UR7, UPT, UPT, -UR8, URZ, URZ ;  /* 0x000000ff08077290 */ /* 0x000fe4000fffe1ff */
[----:B------:R-:W-:Y:S02]  /*6840*/  @!UP0 USHF.R.U32.HI UR4, URZ, UR25, UR4 ;  /* 0x00000019ff048299 */ /* 0x000fe40008011604 */
[----:B------:R-:W-:Y:S02]  /*6850*/  UIMAD UR6, UR39, UR11, UR8 ;  /* 0x0000000b270672a4 */ /* 0x000fe4000f8e0208 */
[----:B------:R-:W-:Y:S02]  /*6860*/  @!UP0 USEL UR4, UR5, UR4, !UP1 ;  /* 0x0000000405048287 */ /* 0x000fe4000c800000 */
[----:B------:R-:W-:Y:S02]  /*6870*/  UISETP.NE.AND UP1, UPT, UR19, URZ, UPT ;  /* 0x000000ff1300728c */ /* 0x000fe4000bf25270 */
[----:B------:R-:W-:Y:S02]  /*6880*/  @!UP0 UIMAD UR6, UR9, UR6, UR4 ;  /* 0x00000006090682a4 */ /* 0x000fe4000f8e0204 */
[----:B------:R-:W-:Y:S02]  /*6890*/  @!UP0 UIADD3 UR9, UPT, UPT, UR10, -UR4, URZ ;  /* 0x800000040a098290 */ /* 0x000fe4000fffe0ff */
[----:B------:R-:W-:Y:S02]  /*68a0*/  UIADD3 UR4, UPT, UPT, -UR5, URZ, URZ ;  /* 0x000000ff05047290 */ /* 0x000fe4000fffe1ff */
[----:B------:R-:W-:Y:S03]  /*68b0*/  @!UP0 UIMAD UR8, UR9, UR39, UR5 ;  /* 0x00000027090882a4 */ /* 0x000fe6000f8e0205 */
[----:B------:R-:W-:Y:S01]  /*68c0*/  @!UP0 UMOV UR5, UR6 ;  /* 0x0000000600058c82 */ /* 0x000fe20008000000 */
[----:B------:R-:W-:Y:S02]  /*68d0*/  UIMAD UR6, UR26, UR4, UR23 ;  /* 0x000000041a0672a4 */ /* 0x000fe4000f8e0217 */
[----:B------:R-:W-:Y:S02]  /*68e0*/  UIMAD UR4, UR42, UR7, UR15 ;  /* 0x000000072a0472a4 */ /* 0x000fe4000f8e020f */
[----:B------:R-:W-:Y:S02]  /*68f0*/  UIMAD UR23, UR5, UR26, UR6 ;  /* 0x0000001a051772a4 */ /* 0x000fe4000f8e0206 */
[----:B------:R-:W-:Y:S11]  /*6900*/  UIMAD UR15, UR8, UR42, UR4 ;  /* 0x0000002a080f72a4 */ /* 0x000ff6000f8e0204 */
[----:B------:R-:W-:Y:S01]  /*6910*/  @!UPT UIADD3 URZ, UPT, UPT, URZ, URZ, URZ ;  /* 0x000000fffffff290 */ /* 0x000fe2000fffe0ff */
.L_x_112:
[----:B------:R-:W1:Y:S01]  /*6920*/  @!UP4 LDCU.128 UR8, c[0x0][0xc10] ;  /* 0x00018200ff08c7ac */ /* 0x000e620008000c00 */
[----:B------:R-:W-:Y:S04]  /*6930*/  MOV R0, UR18 ;  /* 0x0000001200007c02 */ /* 0x000fe80008000f00 */
[----:B------:R-:W-:Y:S01]  /*6940*/  IABS R0, R0 ;  /* 0x0000000000007213 */ /* 0x000fe20000000000 */
[----:B------:R-:W2:Y:S01]  /*6950*/  @!UP4 LDCU UR5, c[0x0][0xc0c] ;  /* 0x00018180ff05c7ac */ /* 0x000ea20008000800 */
[----:B-1----:R-:W-:Y:S07]  /*6960*/  UIMAD.WIDE.U32 UR6, UR23, UR8, URZ ;  /* 0x00000008170672a5 */ /* 0x002fee000f8e00ff */
[----:B------:R-:W-:Y:S01]  /*6970*/  @!UP4 UMOV UR4, UR7 ;  /* 0x000000070004cc82 */ /* 0x000fe20008000000 */
[----:B--2---:R-:W-:Y:S02]  /*6980*/  @!UP4 UISETP.NE.AND UP0, UPT, UR5, 0x1, UPT ;  /* 0x000000010500c88c */ /* 0x004fe4000bf05270 */
[----:B------:R-:W-:Y:S02]  /*6990*/  @!UP4 USHF.R.U32.HI UR4, URZ, UR9, UR4 ;  /* 0x00000009ff04c299 */ /* 0x000fe40008011604 */
[----:B------:R-:W-:Y:S02]  /*69a0*/  UIMAD.WIDE.U32 UR6, UR15, UR11, URZ ;  /* 0x0000000b0f0672a5 */ /* 0x000fe4000f8e00ff */
[----:B------:R-:W-:Y:S02]  /*69b0*/  @!UP4 USEL UR8, UR23, UR4, !UP0 ;  /* 0x000000041708c287 */ /* 0x000fe4000c000000 */
[----:B------:R-:W-:Y:S03]  /*69c0*/  @!UP4 UISETP.NE.AND UP0, UPT, UR10, 0x1, UPT ;  /* 0x000000010a00c88c */ /* 0x000fe6000bf05270 */
[----:B------:R-:W-:Y:S02]  /*69d0*/  @!UP4 UMOV UR6, UR7 ;  /* 0x000000070006cc82 */ /* 0x000fe40008000000 */
[----:B------:R-:W1:Y:S02]  /*69e0*/  @!UP4 LDCU UR4, c[0x0][0xc20] ;  /* 0x00018400ff04c7ac */ /* 0x000e640008000800 */
[----:B-1----:R-:W-:Y:S04]  /*69f0*/  @!UP4 USHF.R.U32.HI UR6, URZ, UR4, UR6 ;  /* 0x00000004ff06c299 */ /* 0x002fe80008011606 */
[----:B------:R-:W-:Y:S04]  /*6a00*/  @!UP4 USEL UR6, UR15, UR6, !UP0 ;  /* 0x000000060f06c287 */ /* 0x000fe8000c000000 */
[----:B------:R-:W-:Y:S02]  /*6a10*/  @!UP4 UIADD3 UR4, UPT, UPT, -UR8, UR6, URZ ;  /* 0x000000060804c290 */ /* 0x000fe4000fffe1ff */
[----:B------:R-:W-:Y:S02]  /*6a20*/  @!UP4 UIADD3 UR6, UPT, UPT, UR8, -UR6, URZ ;  /* 0x800000060806c290 */ /* 0x000fe4000fffe0ff */
[----:B------:R-:W-:Y:S02]  /*6a30*/  @!UP4 UIMAD UR23, UR4, UR5, UR23 ;  /* 0x000000050417c2a4 */ /* 0x000fe4000f8e0217 */
[----:B------:R-:W-:Y:S01]  /*6a40*/  @!UP4 UIMAD UR15, UR6, UR10, UR15 ;  /* 0x0000000a060fc2a4 */ /* 0x000fe2000f8e020f */
[----:B------:R-:W-:Y:S11]  /*6a50*/  BRA.U UP2, `(.L_x_113) ;  /* 0x0000000102107547 */ /* 0x000ff6000b800000 */
[----:B------:R-:W-:Y:S04]  /*6a60*/  MOV R8, UR52 ;  /* 0x0000003400087c02 */ /* 0x000fe80008000f00 */
[----:B------:R-:W-:Y:S04]  /*6a70*/  SHF.L.U32 R8, R8, 0x1f, RZ ;  /* 0x0000001f08087819 */ /* 0x000fe800000006ff */
[----:B------:R-:W1:Y:S02]  /*6a80*/  SYNCS.PHASECHK.TRANS64.TRYWAIT P1, [UR27+0x268], R8 ;  /* 0x00026808ff0075a7 */ /* 0x000e64000802111b */
[----:B-1----:R-:W-:Y:S05]  /*6a90*/  @!P1 BRA `(.L_x_114) ;  /* 0x0000004c00349947 */ /* 0x002fea0003800000 */
.L_x_113:
[----:B------:R-:W-:Y:S01]  /*6aa0*/  UISETP.NE.AND UP2, UPT, UR53, URZ, UPT ;  /* 0x000000ff3500728c */ /* 0x000fe2000bf45270 */
[----:B------:R-:W-:Y:S01]  /*6ab0*/  R2UR UR4, R0 ;  /* 0x00000000000472ca */ /* 0x000fe200000e0000 */
[----:B------:R-:W-:Y:S01]  /*6ac0*/  USHF.L.U32 UR11, UR20, 0x6, URZ ;  /* 0x00000006140b7899 */ /* 0x000fe200080006ff */
[----:B-1----:R-:W-:Y:S05]  /*6ad0*/  IMAD.U32 R8, RZ, RZ, UR36 ;  /* 0x00000024ff087e24 */ /* 0x002fea000f8e00ff */
[----:B------:R-:W-:Y:S04]  /*6ae0*/  IABS R8, R8 ;  /* 0x0000000800087213 */ /* 0x000fe80000000000 */
[----:B------:R-:W1:Y:S02]  /*6af0*/  I2F.RP R12, R8 ;  /* 0x00000008000c7306 */ /* 0x000e640000209400 */
[----:B------:R-:W-:Y:S07]  /*6b00*/  UIMAD.WIDE.U32 UR6, UR45, UR4, URZ ;  /* 0x000000042d0672a5 */ /* 0x000fee000f8e00ff */
[----:B------:R-:W-:Y:S02]  /*6b10*/  UMOV UR12, UR7 ;  /* 0x00000007000c7c82 */ /* 0x000fe40008000000 */
[----:B------:R-:W-:Y:S04]  /*6b20*/  UIMAD UR4, UR12, UR49, UR4 ;  /* 0x000000310c0472a4 */ /* 0x000fe8000f8e0204 */
[----:B------:R-:W-:Y:S01]  /*6b30*/  UISETP.GT.U32.AND UP0, UPT, UR30, UR4, UPT ;  /* 0x000000041e00728c */ /* 0x000fe2000bf04070 */
[----:B-1----:R-:W1:Y:S10]  /*6b40*/  MUFU.RCP R12, R12 ;  /* 0x0000000c000c7308 */ /* 0x002e740000001000 */
[----:B------:R-:W-:Y:S02]  /*6b50*/  @!UP0 UIADD3 UR4, UPT, UPT, UR4, -UR30, URZ ;  /* 0x8000001e04048290 */ /* 0x000fe4000fffe0ff */
[----:B------:R-:W-:Y:S02]  /*6b60*/  @!UP0 UIADD3 UR12, UPT, UPT, UR12, 0x1, URZ ;  /* 0x000000010c0c8890 */ /* 0x000fe4000fffe0ff */
[----:B------:R-:W-:Y:S02]  /*6b70*/  UISETP.GE.U32.AND UP0, UPT, UR4, UR30, UPT ;  /* 0x0000001e0400728c */ /* 0x000fe4000bf06070 */
[----:B------:R-:W-:Y:S01]  /*6b80*/  ULOP3.LUT UR4, UR18, UR31, URZ, 0x3c, !UPT ;  /* 0x0000001f12047292 */ /* 0x000fe2000f8e3cff */
[----:B-1----:R-:W-:Y:S04]  /*6b90*/  VIADD R12, R12, 0xffffffe ;  /* 0x0ffffffe0c0c7836 */ /* 0x002fe80000000000 */
[----:B------:R-:W1:Y:S04]  /*6ba0*/  F2I.FTZ.U32.TRUNC.NTZ R13, R12 ;  /* 0x0000000c000d7305 */ /* 0x000e68000021f000 */
[----:B------:R-:W-:Y:S02]  /*6bb0*/  @UP0 UIADD3 UR12, UPT, UPT, UR12, 0x1, URZ ;  /* 0x000000010c0c0890 */ /* 0x000fe4000fffe0ff */
[----:B------:R-:W-:Y:S01]  /*6bc0*/  UISETP.GE.AND UP0, UPT, UR4, URZ, UPT ;  /* 0x000000ff0400728c */ /* 0x000fe2000bf06270 */
[----:B-1----:R-:W-:Y:S01]  /*6bd0*/  IADD3 R3, PT, PT, RZ, -R13, RZ ;  /* 0x8000000dff037210 */ /* 0x002fe20007ffe0ff */
[----:B------:R-:W-:Y:S09]  /*6be0*/  IMAD.MOV.U32 R12, RZ, RZ, RZ ;  /* 0x000000ffff0c7224 */ /* 0x000ff200078e00ff */
[----:B------:R-:W-:Y:S02]  /*6bf0*/  @!UP0 UIADD3 UR12, UPT, UPT, -UR12, URZ, URZ ;  /* 0x000000ff0c0c8290 */ /* 0x000fe4000fffe1ff */
[----:B------:R-:W-:Y:S01]  /*6c00*/  @!UP6 ULOP3.LUT UR12, URZ, UR31, URZ, 0x33, !UPT ;  /* 0x0000001fff0ce292 */ /* 0x000fe2000f8e33ff */
[----:B------:R-:W-:Y:S04]  /*6c10*/  IMAD R3, R3, R8, RZ ;  /* 0x0000000803037224 */ /* 0x000fe800078e02ff */
[----:B------:R-:W-:Y:S04]  /*6c20*/  IMAD.HI.U32 R13, R13, R3, R12 ;  /* 0x000000030d0d7227 */ /* 0x000fe800078e000c */
[----:B------:R-:W-:Y:S05]  /*6c30*/  IMAD.U32 R0, RZ, RZ, UR12 ;  /* 0x0000000cff007e24 */ /* 0x000fea000f8e00ff */
[----:B------:R-:W-:Y:S04]  /*6c40*/  IABS R0, R0 ;  /* 0x0000000000007213 */ /* 0x000fe80000000000 */
[----:B------:R-:W-:Y:S11]  /*6c50*/  R2UR UR4, R0 ;  /* 0x00000000000472ca */ /* 0x000ff600000e0000 */
[----:B------:R-:W-:Y:S02]  /*6c60*/  @!UPT UIADD3 URZ, UPT, UPT, URZ, URZ, URZ ;  /* 0x000000fffffff290 */ /* 0x000fe4000fffe0ff */
[----:B------:R-:W-:Y:S07]  /*6c70*/  UIMAD.WIDE.U32 UR6, UR44, UR4, URZ ;  /* 0x000000042c0672a5 */ /* 0x000fee000f8e00ff */
[----:B------:R-:W-:Y:S02]  /*6c80*/  UMOV UR13, UR7 ;  /* 0x00000007000d7c82 */ /* 0x000fe40008000000 */
[----:B------:R-:W-:Y:S04]  /*6c90*/  UIADD3 UR5, UPT, UPT, -UR13, URZ, URZ ;  /* 0x000000ff0d057290 */ /* 0x000fe8000fffe1ff */
[----:B------:R-:W-:Y:S04]  /*6ca0*/  UIMAD UR4, UR29, UR5, UR4 ;  /* 0x000000051d0472a4 */ /* 0x000fe8000f8e0204 */
[----:B------:R-:W-:Y:S11]  /*6cb0*/  UISETP.GT.U32.AND UP0, UPT, UR29, UR4, UPT ;  /* 0x000000041d00728c */ /* 0x000ff6000bf04070 */
[----:B------:R-:W-:Y:S02]  /*6cc0*/  @!UP0 UIADD3 UR4, UPT, UPT, UR4, -UR29, URZ ;  /* 0x8000001d04048290 */ /* 0x000fe4000fffe0ff */
[----:B------:R-:W-:Y:S02]  /*6cd0*/  @!UP0 UIADD3 UR13, UPT, UPT, UR13, 0x1, URZ ;  /* 0x000000010d0d8890 */ /* 0x000fe4000fffe0ff */
[----:B------:R-:W-:Y:S02]  /*6ce0*/  UISETP.GE.U32.AND UP0, UPT, UR4, UR29, UPT ;  /* 0x0000001d0400728c */ /* 0x000fe4000bf06070 */
[----:B------:R-:W-:Y:S09]  /*6cf0*/  ULOP3.LUT UR4, UR12, UR53, URZ, 0x3c, !UPT ;  /* 0x000000350c047292 */ /* 0x000ff2000f8e3cff */
[----:B------:R-:W-:Y:S02]  /*6d00*/  @UP0 UIADD3 UR13, UPT, UPT, UR13, 0x1, URZ ;  /* 0x000000010d0d0890 */ /* 0x000fe4000fffe0ff */
[----:B------:R-:W-:Y:S11]  /*6d10*/  UISETP.GE.AND UP0, UPT, UR4, URZ, UPT ;  /* 0x000000ff0400728c */ /* 0x000ff6000bf06270 */
[----:B------:R-:W-:Y:S02]  /*6d20*/  @!UP0 UIADD3 UR13, UPT, UPT, -UR13, URZ, URZ ;  /* 0x000000ff0d0d8290 */ /* 0x000fe4000fffe1ff */
[----:B------:R-:W-:Y:S02]  /*6d30*/  @!UP2 ULOP3.LUT UR13, URZ, UR53, URZ, 0x33, !UPT ;  /* 0x00000035ff0da292 */ /* 0x000fe4000f8e33ff */
[----:B------:R-:W-:Y:S02]  /*6d40*/  UISETP.NE.AND UP2, UPT, UR36, URZ, UPT ;  /* 0x000000ff2400728c */ /* 0x000fe4000bf45270 */
[----:B------:R-:W-:Y:S02]  /*6d50*/  ULOP3.LUT UR4, UR13, UR36, URZ, 0x3c, !UPT ;  /* 0x000000240d047292 */ /* 0x000fe4000f8e3cff */
[----:B------:R-:W-:Y:S02]  /*6d60*/  IMAD.U32 R0, RZ, RZ, UR13 ;  /* 0x0000000dff007e24 */ /* 0x000fe4000f8e00ff */
[----:B------:R-:W-:Y:S02]  /*6d70*/  UISETP.GE.AND UP0, UPT, UR4, URZ, UPT ;  /* 0x000000ff0400728c */ /* 0x000fe4000bf06270 */
[----:B------:R-:W-:Y:S01]  /*6d80*/  UIADD3 UR4, UPT, UPT, -UR12, URZ, URZ ;  /* 0x000000ff0c047290 */ /* 0x000fe2000fffe1ff */
[----:B------:R-:W-:Y:S03]  /*6d90*/  IABS R0, R0 ;  /* 0x0000000000007213 */ /* 0x000fe60000000000 */
[----:B------:R-:W-:Y:S02]  /*6da0*/  UIMAD UR5, UR31, UR4, UR18 ;  /* 0x000000041f0572a4 */ /* 0x000fe4000f8e0212 */
[----:B------:R-:W-:Y:S01]  /*6db0*/  UIADD3 UR4, UPT, UPT, -UR13, URZ, URZ ;  /* 0x000000ff0d047290 */ /* 0x000fe2000fffe1ff */
[----:B------:R-:W-:Y:S01]  /*6dc0*/  IMAD.HI.U32 R13, R13, R0, RZ ;  /* 0x000000000d0d7227 */ /* 0x000fe200078e00ff */
[----:B------:R-:W-:Y:S02]  /*6dd0*/  USHF.L.U32 UR17, UR5, 0x6, URZ ;  /* 0x0000000605117899 */ /* 0x000fe400080006ff */
[----:B------:R-:W-:Y:S02]  /*6de0*/  UIMAD UR12, UR53, UR4, UR12 ;  /* 0x00000004350c72a4 */ /* 0x000fe4000f8e020c */
[C---:B------:R-:W-:Y:S05]  /*6df0*/  IADD3 R3, PT, PT, -R13.reuse, RZ, RZ ;  /* 0x000000ff0d037210 */ /* 0x040fea0007ffe1ff */
[C---:B------:R-:W-:Y:S05]  /*6e00*/  IMAD R0, R8.reuse, R3, R0 ;  /* 0x0000000308007224 */ /* 0x040fea00078e0200 */
[----:B------:R-:W-:Y:S11]  /*6e10*/  ISETP.GT.U32.AND P1, PT, R8, R0, PT ;  /* 0x000000000800720c */ /* 0x000ff60003f24070 */
[----:B------:R-:W-:Y:S02]  /*6e20*/  @!UPT UIADD3 URZ, UPT, UPT, URZ, URZ, URZ ;  /* 0x000000fffffff290 */ /* 0x000fe4000fffe0ff */
[----:B------:R-:W-:Y:S02]  /*6e30*/  @!P1 IMAD.IADD R0, R0, 0x1, -R8 ;  /* 0x0000000100009824 */ /* 0x000fe400078e0a08 */
[----:B------:R-:W-:Y:S01]  /*6e40*/  @!P1 VIADD R13, R13, 0x1 ;  /* 0x000000010d0d9836 */ /* 0x000fe20000000000 */
[----:B------:R-:W-:Y:S02]  /*6e50*/  ISETP.NE.U32.AND P1, PT, RZ, UR32, PT ;  /* 0x00000020ff007c0c */ /* 0x000fe4000bf25070 */
[----:B------:R-:W-:Y:S02]  /*6e60*/  ISETP.GE.U32.AND P2, PT, R0, R8, PT ;  /* 0x000000080000720c */ /* 0x000fe40003f46070 */
[----:B------:R-:W-:Y:S11]  /*6e70*/  ISETP.NE.AND.EX P1, PT, RZ, UR33, PT, P1 ;  /* 0x00000021ff007c0c */ /* 0x000ff6000bf25310 */
[----:B------:R-:W-:Y:S04]  /*6e80*/  @P2 IADD3 R13, PT, PT, R13, 0x1, RZ ;  /* 0x000000010d0d2810 */ /* 0x000fe80007ffe0ff */
[----:B------:R-:W-:Y:S11]  /*6e90*/  R2UR UR14, R13 ;  /* 0x000000000d0e72ca */ /* 0x000ff600000e0000 */
[----:B------:R-:W-:Y:S02]  /*6ea0*/  @!UPT UIADD3 URZ, UPT, UPT, URZ, URZ, URZ ;  /* 0x000000fffffff290 */ /* 0x000fe4000fffe0ff */
[----:B------:R-:W-:Y:S02]  /*6eb0*/  @!UP0 UIADD3 UR14, UPT, UPT, -UR14, URZ, URZ ;  /* 0x000000ff0e0e8290 */ /* 0x000fe4000fffe1ff */
[----:B------:R-:W-:Y:S04]  /*6ec0*/  @!UP2 ULOP3.LUT UR14, URZ, UR36, URZ, 0x33, !UPT ;  /* 0x00000024ff0ea292 */ /* 0x000fe8000f8e33ff */
[----:B------:R-:W-:Y:S04]  /*6ed0*/  UIADD3 UR6, UPT, UPT, -UR14, URZ, URZ ;  /* 0x000000ff0e067290 */ /* 0x000fe8000fffe1ff */
[----:B------:R-:W-:Y:S01]  /*6ee0*/  UIMAD UR13, UR36, UR6, UR13 ;  /* 0x00000006240d72a4 */ /* 0x000fe2000f8e020d */
[----:B------:R-:W-:Y:S11]  /*6ef0*/  BRA.U !UP5, `(.L_x_115) ;  /* 0x000000010d387547 */ /* 0x000ff6000b800000 */
[----:B------:R-:W-:Y:S01]  /*6f00*/  UISETP.NE.AND UP1, UPT, UR51, URZ, UPT ;  /* 0x000000ff3300728c */ /* 0x000fe2000bf25270 */
[----:B------:R-:W-:Y:S01]  /*6f10*/  HFMA2 R0, -RZ, RZ, 0, 5.9604644775390625e-08 ;  /* 0x00000001ff007431 */ /* 0x000fe200000001ff */
[----:B------:R-:W1:Y:S01]  /*6f20*/  LDCU.64 UR8, c[0x0][0x358] ;  /* 0x00006b00ff0877ac */ /* 0x000e620008000a00 */
[----:B------:R-:W-:Y:S03]  /*6f30*/  IMAD.MOV.U32 R45, RZ, RZ, 0x1 ;  /* 0x00000001ff2d7424 */ /* 0x000fe600078e00ff */
[----:B------:R-:W-:Y:S05]  /*6f40*/  PLOP3.LUT P2, PT, PT, PT, UP1, 0x80, 0x8 ;  /* 0x000000000008781c */ /* 0x000fea0003f4f018 */
[----:B------:R-:W2:Y:S01]  /*6f50*/  @UP1 LDCU.64 UR4, c[0x0][0x988] ;  /* 0x00013100ff0417ac */ /* 0x000ea20008000a00 */
[----:B------:R-:W-:Y:S07]  /*6f60*/  @UP1 UIMAD UR6, UR50, UR32, URZ ;  /* 0x00000020320612a4 */ /* 0x000fee000f8e02ff */
[----:B------:R-:W-:Y:S01]  /*6f70*/  @!P2 PRMT R45, R0, 0x7610, R45 ;  /* 0x00007610002da816 */ /* 0x000fe2000000002d */
[----:B--2---:R-:W-:Y:S06]  /*6f80*/  @UP1 UIMAD.WIDE UR4, UR6, 0x4, UR4 ;  /* 0x00000004060418a5 */ /* 0x004fec000f8e0204 */
[----:B-----5:R-:W-:Y:S01]  /*6f90*/  IMAD.U32 R26, RZ, RZ, UR4 ;  /* 0x00000004ff1a7e24 */ /* 0x020fe2000f8e00ff */
[----:B------:R-:W-:Y:S04]  /*6fa0*/  MOV R27, UR5 ;  /* 0x00000005001b7c02 */ /* 0x000fe80008000f00 */
[----:B------:R-:W2:Y:S01]  /*6fb0*/  @!UP1 LDCU UR4, c[0x0][0x980] ;  /* 0x00013000ff0497ac */ /* 0x000ea20008000800 */
[----:B-1----:R1:W5:Y:S02]  /*6fc0*/  @P2 LDG.E R26, desc[UR8][R26.64] ;  /* 0x000000081a1a2981 */ /* 0x002364000c1e1900 */
[----:B-12---:R-:W-:Y:S07]  /*6fd0*/  @!P2 IMAD.U32 R26, RZ, RZ, UR4 ;  /* 0x00000004ff1aae24 */ /* 0x006fee000f8e00ff */
.L_x_115:
[----:B-----5:R-:W-:Y:S01]  /*6fe0*/  @!P1 FSETP.EQ.AND P3, PT, R26, RZ, PT ;  /* 0x000000ff1a00920b */ /* 0x020fe20003f62000 */
[----:B------:R-:W-:Y:S01]  /*6ff0*/  @!UPT UIADD3 URZ, UPT, UPT, URZ, URZ, URZ ;  /* 0x000000fffffff290 */ /* 0x000fe2000fffe0ff */
[----:B------:R-:W-:Y:S11]  /*7000*/  @!P1 BRA `(.L_x_116) ;  /* 0x0000000000149947 */ /* 0x000ff60003800000 */
[----:B------:R-:W-:Y:S02]  /*7010*/  LOP3.LUT P1, RZ, R45, 0xff, RZ, 0xc0, !PT ;  /* 0x000000ff2dff7812 */ /* 0x000fe4000782c0ff */
[----:B------:R-:W-:Y:S04]  /*7020*/  PLOP3.LUT P3, PT, PT, PT, UP1, 0x80, 0x8 ;  /* 0x000000000008781c */ /* 0x000fe80003f6f018 */
[----:B------:R-:W-:Y:S07]  /*7030*/  PLOP3.LUT P3, PT, P3, PT, PT, 0x8, 0x80 ;  /* 0x000000000080781c */ /* 0x000fee0001f6e170 */
[----:B------:R-:W-:Y:S11]  /*7040*/  @P1 FSETP.EQ.AND P3, PT, R26, RZ, PT ;  /* 0x000000ff1a00120b */ /* 0x000ff60003f62000 */
[----:B------:R-:W-:Y:S02]  /*7050*/  @!UPT UIADD3 URZ, UPT, UPT, URZ, URZ, URZ ;  /* 0x000000fffffff290 */ /* 0x000fe4000fffe0ff */
.L_x_116:
[----:B------:R-:W-:Y:S01]  /*7060*/  ULEA UR4, UR28, UR27, 0x3 ;  /* 0x0000001b1c047291 */ /* 0x000fe2000f8e18ff */
[----:B------:R-:W-:Y:S02]  /*7070*/  SHF.L.U32 R3, R10, 0x1f, RZ ;  /* 0x0000001f0a037819 */ /* 0x000fe400000006ff */
[----:B------:R-:W-:Y:S04]  /*7080*/  ELECT P2, URZ, PT ;  /* 0x0000000000ff782f */ /* 0x000fe80003840000 */
[----:B------:R-:W-:Y:S02]  /*7090*/  PLOP3.LUT P2, PT, P3, P2, PT, 0xf2, 0x2f ;  /* 0x00000000002f781c */ /* 0x000fe40001f45e72 */
[----:B------:R-:W1:Y:S02]  /*70a0*/  SYNCS.PHASECHK.TRANS64.TRYWAIT P1, [UR4+0x248], R3 ;  /* 0x00024803ff0075a7 */ /* 0x000e640008021104 */
[----:B-1----:R-:W-:Y:S09]  /*70b0*/  @!P1 BRA `(.L_x_117) ;  /* 0x0000004400c49947 */ /* 0x002ff20003800000 */
.L_x_249:
[----:B------:R-:W2:Y:S01]  /*70c0*/  S2UR UR21, SR_CgaCtaId ;  /* 0x00000000001579c3 */ /* 0x000ea20000008800 */
[----:B-1----:R-:W-:Y:S01]  /*70d0*/  @!P2 IADD3 R3, P1, PT, R14, 0x680, RZ ;  /* 0x000006800e03a810 */ /* 0x002fe20007f3e0ff */
[----:B------:R-:W-:Y:S01]  /*70e0*/  VOTEU.ALL UP0, P2 ;  /* 0x0000000000ff7886 */ /* 0x000fe20001000000 */
[----:B------:R-:W-:Y:S01]  /*70f0*/  UIADD3 UR16, UPT, UPT, UR4, 0x230, URZ ;  /* 0x0000023004107890 */ /* 0x000fe2000fffe0ff */
[----:B------:R-:W-:Y:S01]  /*7100*/  @P0 SHF.R.U32.HI R4, RZ, 0x10, R5 ;  /* 0x00000010ff040819 */ /* 0x000fe20000011605 */
[----:B------:R-:W-:Y:S01]  /*7110*/  UMOV UR34, 0x0 ;  /* 0x0000000000227882 */ /* 0x000fe20000000000 */
[----:B------:R-:W-:Y:S01]  /*7120*/  @!P2 IMAD.X R0, RZ, RZ, R15, P1 ;  /* 0x000000ffff00a224 */ /* 0x000fe200008e060f */
[----:B------:R-:W-:Y:S01]  /*7130*/  @!P2 R2UR UR7, R3 ;  /* 0x000000000307a2ca */ /* 0x000fe200000e0000 */
[----:B------:R-:W-:Y:S01]  /*7140*/  @!UP0 ULEA UR5, UR28, UR27, 0xc ;  /* 0x0000001b1c058291 */ /* 0x000fe2000f8e60ff */
[----:B------:R-:W-:Y:S01]  /*7150*/  @P0 R2UR UR50, R4 ;  /* 0x00000000043202ca */ /* 0x000fe200000e0000 */
[----:B------:R-:W-:Y:S01]  /*7160*/  @!UP0 UIADD3 UR20, UPT, UPT, UR17, 0x20, URZ ;  /* 0x0000002011148890 */ /* 0x000fe2000fffe0ff */
[----:B------:R-:W-:Y:S01]  /*7170*/  @!P2 R2UR UR6, R0 ;  /* 0x000000000006a2ca */ /* 0x000fe200000e0000 */
[----:B------:R-:W-:Y:S01]  /*7180*/  @!UP0 UIADD3 UR8, UPT, UPT, UR5, 0x300, URZ ;  /* 0x0000030005088890 */ /* 0x000fe2000fffe0ff */
[----:B------:R-:W-:Y:S01]  /*7190*/  @!P2 IMAD.MOV.U32 R0, RZ, RZ, 0x1000 ;  /* 0x00001000ff00a424 */ /* 0x000fe200078e00ff */
[----:B------:R-:W-:Y:S02]  /*71a0*/  @!UP0 UIADD3 UR18, UPT, UPT, UR5, 0xb00, URZ ;  /* 0x00000b0005128890 */ /* 0x000fe4000fffe0ff */
[----:B------:R-:W-:Y:S01]  /*71b0*/  UIADD3 UR5, UPT, UPT, UR28, 0x1, URZ ;  /* 0x000000011c057890 */ /* 0x000fe2000fffe0ff */
[----:B------:R-:W-:Y:S03]  /*71c0*/  UMOV UR35, 0x10000000 ;  /* 0x1000000000237882 */ /* 0x000fe60000000000 */
[----:B------:R-:W-:Y:S01]  /*71d0*/  IMAD.U32 R12, RZ, RZ, UR7 ;  /* 0x00000007ff0c7e24 */ /* 0x000fe2000f8e00ff */
[----:B------:R-:W-:Y:S03]  /*71e0*/  UISETP.NE.AND UP0, UPT, UR5, 0x3, UPT ;  /* 0x000000030500788c */ /* 0x000fe6000bf05270 */
[----:B------:R-:W-:Y:S01]  /*71f0*/  IMAD.U32 R13, RZ, RZ, UR6 ;  /* 0x00000006ff0d7e24 */ /* 0x000fe2000f8e00ff */
[----:B------:R-:W-:Y:S01]  /*7200*/  @!P2 R2UR UR6, R12 ;  /* 0x000000000c06a2ca */ /* 0x000fe200000e0000 */
[----:B------:R-:W-:Y:S02]  /*7210*/  USEL UR5, UR5, URZ, UP0 ;  /* 0x000000ff05057287 */ /* 0x000fe40008000000 */
[----:B------:R-:W-:Y:S01]  /*7220*/  USEL UR19, URZ, 0x1, UP0 ;  /* 0x00000001ff137887 */ /* 0x000fe20008000000 */
[----:B------:R-:W-:Y:S01]  /*7230*/  @!P2 R2UR UR7, R13 ;  /* 0x000000000d07a2ca */ /* 0x000fe200000e0000 */
[----:B------:R-:W-:Y:S04]  /*7240*/  VOTEU.ALL UP0, P2 ;  /* 0x0000000000ff7886 */ /* 0x000fe80001000000 */
[----:B------:R-:W-:Y:S01]  /*7250*/  LOP3.LUT R10, R10, UR19, RZ, 0x3c, !PT ;  /* 0x000000130a0a7c12 */ /* 0x000fe2000f8e3cff */
[----:B------:R-:W-:Y:S01]  /*7260*/  @!UP0 UMOV UR9, UR16 ;  /* 0x0000001000098c82 */ /* 0x000fe20008000000 */
[----:B------:R-:W-:Y:S02]  /*7270*/  @!UP0 UMOV UR10, UR17 ;  /* 0x00000011000a8c82 */ /* 0x000fe40008000000 */
[----:B------:R-:W-:Y:S04]  /*7280*/  SHF.L.U32 R3, R10, 0x1f, RZ ;  /* 0x0000001f0a037819 */ /* 0x000fe800000006ff */
[----:B------:R1:W-:Y:S01]  /*7290*/  @!UP0 UTMALDG.5D [UR8], [UR6], desc[UR34] ;  /* 0x00002208060085b4 */ /* 0x0003e20008021000 */
[----:B------:R-:W-:Y:S05]  /*72a0*/  VOTEU.ALL UP0, P2 ;  /* 0x0000000000ff7886 */ /* 0x000fea0001000000 */
[----:B-1----:R-:W-:Y:S01]  /*72b0*/  @!UP0 UMOV UR8, UR18 ;  /* 0x0000001200088c82 */ /* 0x002fe20008000000 */
[----:B------:R-:W-:Y:S01]  /*72c0*/  @!UP0 UMOV UR9, UR16 ;  /* 0x0000001000098c82 */ /* 0x000fe20008000000 */
[----:B------:R-:W-:Y:S02]  /*72d0*/  @!UP0 UMOV UR10, UR20 ;  /* 0x00000014000a8c82 */ /* 0x000fe40008000000 */
[----:B------:R2:W-:Y:S01]  /*72e0*/  @!UP0 UTMALDG.5D [UR8], [UR6], desc[UR34] ;  /* 0x00002208060085b4 */ /* 0x0005e20008021000 */
[----:B------:R1:W-:Y:S01]  /*72f0*/  @!P2 SYNCS.ARRIVE.TRANS64.RED.A0TR RZ, [UR4+0x230], R0 ;  /* 0x00023000ffffa9a7 */ /* 0x0003e20008300404 */
[----:B--2---:R-:W-:Y:S02]  /*7300*/  UPRMT UR7, UR21, 0x654, UR16 ;  /* 0x0000065415077896 */ /* 0x004fe40008000010 */
[----:B------:R-:W-:Y:S07]  /*7310*/  ULEA UR6, UR5, UR27, 0x3 ;  /* 0x0000001b05067291 */ /* 0x000fee000f8e18ff */
[----:B------:R-:W-:Y:S02]  /*7320*/  SYNCS.ARRIVE.TRANS64.RED.A1T0 RZ, [UR7], RZ ;  /* 0x000000ffffff79a7 */ /* 0x000fe40008100407 */
[----:B------:R-:W2:Y:S02]  /*7330*/  SYNCS.PHASECHK.TRANS64.TRYWAIT P1, [UR6+0x248], R3 ;  /* 0x00024803ff0075a7 */ /* 0x000ea40008021106 */
[----:B-12---:R-:W-:Y:S05]  /*7340*/  @!P1 BRA `(.L_x_118) ;  /* 0x0000004400389947 */ /* 0x006fea0003800000 */
.L_x_251:
[----:B------:R-:W-:Y:S01]  /*7350*/  UPLOP3.LUT UP2, UPT, UPT, UPT, UPT, 0x80, 0x8 ;  /* 0x000000000008789c */ /* 0x000fe20003f4f070 */
[----:B------:R-:W2:Y:S01]  /*7360*/  S2UR UR57, SR_CgaCtaId ;  /* 0x00000000003979c3 */ /* 0x000ea20000008800 */
[----:B------:R-:W-:Y:S01]  /*7370*/  UMOV UR34, 0x0 ;  /* 0x0000000000227882 */ /* 0x000fe20000000000 */
[----:B------:R-:W-:Y:S01]  /*7380*/  UMOV UR35, 0x10000000 ;  /* 0x1000000000237882 */ /* 0x000fe20000000000 */
[----:B------:R-:W-:Y:S01]  /*7390*/  UMOV UR19, UR11 ;  /* 0x0000000b00137c82 */ /* 0x000fe20008000000 */
[----:B------:R-:W-:Y:S01]  /*73a0*/  UMOV UR20, UR12 ;  /* 0x0000000c00147c82 */ /* 0x000fe20008000000 */
[----:B------:R-:W-:Y:S01]  /*73b0*/  UMOV UR21, UR13 ;  /* 0x0000000d00157c82 */ /* 0x000fe20008000000 */
[----:B------:R-:W-:Y:S01]  /*73c0*/  UMOV UR22, UR14 ;  /* 0x0000000e00167c82 */ /* 0x000fe20008000000 */
[----:B------:R-:W-:Y:S01]  /*73d0*/  VOTEU.ALL UP0, P2 ;  /* 0x0000000000ff7886 */ /* 0x000fe20001000000 */
[----:B-1----:R-:W-:Y:S02]  /*73e0*/  @!P2 IADD3 R3, P0, PT, R14, 0x680, RZ ;  /* 0x000006800e03a810 */ /* 0x002fe40007f1e0ff */
[----:B------:R-:W-:Y:S02]  /*73f0*/  R2UR UR56, R50 ;  /* 0x00000000323872ca */ /* 0x000fe400000e0000 */
[----:B------:R-:W-:Y:S01]  /*7400*/  @!UP0 ULEA UR4, UR5, UR27, 0xc ;  /* 0x0000001b05048291 */ /* 0x000fe2000f8e60ff */
[----:B------:R-:W-:Y:S01]  /*7410*/  @!P2 IMAD.X R0, RZ, RZ, R15, P0 ;  /* 0x000000ffff00a224 */ /* 0x000fe200000e060f */
[----:B------:R-:W-:Y:S01]  /*7420*/  UIADD3 UR5, UPT, UPT, UR5, 0x1, URZ ;  /* 0x0000000105057890 */ /* 0x000fe2000fffe0ff */
[----:B------:R-:W-:Y:S01]  /*7430*/  R2UR UR55, R51 ;  /* 0x00000000333772ca */ /* 0x000fe200000e0000 */
[----:B------:R-:W-:Y:S01]  /*7440*/  @!UP0 UIADD3 UR18, UPT, UPT, UR17, 0x10, URZ ;  /* 0x0000001011128890 */ /* 0x000fe2000fffe0ff */
[----:B------:R-:W-:Y:S01]  /*7450*/  LOP3.LUT R9, R9, 0x1, RZ, 0x3c, !PT ;  /* 0x0000000109097812 */ /* 0x000fe200078e3cff */
[----:B------:R-:W-:Y:S02]  /*7460*/  @!UP0 UIADD3 UR10, UPT, UPT, UR17, 0x30, URZ ;  /* 0x00000030110a8890 */ /* 0x000fe4000fffe0ff */
[----:B------:R-:W-:Y:S02]  /*7470*/  @!UP0 UIADD3 UR16, UPT, UPT, UR4, 0x300, URZ ;  /* 0x0000030004108890 */ /* 0x000fe4000fffe0ff */
[----:B------:R-:W-:Y:S01]  /*7480*/  @!UP0 UIADD3 UR8, UPT, UPT, UR4, 0xb00, URZ ;  /* 0x00000b0004088890 */ /* 0x000fe2000fffe0ff */
[----:B------:R-:W-:Y:S01]  /*7490*/  @!P2 R2UR UR4, R0 ;  /* 0x000000000004a2ca */ /* 0x000fe200000e0000 */
[----:B------:R-:W-:Y:S02]  /*74a0*/  UISETP.NE.AND UP0, UPT, UR5, 0x3, UPT ;  /* 0x000000030500788c */ /* 0x000fe4000bf05270 */
[----:B------:R-:W-:Y:S02]  /*74b0*/  UIADD3 UR17, UPT, UPT, UR6, 0x230, URZ ;  /* 0x0000023006117890 */ /* 0x000fe4000fffe0ff */
[----:B------:R-:W-:Y:S01]  /*74c0*/  USEL UR28, UR5, URZ, UP0 ;  /* 0x000000ff051c7287 */ /* 0x000fe20008000000 */
[----:B------:R-:W-:Y:S01]  /*74d0*/  @!P2 R2UR UR5, R3 ;  /* 0x000000000305a2ca */ /* 0x000fe200000e0000 */
[----:B------:R-:W-:Y:S02]  /*74e0*/  USEL UR7, URZ, 0x1, UP0 ;  /* 0x00000001ff077887 */ /* 0x000fe40008000000 */
[----:B------:R-:W-:Y:S01]  /*74f0*/  VOTEU.ALL UP0, P2 ;  /* 0x0000000000ff7886 */ /* 0x000fe20001000000 */
[----:B------:R-:W-:Y:S03]  /*7500*/  UMOV UR9, UR17 ;  /* 0x0000001100097c82 */ /* 0x000fe60008000000 */
[----:B------:R-:W-:Y:S01]  /*7510*/  IMAD.U32 R5, RZ, RZ, UR4 ;  /* 0x00000004ff057e24 */ /* 0x000fe2000f8e00ff */
[----:B------:R-:W-:Y:S05]  /*7520*/  LOP3.LUT R10, R10, UR7, RZ, 0x3c, !PT ;  /* 0x000000070a0a7c12 */ /* 0x000fea000f8e3cff */
[----:B------:R-:W-:Y:S01]  /*7530*/  IMAD.U32 R4, RZ, RZ, UR5 ;  /* 0x00000005ff047e24 */ /* 0x000fe2000f8e00ff */
[----:B------:R-:W-:Y:S04]  /*7540*/  @!P2 R2UR UR5, R5 ;  /* 0x000000000505a2ca */ /* 0x000fe800000e0000 */
[----:B------:R-:W-:Y:S11]  /*7550*/  @!P2 R2UR UR4, R4 ;  /* 0x000000000404a2ca */ /* 0x000ff600000e0000 */
[----:B------:R-:W-:Y:S02]  /*7560*/  @!UPT UIADD3 URZ, UPT, UPT, URZ, URZ, URZ ;  /* 0x000000fffffff290 */ /* 0x000fe4000fffe0ff */
[----:B------:R1:W-:Y:S01]  /*7570*/  @!UP0 UTMALDG.5D [UR16], [UR4], desc[UR34] ;  /* 0x00002210040085b4 */ /* 0x0003e20008021000 */
[----:B------:R-:W-:Y:S05]  /*7580*/  VOTEU.ALL UP0, P2 ;  /* 0x0000000000ff7886 */ /* 0x000fea0001000000 */
[----:B------:R2:W-:Y:S01]  /*7590*/  @!UP0 UTMALDG.5D [UR8], [UR4], desc[UR34] ;  /* 0x00002208040085b4 */ /* 0x0005e20008021000 */
[----:B------:R3:W-:Y:S01]  /*75a0*/  @!P2 SYNCS.ARRIVE.TRANS64.RED.A0TR RZ, [UR6+0x230], R2 ;  /* 0x00023002ffffa9a7 */ /* 0x0007e20008300406 */
[----:B-1----:R-:W-:Y:S02]  /*75b0*/  UIADD3 UR18, UPT, UPT, UR15, UR56, URZ ;  /* 0x000000380f127290 */ /* 0x002fe4000fffe0ff */
[----:B------:R-:W-:Y:S02]  /*75c0*/  UIADD3 UR20, UPT, UPT, UR23, UR55, URZ ;  /* 0x0000003717147290 */ /* 0x000fe4000fffe0ff */
[----:B--2---:R-:W-:Y:S09]  /*75d0*/  UPRMT UR4, UR57, 0x654, UR17 ;  /* 0x0000065439047896 */ /* 0x004ff20008000011 */
[----:B------:R-:W-:Y:S01]  /*75e0*/  SYNCS.ARRIVE.TRANS64.RED.A1T0 RZ, [UR4], RZ ;  /* 0x000000ffffff79a7 */ /* 0x000fe20008100404 */
[----:B------:R-:W-:Y:S05]  /*75f0*/  BRA.U UP3, `(.L_x_119) ;  /* 0xffffffed03a87547 */ /* 0x000fea000b83ffff */
[----:B------:R-:W-:Y:S01]  /*7600*/  UIADD3 UR27, UPT, UPT, UR27, 0x248, URZ ;  /* 0x000002481b1b7890 */ /* 0x000fe2000fffe0ff */
[----:B---3--:R-:W-:-:S03]  /*7610*/  SHF.L.U32 R2, R10, 0x1f, RZ ;  /* 0x0000001f0a027819 */ /* 0x008fc600000006ff */
[----:B------:R-:W-:-:S09]  /*7620*/  ULEA UR4, UR28, UR27, 0x3 ;  /* 0x0000001b1c047291 */ /* 0x000fd2000f8e18ff */
[----:B------:R-:W1:Y:S02]  /*7630*/  SYNCS.PHASECHK.TRANS64.TRYWAIT P0, [UR4], R2 ;  /* 0x00000002ff0075a7 */ /* 0x000e640008001104 */
[----:B-1----:R-:W-:Y:S05]  /*7640*/  @!P0 BRA `(.L_x_120) ;  /* 0x0000004000908947 */ /* 0x002fea0003800000 */
.L_x_253:
[----:B------:R-:W-:-:S04]  /*7650*/  UIADD3 UR4, UPT, UPT, UR28, 0x1, URZ ;  /* 0x000000011c047890 */ /* 0x000fc8000fffe0ff */
[----:B------:R-:W-:-:S04]  /*7660*/  UISETP.NE.AND UP0, UPT, UR4, 0x3, UPT ;  /* 0x000000030400788c */ /* 0x000fc8000bf05270 */
[----:B------:R-:W-:Y:S02]  /*7670*/  USEL UR6, URZ, 0x1, UP0 ;  /* 0x00000001ff067887 */ /* 0x000fe40008000000 */
[----:B------:R-:W-:-:S04]  /*7680*/  USEL UR4, UR4, URZ, UP0 ;  /* 0x000000ff04047287 */ /* 0x000fc80008000000 */
[----:B------:R-:W-:Y:S01]  /*7690*/  ULEA UR5, UR4, UR27, 0x3 ;  /* 0x0000001b04057291 */ /* 0x000fe2000f8e18ff */
[----:B------:R-:W-:-:S04]  /*76a0*/  LOP3.LUT R10, R10, UR6, RZ, 0x3c, !PT ;  /* 0x000000060a0a7c12 */ /* 0x000fc8000f8e3cff */
[----:B-1----:R-:W-:-:S04]  /*76b0*/  SHF.L.U32 R2, R10, 0x1f, RZ ;  /* 0x0000001f0a027819 */ /* 0x002fc800000006ff */
[----:B------:R-:W1:Y:S02]  /*76c0*/  SYNCS.PHASECHK.TRANS64.TRYWAIT P0, [UR5], R2 ;  /* 0x00000002ff0075a7 */ /* 0x000e640008001105 */
[----:B-1----:R-:W-:Y:S05]  /*76d0*/  @!P0 BRA `(.L_x_121) ;  /* 0x0000004000848947 */ /* 0x002fea0003800000 */
.L_x_255:
[----:B------:R-:W-:-:S04]  /*76e0*/  UIADD3 UR4, UPT, UPT, UR4, 0x1, URZ ;  /* 0x0000000104047890 */ /* 0x000fc8000fffe0ff */
[----:B------:R-:W-:-:S04]  /*76f0*/  UISETP.NE.AND UP0, UPT, UR4, 0x3, UPT ;  /* 0x000000030400788c */ /* 0x000fc8000bf05270 */
[----:B------:R-:W-:Y:S02]  /*7700*/  USEL UR5, URZ, 0x1, UP0 ;  /* 0x00000001ff057887 */ /* 0x000fe40008000000 */
[----:B------:R-:W-:-:S04]  /*7710*/  USEL UR4, UR4, URZ, UP0 ;  /* 0x000000ff04047287 */ /* 0x000fc80008000000 */
[----:B------:R-:W-:Y:S01]  /*7720*/  ULEA UR4, UR4, UR27, 0x3 ;  /* 0x0000001b04047291 */ /* 0x000fe2000f8e18ff */
[----:B-1----:R-:W-:-:S04]  /*7730*/  LOP3.LUT R2, R10, UR5, RZ, 0x3c, !PT ;  /* 0x000000050a027c12 */ /* 0x002fc8000f8e3cff */
[----:B------:R-:W-:Y:S01]  /*7740*/  SHF.L.U32 R2, R2, 0x1f, RZ ;  /* 0x0000001f02027819 */ /* 0x000fe200000006ff */
[----:B------:R-:W-:-:S07]  /*7750*/  IMAD.U32 R0, RZ, RZ, UR4 ;  /* 0x00000004ff007e24 */ /* 0x000fce000f8e00ff */
.L_x_122:
[----:B-1----:R1:W2:Y:S02]  /*7760*/  SYNCS.PHASECHK.TRANS64.TRYWAIT P0, [R0+URZ], R2 ;  /* 0x00000002000075a7 */ /* 0x0022a400080011ff */
[----:B--2---:R-:W-:Y:S05]  /*7770*/  @!P0 NANOSLEEP.SYNCS 0x989680 ;  /* 0x009896800000895d */ /* 0x004fea0003900000 */
[----:B------:R-:W2:Y:S02]  /*7780*/  @!P0 SYNCS.PHASECHK.TRANS64 P0, [R0+URZ], R2 ;  /* 0x00000002000085a7 */ /* 0x000ea400080010ff */
[----:B--2---:R-:W-:Y:S05]  /*7790*/  @P0 EXIT ;  /* 0x000000000000094d */ /* 0x004fea0003800000 */
[----:B------:R-:W-:Y:S05]  /*77a0*/  BRA `(.L_x_122) ;  /* 0xfffffffc00ec7947 */ /* 0x000fea000383ffff */
.L_x_110:
[----:B------:R-:W-:-:S06]  /*77b0*/  UISETP.GE.AND UP0, UPT, UR19, 0x4, UPT ;  /* 0x000000041300788c */ /* 0x000fcc000bf06270 */
[----:B------:R-:W-:-:S13]  /*77c0*/  PLOP3.LUT P0, PT, PT, PT, UP0, 0x80, 0x8 ;  /* 0x000000000008781c */ /* 0x000fda0003f0f008 */
[----:B-1----:R-:W-:Y:S05]  /*77d0*/  @!P0 EXIT ;  /* 0x000000000000894d */ /* 0x002fea0003800000 */
[----:B------:R-:W1:Y:S08]  /*77e0*/  S2UR UR4, SR_CgaCtaId ;  /* 0x00000000000479c3 */ /* 0x000e700000008800 */
[----:B------:R-:W-:Y:S01]  /*77f0*/  BAR.SYNC.DEFER_BLOCKING 0x6, 0xa0 ;  /* 0x0182800000007b1d */ /* 0x000fe20000010000 */
[----:B------:R-:W-:Y:S01]  /*7800*/  IMAD.SHL.U32 R44, R56, 0x10, RZ ;  /* 0x00000010382c7824 */ /* 0x000fe200078e00ff */
[----:B------:R-:W-:Y:S01]  /*7810*/  USHF.R.S32.HI UR56, URZ, 0x1f, UR5 ;  /* 0x0000001fff387899 */ /* 0x000fe20008011405 */
[----:B------:R-:W-:-:S02]  /*7820*/  IMAD.SHL.U32 R0, R46, 0x200, RZ ;  /* 0x000002002e007824 */ /* 0x000fc400078e00ff */
[----:B------:R-:W-:Y:S02]  /*7830*/  HFMA2 R22, -RZ, RZ, 0, 0 ;  /* 0x00000000ff167431 */ /* 0x000fe400000001ff */
[----:B------:R-:W-:Y:S01]  /*7840*/  IMAD.SHL.U32 R4, R56, 0x2, RZ ;  /* 0x0000000238047824 */ /* 0x000fe200078e00ff */
[----:B------:R-:W-:Y:S01]  /*7850*/  UMOV UR52, 0x400 ;  /* 0x0000040000347882 */ /* 0x000fe20000000000 */
[----:B------:R-:W2:Y:S01]  /*7860*/  LDC.64 R42, c[0x0][0x9b0] ;  /* 0x00026c00ff2a7b82 */ /* 0x000ea20000000a00 */
[----:B------:R-:W3:Y:S01]  /*7870*/  LDCU.64 UR6, c[0x0][0x988] ;  /* 0x00013100ff0677ac */ /* 0x000ee20008000a00 */
[----:B------:R-:W-:Y:S01]  /*7880*/  LOP3.LUT R55, R44, 0x5b0, RZ, 0xc0, !PT ;  /* 0x000005b02c377812 */ /* 0x000fe200078ec0ff */
[----:B------:R-:W-:Y:S01]  /*7890*/  IMAD.U32 R23, R56, 0x10000, RZ ;  /* 0x0001000038177824 */ /* 0x000fe200078e00ff */
[----:B------:R-:W-:Y:S01]  /*78a0*/  LOP3.LUT R5, R44, 0x40, RZ, 0xc0, !PT ;  /* 0x000000402c057812 */ /* 0x000fe200078ec0ff */
[----:B------:R-:W-:Y:S01]  /*78b0*/  ULEA.HI UR56, UR56, UR5, URZ, 0x6 ;  /* 0x0000000538387291 */ /* 0x000fe2000f8f30ff */
[----:B------:R-:W-:Y:S01]  /*78c0*/  LOP3.LUT R55, R55, 0x200, R0, 0xf8, !PT ;  /* 0x0000020037377812 */ /* 0x000fe200078ef800 */
[----:B------:R-:W-:Y:S01]  /*78d0*/  IMAD.SHL.U32 R0, R46, 0x200000, RZ ;  /* 0x002000002e007824 */ /* 0x000fe200078e00ff */
[----:B------:R-:W4:Y:S01]  /*78e0*/  LDC.64 R40, c[0x0][0x9a8] ;  /* 0x00026a00ff287b82 */ /* 0x000f220000000a00 */
[----:B------:R-:W-:Y:S01]  /*78f0*/  LOP3.LUT P0, RZ, R44, 0x40, RZ, 0xc0, !PT ;  /* 0x000000402cff7812 */ /* 0x000fe2000780c0ff */
[----:B------:R-:W-:Y:S01]  /*7900*/  IMAD.MOV.U32 R54, RZ, RZ, RZ ;  /* 0x000000ffff367224 */ /* 0x000fe200078e00ff */
[----:B------:R-:W-:Y:S01]  /*7910*/  LOP3.LUT R4, R5, 0x8, R4, 0xf8, !PT ;  /* 0x0000000805047812 */ /* 0x000fe200078ef804 */
[----:B------:R-:W-:Y:S01]  /*7920*/  IMAD.MOV.U32 R53, RZ, RZ, RZ ;  /* 0x000000ffff357224 */ /* 0x000fe200078e00ff */
[----:B------:R-:W-:Y:S01]  /*7930*/  LOP3.LUT R0, R0, 0x200000, RZ, 0xc0, !PT ;  /* 0x0020000000007812 */ /* 0x000fe200078ec0ff */
[----:B------:R-:W2:Y:S01]  /*7940*/  LDCU UR48, c[0x0][0xc0c] ;  /* 0x00018180ff3077ac */ /* 0x000ea20008000800 */
[----:B------:R-:W-:-:S02]  /*7950*/  P2R R8, PR, RZ, 0x1 ;  /* 0x00000001ff087803 */ /* 0x000fc40000000000 */
[----:B------:R-:W-:Y:S01]  /*7960*/  LOP3.LUT R23, R0, 0x400000, R23, 0xf8, !PT ;  /* 0x0040000000177812 */ /* 0x000fe200078ef817 */
[----:B-1----:R-:W-:Y:S01]  /*7970*/  ULEA UR52, UR4, UR52, 0x18 ;  /* 0x0000003404347291 */ /* 0x002fe2000f8ec0ff */
[----:B---3--:R-:W-:Y:S01]  /*7980*/  MOV R48, UR6 ;  /* 0x0000000600307c02 */ /* 0x008fe20008000f00 */
[----:B------:R-:W1:Y:S01]  /*7990*/  LDCU UR4, c[0x0][0x370] ;  /* 0x00006e00ff0477ac */ /* 0x000e620008000800 */
[----:B------:R-:W-:Y:S01]  /*79a0*/  IMAD.U32 R47, RZ, RZ, UR7 ;  /* 0x00000007ff2f7e24 */ /* 0x000fe2000f8e00ff */
[----:B------:R-:W-:Y:S02]  /*79b0*/  LOP3.LUT R55, R55, R4, RZ, 0xfc, !PT ;  /* 0x0000000437377212 */ /* 0x000fe400078efcff */
[----:B------:R-:W-:Y:S01]  /*79c0*/  LOP3.LUT R56, R56, 0x60, RZ, 0xc0, !PT ;  /* 0x0000006038387812 */ /* 0x000fe200078ec0ff */
[----:B------:R-:W3:Y:S02]  /*79d0*/  LDCU UR38, c[0x0][0xc30] ;  /* 0x00018600ff2677ac */ /* 0x000ee40008000800 */
[----:B------:R-:W3:Y:S01]  /*79e0*/  LDS R2, [UR52+0x2c0] ;  /* 0x0002c034ff027984 */ /* 0x000ee20008000800 */
[----:B------:R-:W2:Y:S01]  /*79f0*/  LDCU.64 UR46, c[0x0][0xc28] ;  /* 0x00018500ff2e77ac */ /* 0x000ea20008000a00 */
[----:B------:R-:W2:Y:S01]  /*7a00*/  LDCU.128 UR60, c[0x0][0xc10] ;  /* 0x00018200ff3c77ac */ /* 0x000ea20008000c00 */
[----:B------:R-:W2:Y:S01]  /*7a10*/  LDCU UR59, c[0x0][0x374] ;  /* 0x00006e80ff3b77ac */ /* 0x000ea20008000800 */
[----:B-1----:R-:W-:Y:S01]  /*7a20*/  IMAD.U32 R49, RZ, RZ, UR4 ;  /* 0x00000004ff317e24 */ /* 0x002fe2000f8e00ff */
[----:B------:R-:W-:-:S02]  /*7a30*/  UIADD3 UR4, UPT, UPT, UR52, 0x300, URZ ;  /* 0x0000030034047890 */ /* 0x000fc4000fffe0ff */
[----:B------:R-:W-:Y:S01]  /*7a40*/  USHF.R.S32.HI UR56, URZ, 0x6, UR56 ;  /* 0x00000006ff387899 */ /* 0x000fe20008011438 */
[----:B------:R-:W-:Y:S01]  /*7a50*/  UMOV UR58, 0x1 ;  /* 0x00000001003a7882 */ /* 0x000fe20000000000 */
[----:B------:R-:W-:Y:S02]  /*7a60*/  UMOV UR54, URZ ;  /* 0x000000ff00367c82 */ /* 0x000fe40008000000 */
[----:B------:R-:W-:Y:S01]  /*7a70*/  IMAD.U32 R0, RZ, RZ, UR4 ;  /* 0x00000004ff007e24 */ /* 0x000fe2000f8e00ff */
[----:B------:R-:W-:Y:S01]  /*7a80*/  UMOV UR57, URZ ;  /* 0x000000ff00397c82 */ /* 0x000fe20008000000 */
[----:B------:R-:W-:Y:S01]  /*7a90*/  UMOV UR55, URZ ;  /* 0x000000ff00377c82 */ /* 0x000fe20008000000 */
[C---:B---3--:R-:W-:Y:S01]  /*7aa0*/  VIADD R3, R2.reuse, 0x20 ;  /* 0x0000002002037836 */ /* 0x048fe20000000000 */
[----:B------:R-:W-:-:S04]  /*7ab0*/  LOP3.LUT R2, R2, 0xffff, RZ, 0xc0, !PT ;  /* 0x0000ffff02027812 */ /* 0x000fc800078ec0ff */
[----:B------:R-:W-:-:S05]  /*7ac0*/  LOP3.LUT R3, R3, 0xffff, RZ, 0xc0, !PT ;  /* 0x0000ffff03037812 */ /* 0x000fca00078ec0ff */
[----:B--2-4-:R1:W-:Y:S02]  /*7ad0*/  STL.64 [R1], R2 ;  /* 0x0000000201007387 */ /* 0x0143e40000100a00 */
.L_x_153:
[----:B-1----:R-:W-:Y:S04]  /*7ae0*/  SHF.L.U32 R2, R53, 0x1f, RZ ;  /* 0x0000001f35027819 */ /* 0x002fe800000006ff */
[----:B------:R-:W1:Y:S02]  /*7af0*/  SYNCS.PHASECHK.TRANS64.TRYWAIT P0, [UR52+0x270], R2 ;  /* 0x00027002ff0075a7 */ /* 0x000e640008001134 */
[----:B-1----:R-:W-:Y:S05]  /*7b00*/  @!P0 BRA `(.L_x_123) ;  /* 0x0000003c00908947 */ /* 0x002fea0003800000 */
.L_x_257:
[----:B------:R-:W2:Y:S01]  /*7b10*/  LDS.128 R4, [UR52+0x2b0] ;  /* 0x0002b034ff047984 */ /* 0x000ea20008000c00 */
[----:B------:R-:W-:Y:S01]  /*7b20*/  UISETP.GE.AND UP0, UPT, UR39, 0x1, UPT ;  /* 0x000000012700788c */ /* 0x000fe2000bf06270 */
[----:B------:R-:W-:Y:S01]  /*7b30*/  @!PT LDS RZ, [RZ] ;  /* 0x00000000fffff984 */ /* 0x000fe20000000800 */
[----:B------:R-:W-:Y:S01]  /*7b40*/  @!PT LDS RZ, [RZ] ;  /* 0x00000000fffff984 */ /* 0x000fe20000000800 */
[----:B------:R-:W-:Y:S01]  /*7b50*/  @!PT LDS RZ, [RZ] ;  /* 0x00000000fffff984 */ /* 0x000fe20000000800 */
[----:B------:R-:W-:Y:S01]  /*7b60*/  @!PT LDS RZ, [RZ] ;  /* 0x00000000fffff984 */ /* 0x000fe20000000800 */
[----:B------:R3:W-:Y:S06]  /*7b70*/  MEMBAR.ALL.CTA ;  /* 0x0000000000007992 */ /* 0x0007ec0000008000 */
[----:B---3--:R-:W3:Y:S01]  /*7b80*/  FENCE.VIEW.ASYNC.S ;  /* 0x00000000000073c6 */ /* 0x008ee20000000000 */
[----:B--2---:R-:W-:Y:S11]  /*7b90*/  LOP3.LUT P0, RZ, R6, 0x1, RZ, 0xc0, !PT ;  /* 0x0000000106ff7812 */ /* 0x004ff6000780c0ff */
[----:B------:R-:W-:Y:S02]  /*7ba0*/  @!UPT UIADD3 URZ, UPT, UPT, URZ, URZ, URZ ;  /* 0x000000fffffff290 */ /* 0x000fe4000fffe0ff */
[----:B---3--:R-:W-:Y:S01]  /*7bb0*/  VOTEU.ANY UP1, P0 ;  /* 0x0000000000ff7886 */ /* 0x008fe20000020100 */
[----:B------:R-:W-:Y:S01]  /*7bc0*/  PLOP3.LUT P0, PT, PT, PT, UP1, 0x80, 0x8 ;  /* 0x000000000008781c */ /* 0x000fe20003f0f018 */
[----:B------:R-:W-:Y:S06]  /*7bd0*/  UP2UR UR4, UPR, URZ, 0x2 ;  /* 0x00000002ff047883 */ /* 0x000fec0008000000 */
[----:B------:R-:W-:Y:S01]  /*7be0*/  IMAD.U32 R57, RZ, RZ, UR4 ;  /* 0x00000004ff397e24 */ /* 0x000fe2000f8e00ff */
[----:B------:R-:W-:Y:S04]  /*7bf0*/  UIADD3 UR4, UPT, UPT, UR52, 0x278, URZ ;  /* 0x0000027834047890 */ /* 0x000fe8000fffe0ff */
[----:B------:R-:W-:Y:S01]  /*7c00*/  UPRMT UR4, URZ, 0x654, UR4 ;  /* 0x00000654ff047896 */ /* 0x000fe20008000004 */
[----:B-1----:R-:W-:Y:S02]  /*7c10*/  @P0 MOV R2, R4 ;  /* 0x0000000400020202 */ /* 0x002fe40000000f00 */
[----:B------:R-:W-:Y:S02]  /*7c20*/  @P0 LOP3.LUT R0, R5, 0xffff, RZ, 0xc0, !PT ;  /* 0x0000ffff05000812 */ /* 0x000fe400078ec0ff */
[----:B------:R-:W-:Y:S02]  /*7c30*/  @P0 R2UR UR6, R2 ;  /* 0x00000000020602ca */ /* 0x000fe400000e0000 */
[----:B------:R-:W-:Y:S01]  /*7c40*/  @P0 R2UR UR5, R0 ;  /* 0x00000000000502ca */ /* 0x000fe200000e0000 */
[----:B------:R-:W-:Y:S01]  /*7c50*/  IMAD.U32 R0, RZ, RZ, UR56 ;  /* 0x00000038ff007e24 */ /* 0x000fe2000f8e00ff */
[----:B------:R-:W-:Y:S04]  /*7c60*/  SYNCS.ARRIVE.TRANS64.RED.A1T0 RZ, [UR4], RZ ;  /* 0x000000ffffff79a7 */ /* 0x000fe80008100404 */
[----:B------:R-:W-:Y:S05]  /*7c70*/  IABS R2, R0 ;  /* 0x0000000000027213 */ /* 0x000fea0000000000 */
[----:B------:R-:W-:Y:S02]  /*7c80*/  @UP1 UMOV UR37, UR6 ;  /* 0x0000000600251c82 */ /* 0x000fe40008000000 */
[----:B------:R-:W-:Y:S01]  /*7c90*/  @UP1 UMOV UR36, UR5 ;  /* 0x0000000500241c82 */ /* 0x000fe20008000000 */
[----:B------:R-:W-:Y:S05]  /*7ca0*/  BRA.U !UP0, `(.L_x_124) ;  /* 0x0000000108d07547 */ /* 0x000fea000b800000 */
[----:B------:R-:W1:Y:S01]  /*7cb0*/  LDCU UR14, c[0x0][0xc20] ;  /* 0x00018400ff0e77ac */ /* 0x000e620008000800 */
[----:B------:R-:W-:Y:S01]  /*7cc0*/  R2UR UR9, R49 ;  /* 0x00000000310972ca */ /* 0x000fe200000e0000 */
[----:B------:R-:W-:Y:S02]  /*7cd0*/  UIMAD.WIDE.U32 UR4, UR59, UR63, URZ ;  /* 0x0000003f3b0472a5 */ /* 0x000fe4000f8e00ff */
[----:B------:R-:W-:Y:S02]  /*7ce0*/  UIMAD.WIDE.U32 UR10, UR36, UR63, URZ ;  /* 0x0000003f240a72a5 */ /* 0x000fe4000f8e00ff */
[----:B------:R-:W-:Y:S02]  /*7cf0*/  UISETP.NE.AND UP0, UPT, UR62, 0x1, UPT ;  /* 0x000000013e00788c */ /* 0x000fe4000bf05270 */
[----:B------:R-:W-:Y:S02]  /*7d00*/  UISETP.NE.AND UP1, UPT, UR48, 0x1, UPT ;  /* 0x000000013000788c */ /* 0x000fe4000bf25270 */
[----:B------:R-:W-:Y:S04]  /*7d10*/  UISETP.NE.AND UP2, UPT, UR39, 0x1, UPT ;  /* 0x000000012700788c */ /* 0x000fe8000bf45270 */
[----:B------:R-:W-:Y:S02]  /*7d20*/  UIMAD.WIDE.U32 UR6, UR9, UR60, URZ ;  /* 0x0000003c090672a5 */ /* 0x000fe4000f8e00ff */
[----:B------:R-:W-:Y:S01]  /*7d30*/  UIMAD.WIDE.U32 UR12, UR37, UR60, URZ ;  /* 0x0000003c250c72a5 */ /* 0x000fe2000f8e00ff */
[----:B------:R-:W-:Y:S02]  /*7d40*/  UMOV UR4, UR5 ;  /* 0x0000000500047c82 */ /* 0x000fe40008000000 */
[----:B-1----:R-:W-:Y:S02]  /*7d50*/  USHF.R.U32.HI UR8, URZ, UR14, UR4 ;  /* 0x0000000eff087299 */ /* 0x002fe40008011604 */
[----:B------:R-:W-:Y:S01]  /*7d60*/  UMOV UR6, UR11 ;  /* 0x0000000b00067c82 */ /* 0x000fe20008000000 */
[----:B------:R-:W-:Y:S02]  /*7d70*/  UMOV UR4, UR7 ;  /* 0x0000000700047c82 */ /* 0x000fe40008000000 */
[----:B------:R-:W-:Y:S02]  /*7d80*/  USHF.R.U32.HI UR5, URZ, UR61, UR4 ;  /* 0x0000003dff057299 */ /* 0x000fe40008011604 */
[----:B------:R-:W-:Y:S02]  /*7d90*/  USEL UR4, UR59, UR8, !UP0 ;  /* 0x000000083b047287 */ /* 0x000fe4000c000000 */
[----:B------:R-:W-:Y:S02]  /*7da0*/  USHF.R.U32.HI UR8, URZ, UR14, UR6 ;  /* 0x0000000eff087299 */ /* 0x000fe40008011606 */
[----:B------:R-:W-:Y:S02]  /*7db0*/  UIMAD.WIDE.U32 UR6, UR4, UR46, URZ ;  /* 0x0000002e040672a5 */ /* 0x000fe4000f8e00ff */
[----:B------:R-:W-:Y:S02]  /*7dc0*/  USEL UR9, UR9, UR5, !UP1 ;  /* 0x0000000509097287 */ /* 0x000fe4000c800000 */
[----:B------:R-:W-:Y:S02]  /*7dd0*/  USEL UR8, UR36, UR8, !UP0 ;  /* 0x0000000824087287 */ /* 0x000fe4000c000000 */
[----:B------:R-:W-:Y:S01]  /*7de0*/  UIMAD.WIDE.U32 UR10, UR9, UR46, URZ ;  /* 0x0000002e090a72a5 */ /* 0x000fe2000f8e00ff */
[----:B------:R-:W-:Y:S01]  /*7df0*/  UMOV UR6, UR7 ;  /* 0x0000000700067c82 */ /* 0x000fe20008000000 */
[----:B------:R-:W-:Y:S01]  /*7e00*/  UMOV UR5, UR13 ;  /* 0x0000000d00057c82 */ /* 0x000fe20008000000 */
[----:B------:R-:W-:Y:S02]  /*7e10*/  @UP2 USHF.R.U32.HI UR4, URZ, UR47, UR6 ;  /* 0x0000002fff042299 */ /* 0x000fe40008011606 */
[----:B------:R-:W-:Y:S02]  /*7e20*/  USHF.R.U32.HI UR5, URZ, UR61, UR5 ;  /* 0x0000003dff057299 */ /* 0x000fe40008011605 */
[----:B------:R-:W-:Y:S02]  /*7e30*/  UIMAD UR4, UR39, UR4, URZ ;  /* 0x00000004270472a4 */ /* 0x000fe4000f8e02ff */
[----:B------:R-:W-:Y:S02]  /*7e40*/  USEL UR5, UR37, UR5, !UP1 ;  /* 0x0000000525057287 */ /* 0x000fe4000c800000 */
[----:B------:R-:W-:Y:S01]  /*7e50*/  UISETP.GE.AND UP0, UPT, UR8, UR4, UPT ;  /* 0x000000040800728c */ /* 0x000fe2000bf06270 */
[----:B------:R-:W-:Y:S01]  /*7e60*/  UMOV UR6, UR11 ;  /* 0x0000000b00067c82 */ /* 0x000fe20008000000 */
[----:B------:R-:W-:Y:S02]  /*7e70*/  UIMAD.WIDE.U32 UR10, UR8, UR46, URZ ;  /* 0x0000002e080a72a5 */ /* 0x000fe4000f8e00ff */
[----:B------:R-:W-:Y:S04]  /*7e80*/  @UP2 USHF.R.U32.HI UR9, URZ, UR47, UR6 ;  /* 0x0000002fff092299 */ /* 0x000fe80008011606 */
[----:B------:R-:W-:Y:S01]  /*7e90*/  UIMAD UR6, UR39, UR9, URZ ;  /* 0x00000009270672a4 */ /* 0x000fe2000f8e02ff */
[----:B------:R-:W-:Y:S03]  /*7ea0*/  UMOV UR4, UR11 ;  /* 0x0000000b00047c82 */ /* 0x000fe60008000000 */
[----:B------:R-:W-:Y:S02]  /*7eb0*/  UISETP.GE.OR UP0, UPT, UR5, UR6, UP0 ;  /* 0x000000060500728c */ /* 0x000fe40008706670 */
[----:B------:R-:W-:Y:S02]  /*7ec0*/  USHF.R.U32.HI UR4, URZ, UR47, UR4 ;  /* 0x0000002fff047299 */ /* 0x000fe40008011604 */
[----:B------:R-:W-:Y:S02]  /*7ed0*/  UIMAD.WIDE.U32 UR6, UR5, UR46, URZ ;  /* 0x0000002e050672a5 */ /* 0x000fe4000f8e00ff */
[----:B------:R-:W-:Y:S02]  /*7ee0*/  USEL UR11, UR8, UR4, !UP2 ;  /* 0x00000004080b7287 */ /* 0x000fe4000d000000 */
[----:B------:R-:W-:Y:S02]  /*7ef0*/  UIADD3 UR6, UPT, UPT, -UR5, URZ, URZ ;  /* 0x000000ff05067290 */ /* 0x000fe4000fffe1ff */
[----:B------:R-:W-:Y:S02]  /*7f00*/  UIADD3 UR10, UPT, UPT, -UR11, URZ, URZ ;  /* 0x000000ff0b0a7290 */ /* 0x000fe4000fffe1ff */
[----:B------:R-:W-:Y:S02]  /*7f10*/  UIMAD UR6, UR48, UR6, UR37 ;  /* 0x00000006300672a4 */ /* 0x000fe4000f8e0225 */
[----:B------:R-:W-:Y:S01]  /*7f20*/  UIMAD UR10, UR39, UR10, UR8 ;  /* 0x0000000a270a72a4 */ /* 0x000fe2000f8e0208 */
[----:B------:R-:W-:Y:S01]  /*7f30*/  @!UP0 UMOV UR4, UR7 ;  /* 0x0000000700048c82 */ /* 0x000fe20008000000 */
[----:B------:R-:W-:Y:S02]  /*7f40*/  UIADD3 UR7, UPT, UPT, -UR8, URZ, URZ ;  /* 0x000000ff08077290 */ /* 0x000fe4000fffe1ff */
[----:B------:R-:W-:Y:S04]  /*7f50*/  @!UP0 USHF.R.U32.HI UR4, URZ, UR47, UR4 ;  /* 0x0000002fff048299 */ /* 0x000fe80008011604 */
[----:B------:R-:W-:Y:S04]  /*7f60*/  @!UP0 USEL UR4, UR5, UR4, !UP2 ;  /* 0x0000000405048287 */ /* 0x000fe8000d000000 */
[----:B------:R-:W-:Y:S02]  /*7f70*/  @!UP0 UIMAD UR9, UR9, UR10, UR4 ;  /* 0x0000000a090982a4 */ /* 0x000fe4000f8e0204 */
[----:B------:R-:W-:Y:S02]  /*7f80*/  @!UP0 UIADD3 UR10, UPT, UPT, UR11, -UR4, URZ ;  /* 0x800000040b0a8290 */ /* 0x000fe4000fffe0ff */
[----:B------:R-:W-:Y:S02]  /*7f90*/  UIMAD UR4, UR62, UR7, UR36 ;  /* 0x000000073e0472a4 */ /* 0x000fe4000f8e0224 */
[----:B------:R-:W-:Y:S03]  /*7fa0*/  @!UP0 UIMAD UR8, UR10, UR39, UR5 ;  /* 0x000000270a0882a4 */ /* 0x000fe6000f8e0205 */
[----:B------:R-:W-:Y:S02]  /*7fb0*/  @!UP0 UMOV UR5, UR9 ;  /* 0x0000000900058c82 */ /* 0x000fe40008000000 */
[----:B------:R-:W-:Y:S02]  /*7fc0*/  UIMAD UR37, UR5, UR48, UR6 ;  /* 0x00000030052572a4 */ /* 0x000fe4000f8e0206 */
[----:B------:R-:W-:Y:S11]  /*7fd0*/  UIMAD UR36, UR8, UR62, UR4 ;  /* 0x0000003e082472a4 */ /* 0x000ff6000f8e0204 */
[----:B------:R-:W-:Y:S01]  /*7fe0*/  @!UPT UIADD3 URZ, UPT, UPT, URZ, URZ, URZ ;  /* 0x000000fffffff290 */ /* 0x000fe2000fffe0ff */
.L_x_124:
[----:B------:R-:W1:Y:S01]  /*7ff0*/  LDCU UR16, c[0x0][0x388] ;  /* 0x00007100ff1077ac */ /* 0x000e620008000800 */
[----:B------:R-:W-:Y:S01]  /*8000*/  R2UR UR6, R2 ;  /* 0x00000000020672ca */ /* 0x000fe200000e0000 */
[----:B------:R-:W-:Y:S01]  /*8010*/  IMAD.U32 R8, RZ, RZ, UR18 ;  /* 0x00000012ff087e24 */ /* 0x000fe2000f8e00ff */
[----:B------:R-:W-:Y:S01]  /*8020*/  LEA R2, R22, UR49, 0x2 ;  /* 0x0000003116027c11 */ /* 0x000fe2000f8e10ff */
[----:B------:R-:W2:Y:S01]  /*8030*/  LDCU UR11, c[0x0][0x38c] ;  /* 0x00007180ff0b77ac */ /* 0x000ea20008000800 */
[----:B------:R-:W-:Y:S02]  /*8040*/  IABS R0, R0 ;  /* 0x0000000000007213 */ /* 0x000fe40000000000 */
[----:B------:R-:W-:Y:S01]  /*8050*/  IABS R8, R8 ;  /* 0x0000000800087213 */ /* 0x000fe20000000000 */
[----:B------:R-:W-:Y:S01]  /*8060*/  USHF.L.U32 UR42, UR20, 0x6, URZ ;  /* 0x00000006142a7899 */ /* 0x000fe200080006ff */
[----:B------:R-:W5:Y:S01]  /*8070*/  LDL R2, [R2] ;  /* 0x0000000002027983 */ /* 0x000f620000100800 */
[----:B------:R-:W-:Y:S01]  /*8080*/  IMAD.MOV R0, RZ, RZ, -R0 ;  /* 0x000000ffff007224 */ /* 0x000fe200078e0a00 */
[----:B------:R-:W-:Y:S02]  /*8090*/  R2UR UR9, R8 ;  /* 0x00000000080972ca */ /* 0x000fe400000e0000 */
[----:B------:R-:W-:Y:S01]  /*80a0*/  @P0 SHF.R.U32.HI R4, RZ, 0x10, R5 ;  /* 0x00000010ff040819 */ /* 0x000fe20000011605 */
[----:B------:R-:W3:Y:S01]  /*80b0*/  I2F.RP R3, UR6 ;  /* 0x0000000600037d06 */ /* 0x000ee20008209400 */
[----:B------:R-:W-:Y:S02]  /*80c0*/  R2UR UR17, R60 ;  /* 0x000000003c1172ca */ /* 0x000fe400000e0000 */
[----:B------:R-:W-:Y:S07]  /*80d0*/  @P0 R2UR UR17, R4 ;  /* 0x00000000041102ca */ /* 0x000fee00000e0000 */
[----:B---3--:R-:W3:Y:S01]  /*80e0*/  MUFU.RCP R3, R3 ;  /* 0x0000000300037308 */ /* 0x008ee20000001000 */
[----:B--2---:R-:W-:Y:S05]  /*80f0*/  IMAD.U32 R8, RZ, RZ, UR11 ;  /* 0x0000000bff087e24 */ /* 0x004fea000f8e00ff */
[----:B------:R-:W-:Y:S01]  /*8100*/  IMAD.U32 R60, RZ, RZ, UR17 ;  /* 0x00000011ff3c7e24 */ /* 0x000fe2000f8e00ff */
[----:B------:R-:W-:Y:S01]  /*8110*/  UIADD3 UR17, UPT, UPT, UR52, 0x300, URZ ;  /* 0x0000030034117890 */ /* 0x000fe2000fffe0ff */
[----:B------:R-:W-:Y:S04]  /*8120*/  IABS R8, R8 ;  /* 0x0000000800087213 */ /* 0x000fe80000000000 */
[----:B------:R-:W2:Y:S01]  /*8130*/  I2F.RP R10, R8 ;  /* 0x00000008000a7306 */ /* 0x000ea20000209400 */
[----:B---3--:R-:W-:Y:S09]  /*8140*/  VIADD R3, R3, 0xffffffe ;  /* 0x0ffffffe03037836 */ /* 0x008ff20000000000 */
[----:B------:R-:W3:Y:S10]  /*8150*/  F2I.FTZ.U32.TRUNC.NTZ R3, R3 ;  /* 0x0000000300037305 */ /* 0x000ef4000021f000 */
[----:B--2---:R-:W2:Y:S01]  /*8160*/  MUFU.RCP R10, R10 ;  /* 0x0000000a000a7308 */ /* 0x004ea20000001000 */
[----:B---3--:R-:W-:Y:S01]  /*8170*/  R2UR UR5, R3 ;  /* 0x00000000030572ca */ /* 0x008fe200000e0000 */
[----:B-1----:R-:W-:Y:S05]  /*8180*/  IMAD.U32 R3, RZ, RZ, UR16 ;  /* 0x00000010ff037e24 */ /* 0x002fea000f8e00ff */
[----:B------:R-:W-:Y:S04]  /*8190*/  IABS R3, R3 ;  /* 0x0000000300037213 */ /* 0x000fe80000000000 */
[----:B------:R-:W-:Y:S01]  /*81a0*/  R2UR UR7, R3 ;  /* 0x00000000030772ca */ /* 0x000fe200000e0000 */
[----:B--2---:R-:W-:Y:S02]  /*81b0*/  VIADD R10, R10, 0xffffffe ;  /* 0x0ffffffe0a0a7836 */ /* 0x004fe40000000000 */
[----:B------:R-:W-:Y:S02]  /*81c0*/  UIADD3 UR4, UPT, UPT, URZ, -UR5, URZ ;  /* 0x80000005ff047290 */ /* 0x000fe4000fffe0ff */
[----:B------:R-:W1:Y:S02]  /*81d0*/  F2I.FTZ.U32.TRUNC.NTZ R11, R10 ;  /* 0x0000000a000b7305 */ /* 0x000e64000021f000 */
[----:B------:R-:W-:Y:S03]  /*81e0*/  UIMAD UR8, UR4, UR6, URZ ;  /* 0x00000006040872a4 */ /* 0x000fe6000f8e02ff */
[----:B------:R-:W-:Y:S02]  /*81f0*/  UMOV UR4, URZ ;  /* 0x000000ff00047c82 */ /* 0x000fe40008000000 */
[----:B------:R-:W-:Y:S02]  /*8200*/  UIMAD.WIDE.U32 UR4, UR5, UR8, UR4 ;  /* 0x00000008050472a5 */ /* 0x000fe4000f8e0004 */
[----:B------:R-:W-:Y:S02]  /*8210*/  R2UR UR8, R0 ;  /* 0x00000000000872ca */ /* 0x000fe400000e0000 */
[----:B------:R-:W2:Y:S03]  /*8220*/  I2F.RP R0, UR7 ;  /* 0x0000000700007d06 */ /* 0x000ea60008209400 */
[----:B------:R-:W-:Y:S01]  /*8230*/  UMOV UR4, UR5 ;  /* 0x0000000500047c82 */ /* 0x000fe20008000000 */
[--C-:B-1----:R-:W-:Y:S01]  /*8240*/  IMAD.MOV R3, RZ, RZ, -R11.reuse ;  /* 0x000000ffff037224 */ /* 0x102fe200078e0a0b */
[----:B------:R-:W-:Y:S01]  /*8250*/  UIMAD.WIDE.U32 UR4, UR4, UR9, URZ ;  /* 0x00000009040472a5 */ /* 0x000fe2000f8e00ff */
[----:B------:R-:W-:Y:S02]  /*8260*/  IMAD.MOV.U32 R10, RZ, RZ, RZ ;  /* 0x000000ffff0a7224 */ /* 0x000fe400078e00ff */
[----:B------:R-:W-:Y:S04]  /*8270*/  IMAD R3, R3, R8, RZ ;  /* 0x0000000803037224 */ /* 0x000fe800078e02ff */
[----:B------:R-:W-:Y:S01]  /*8280*/  UMOV UR43, UR5 ;  /* 0x00000005002b7c82 */ /* 0x000fe20008000000 */
[----:B------:R-:W-:Y:S01]  /*8290*/  IMAD.HI.U32 R11, R11, R3, R10 ;  /* 0x000000030b0b7227 */ /* 0x000fe200078e000a */
[----:B------:R-:W-:Y:S01]  /*82a0*/  UIMAD UR4, UR43, UR8, UR9 ;  /* 0x000000082b0472a4 */ /* 0x000fe2000f8e0209 */
[----:B--2---:R-:W1:Y:S03]  /*82b0*/  MUFU.RCP R0, R0 ;  /* 0x0000000000007308 */ /* 0x004e660000001000 */
[----:B------:R-:W-:Y:S11]  /*82c0*/  UISETP.GT.U32.AND UP0, UPT, UR6, UR4, UPT ;  /* 0x000000040600728c */ /* 0x000ff6000bf04070 */
[----:B------:R-:W-:Y:S02]  /*82d0*/  @!UP0 UIADD3 UR4, UPT, UPT, UR4, -UR6, URZ ;  /* 0x8000000604048290 */ /* 0x000fe4000fffe0ff */
[----:B------:R-:W-:Y:S01]  /*82e0*/  @!UP0 UIADD3 UR43, UPT, UPT, UR43, 0x1, URZ ;  /* 0x000000012b2b8890 */ /* 0x000fe2000fffe0ff */
[----:B-1----:R-:W-:Y:S01]  /*82f0*/  VIADD R0, R0, 0xffffffe ;  /* 0x0ffffffe00007836 */ /* 0x002fe20000000000 */
[----:B------:R-:W-:Y:S02]  /*8300*/  UISETP.GE.U32.AND UP2, UPT, UR4, UR6, UPT ;  /* 0x000000060400728c */ /* 0x000fe4000bf46070 */
[----:B------:R-:W-:Y:S02]  /*8310*/  ULOP3.LUT UR4, UR18, UR56, URZ, 0x3c, !UPT ;  /* 0x0000003812047292 */ /* 0x000fe4000f8e3cff */
[----:B------:R-:W-:Y:S01]  /*8320*/  UISETP.NE.AND UP0, UPT, UR56, URZ, UPT ;  /* 0x000000ff3800728c */ /* 0x000fe2000bf05270 */
[----:B------:R-:W1:Y:S01]  /*8330*/  F2I.FTZ.U32.TRUNC.NTZ R0, R0 ;  /* 0x0000000000007305 */ /* 0x000e62000021f000 */
[----:B------:R-:W-:Y:S05]  /*8340*/  UISETP.GE.AND UP1, UPT, UR4, URZ, UPT ;  /* 0x000000ff0400728c */ /* 0x000fea000bf26270 */
[----:B------:R-:W-:Y:S06]  /*8350*/  @UP2 UIADD3 UR43, UPT, UPT, UR43, 0x1, URZ ;  /* 0x000000012b2b2890 */ /* 0x000fec000fffe0ff */
[----:B------:R-:W-:Y:S02]  /*8360*/  @!UP1 UIADD3 UR43, UPT, UPT, -UR43, URZ, URZ ;  /* 0x000000ff2b2b9290 */ /* 0x000fe4000fffe1ff */
[----:B------:R-:W-:Y:S01]  /*8370*/  @!UP0 ULOP3.LUT UR43, URZ, UR56, URZ, 0x33, !UPT ;  /* 0x00000038ff2b8292 */ /* 0x000fe2000f8e33ff */
[----:B-1----:R-:W-:Y:S05]  /*8380*/  R2UR UR5, R0 ;  /* 0x00000000000572ca */ /* 0x002fea00000e0000 */
[----:B------:R-:W-:Y:S05]  /*8390*/  IMAD.U32 R0, RZ, RZ, UR43 ;  /* 0x0000002bff007e24 */ /* 0x000fea000f8e00ff */
[----:B------:R-:W-:Y:S03]  /*83a0*/  IABS R0, R0 ;  /* 0x0000000000007213 */ /* 0x000fe60000000000 */
[----:B------:R-:W-:Y:S01]  /*83b0*/  UIADD3 UR4, UPT, UPT, URZ, -UR5, URZ ;  /* 0x80000005ff047290 */ /* 0x000fe2000fffe0ff */
[----:B------:R-:W-:Y:S03]  /*83c0*/  R2UR UR8, R0 ;  /* 0x00000000000872ca */ /* 0x000fe600000e0000 */
[----:B------:R-:W-:Y:S03]  /*83d0*/  UIMAD UR6, UR4, UR7, URZ ;  /* 0x00000007040672a4 */ /* 0x000fe6000f8e02ff */
[----:B------:R-:W-:Y:S02]  /*83e0*/  UMOV UR4, URZ ;  /* 0x000000ff00047c82 */ /* 0x000fe40008000000 */
[----:B------:R-:W-:Y:S07]  /*83f0*/  UIMAD.WIDE.U32 UR4, UR5, UR6, UR4 ;  /* 0x00000006050472a5 */ /* 0x000fee000f8e0004 */
[----:B------:R-:W-:Y:S02]  /*8400*/  UMOV UR4, UR5 ;  /* 0x0000000500047c82 */ /* 0x000fe40008000000 */
        /* <DEDUP_REMOVED lines=8> */
[----:B------:R-:W-:Y:S04]  /*8490*/  ULOP3.LUT UR4, UR43, UR16, URZ, 0x3c, !UPT ;  /* 0x000000102b047292 */ /* 0x000fe8000f8e3cff */
[----:B------:R-:W-:Y:S05]  /*84a0*/  UISETP.GE.AND UP0, UPT, UR4, URZ, UPT ;  /* 0x000000ff0400728c */ /* 0x000fea000bf06270 */
[----:B------:R-:W-:Y:S02]  /*84b0*/  @UP1 UIADD3 UR44, UPT, UPT, UR44, 0x1, URZ ;  /* 0x000000012c2c1890 */ /* 0x000fe4000fffe0ff */
[----:B------:R-:W-:Y:S04]  /*84c0*/  UISETP.NE.AND UP1, UPT, UR16, URZ, UPT ;  /* 0x000000ff1000728c */ /* 0x000fe8000bf25270 */
[----:B------:R-:W-:Y:S07]  /*84d0*/  @!UP0 UIADD3 UR44, UPT, UPT, -UR44, URZ, URZ ;  /* 0x000000ff2c2c8290 */ /* 0x000fee000fffe1ff */
[----:B------:R-:W-:Y:S02]  /*84e0*/  @!UP1 ULOP3.LUT UR44, URZ, UR16, URZ, 0x33, !UPT ;  /* 0x00000010ff2c9292 */ /* 0x000fe4000f8e33ff */
[----:B------:R-:W-:Y:S04]  /*84f0*/  UISETP.NE.AND UP1, UPT, UR38, 0x1, UPT ;  /* 0x000000012600788c */ /* 0x000fe8000bf25270 */
[----:B------:R-:W-:Y:S05]  /*8500*/  IMAD.U32 R0, RZ, RZ, UR44 ;  /* 0x0000002cff007e24 */ /* 0x000fea000f8e00ff */
[----:B------:R-:W-:Y:S02]  /*8510*/  IABS R0, R0 ;  /* 0x0000000000007213 */ /* 0x000fe40000000000 */
[----:B------:R-:W1:Y:S03]  /*8520*/  @!UP1 LDCU.128 UR12, c[0x0][0xc10] ;  /* 0x00018200ff0c97ac */ /* 0x000e660008000c00 */
[----:B------:R-:W-:Y:S04]  /*8530*/  IMAD.HI.U32 R11, R11, R0, RZ ;  /* 0x000000000b0b7227 */ /* 0x000fe800078e00ff */
[----:B------:R-:W-:Y:S01]  /*8540*/  IMAD.MOV R3, RZ, RZ, -R11 ;  /* 0x000000ffff037224 */ /* 0x000fe200078e0a0b */
[----:B------:R-:W2:Y:S03]  /*8550*/  @!UP1 LDCU UR10, c[0x0][0xc20] ;  /* 0x00018400ff0a97ac */ /* 0x000ea60008000800 */
[C---:B------:R-:W-:Y:S01]  /*8560*/  IMAD R0, R8.reuse, R3, R0 ;  /* 0x0000000308007224 */ /* 0x040fe200078e0200 */
[----:B------:R-:W3:Y:S04]  /*8570*/  @!UP1 LDCU UR5, c[0x0][0xc0c] ;  /* 0x00018180ff0597ac */ /* 0x000ee80008000800 */
[----:B------:R-:W-:Y:S01]  /*8580*/  ISETP.GT.U32.AND P1, PT, R8, R0, PT ;  /* 0x000000000800720c */ /* 0x000fe20003f24070 */
[----:B-1----:R-:W-:Y:S02]  /*8590*/  UIMAD.WIDE.U32 UR6, UR36, UR15, URZ ;  /* 0x0000000f240672a5 */ /* 0x002fe4000f8e00ff */
[----:B------:R-:W-:Y:S02]  /*85a0*/  UIMAD.WIDE.U32 UR8, UR37, UR12, URZ ;  /* 0x0000000c250872a5 */ /* 0x000fe4000f8e00ff */
[----:B------:R-:W-:Y:S02]  /*85b0*/  @!UP1 UISETP.NE.AND UP0, UPT, UR14, 0x1, UPT ;  /* 0x000000010e00988c */ /* 0x000fe4000bf05270 */
[----:B------:R-:W-:Y:S01]  /*85c0*/  ULOP3.LUT UR8, UR44, UR11, URZ, 0x3c, !UPT ;  /* 0x0000000b2c087292 */ /* 0x000fe2000f8e3cff */
[----:B------:R-:W-:Y:S02]  /*85d0*/  @!UP1 UMOV UR6, UR7 ;  /* 0x0000000700069c82 */ /* 0x000fe40008000000 */
[----:B------:R-:W-:Y:S01]  /*85e0*/  @!UP1 UMOV UR4, UR9 ;  /* 0x0000000900049c82 */ /* 0x000fe20008000000 */
[----:B--2---:R-:W-:Y:S02]  /*85f0*/  @!UP1 USHF.R.U32.HI UR6, URZ, UR10, UR6 ;  /* 0x0000000aff069299 */ /* 0x004fe40008011606 */
[----:B------:R-:W-:Y:S01]  /*8600*/  @!P1 IMAD.IADD R0, R0, 0x1, -R8 ;  /* 0x0000000100009824 */ /* 0x000fe200078e0a08 */
[----:B---3--:R-:W-:Y:S01]  /*8610*/  @!UP1 UISETP.NE.AND UP2, UPT, UR5, 0x1, UPT ;  /* 0x000000010500988c */ /* 0x008fe2000bf45270 */
[----:B------:R-:W-:Y:S01]  /*8620*/  @!P1 VIADD R11, R11, 0x1 ;  /* 0x000000010b0b9836 */ /* 0x000fe20000000000 */
[----:B------:R-:W-:Y:S02]  /*8630*/  @!UP1 USEL UR6, UR36, UR6, !UP0 ;  /* 0x0000000624069287 */ /* 0x000fe4000c000000 */
[----:B------:R-:W-:Y:S01]  /*8640*/  UISETP.GE.AND UP0, UPT, UR8, URZ, UPT ;  /* 0x000000ff0800728c */ /* 0x000fe2000bf06270 */
[----:B------:R-:W-:Y:S01]  /*8650*/  ISETP.GE.U32.AND P2, PT, R0, R8, PT ;  /* 0x000000080000720c */ /* 0x000fe20003f46070 */
[----:B------:R-:W-:Y:S04]  /*8660*/  @!UP1 USHF.R.U32.HI UR4, URZ, UR13, UR4 ;  /* 0x0000000dff049299 */ /* 0x000fe80008011604 */
[----:B------:R-:W-:Y:S02]  /*8670*/  @!UP1 USEL UR7, UR37, UR4, !UP2 ;  /* 0x0000000425079287 */ /* 0x000fe4000d000000 */
[----:B------:R-:W-:Y:S02]  /*8680*/  UISETP.NE.AND UP2, UPT, UR11, URZ, UPT ;  /* 0x000000ff0b00728c */ /* 0x000fe4000bf45270 */
[----:B------:R-:W-:Y:S02]  /*8690*/  @!UP1 UIADD3 UR4, UPT, UPT, -UR7, UR6, URZ ;  /* 0x0000000607049290 */ /* 0x000fe4000fffe1ff */
[----:B------:R-:W-:Y:S02]  /*86a0*/  @!UP1 UIADD3 UR6, UPT, UPT, UR7, -UR6, URZ ;  /* 0x8000000607069290 */ /* 0x000fe4000fffe0ff */
[----:B------:R-:W-:Y:S01]  /*86b0*/  @!UP1 UIMAD UR37, UR4, UR5, UR37 ;  /* 0x00000005042592a4 */ /* 0x000fe2000f8e0225 */
[----:B------:R-:W-:Y:S01]  /*86c0*/  @P2 VIADD R11, R11, 0x1 ;  /* 0x000000010b0b2836 */ /* 0x000fe20000000000 */
[----:B------:R-:W-:Y:S02]  /*86d0*/  UIADD3 UR4, UPT, UPT, -UR43, URZ, URZ ;  /* 0x000000ff2b047290 */ /* 0x000fe4000fffe1ff */
[----:B------:R-:W-:Y:S02]  /*86e0*/  @!UP1 UIMAD UR36, UR6, UR14, UR36 ;  /* 0x0000000e062492a4 */ /* 0x000fe4000f8e0224 */
[----:B------:R-:W-:Y:S01]  /*86f0*/  UIMAD UR5, UR56, UR4, UR18 ;  /* 0x00000004380572a4 */ /* 0x000fe2000f8e0212 */
[----:B------:R-:W-:Y:S01]  /*8700*/  R2UR UR45, R11 ;  /* 0x000000000b2d72ca */ /* 0x000fe200000e0000 */
[----:B------:R-:W-:Y:S02]  /*8710*/  UIADD3 UR4, UPT, UPT, -UR44, URZ, URZ ;  /* 0x000000ff2c047290 */ /* 0x000fe4000fffe1ff */
[----:B------:R-:W-:Y:S02]  /*8720*/  USHF.L.U32 UR53, UR5, 0x6, URZ ;  /* 0x0000000605357899 */ /* 0x000fe400080006ff */
[----:B------:R-:W-:Y:S08]  /*8730*/  UIMAD UR43, UR16, UR4, UR43 ;  /* 0x00000004102b72a4 */ /* 0x000ff0000f8e022b */
[----:B------:R-:W-:Y:S02]  /*8740*/  @!UP0 UIADD3 UR45, UPT, UPT, -UR45, URZ, URZ ;  /* 0x000000ff2d2d8290 */ /* 0x000fe4000fffe1ff */
[----:B------:R-:W-:Y:S02]  /*8750*/  ULOP3.LUT UP0, URZ, UR17, 0x90, URZ, 0xc0, !UPT ;  /* 0x0000009011ff7892 */ /* 0x000fe4000f80c0ff */
[----:B------:R-:W-:Y:S04]  /*8760*/  @!UP2 ULOP3.LUT UR45, URZ, UR11, URZ, 0x33, !UPT ;  /* 0x0000000bff2da292 */ /* 0x000fe8000f8e33ff */
[----:B------:R-:W-:Y:S04]  /*8770*/  UIADD3 UR6, UPT, UPT, -UR45, URZ, URZ ;  /* 0x000000ff2d067290 */ /* 0x000fe8000fffe1ff */
[----:B------:R-:W-:Y:S01]  /*8780*/  UIMAD UR44, UR11, UR6, UR44 ;  /* 0x000000060b2c72a4 */ /* 0x000fe2000f8e022c */
[----:B------:R-:W-:Y:S11]  /*8790*/  BRA.U !UP0, `(.L_x_125) ;  /* 0x00000001087c7547 */ /* 0x000ff6000b800000 */
[----:B------:R-:W1:Y:S01]  /*87a0*/  LDCU.64 UR8, c[0x4][0x80] ;  /* 0x01001000ff0877ac */ /* 0x000e620008000a00 */
[----:B------:R-:W-:Y:S01]  /*87b0*/  MOV R16, 0x0 ;  /* 0x0000000000107802 */ /* 0x000fe20000000f00 */
[----:B------:R-:W-:Y:S02]  /*87c0*/  HFMA2 R12, -RZ, RZ, 0, 5.9604644775390625e-08 ;  /* 0x00000001ff0c7431 */ /* 0x000fe400000001ff */
[----:B------:R-:W-:Y:S01]  /*87d0*/  IMAD.MOV.U32 R8, RZ, RZ, 0x70 ;  /* 0x00000070ff087424 */ /* 0x000fe200078e00ff */
[----:B------:R2:W3:Y:S01]  /*87e0*/  LDC.64 R14, c[0x4][R16] ;  /* 0x01000000100e7b82 */ /* 0x0004e20000000a00 */
[----:B------:R-:W4:Y:S01]  /*87f0*/  LDCU.64 UR6, c[0x4][0x88] ;  /* 0x01001100ff0677ac */ /* 0x000f220008000a00 */
[----:B------:R-:W-:Y:S01]  /*8800*/  IMAD.MOV.U32 R13, RZ, RZ, RZ ;  /* 0x000000ffff0d7224 */ /* 0x000fe200078e00ff */
[----:B------:R-:W2:Y:S01]  /*8810*/  LDCU.64 UR4, c[0x4][0x8] ;  /* 0x01000100ff0477ac */ /* 0x000ea20008000a00 */
[----:B-1----:R-:W-:Y:S01]  /*8820*/  MOV R5, UR9 ;  /* 0x0000000900057c02 */ /* 0x002fe20008000f00 */
[----:B------:R-:W-:Y:S01]  /*8830*/  IMAD.U32 R4, RZ, RZ, UR8 ;  /* 0x00000008ff047e24 */ /* 0x000fe2000f8e00ff */
[----:B----4-:R-:W-:Y:S01]  /*8840*/  MOV R7, UR7 ;  /* 0x0000000700077c02 */ /* 0x010fe20008000f00 */
[----:B------:R-:W-:Y:S01]  /*8850*/  IMAD.U32 R6, RZ, RZ, UR6 ;  /* 0x00000006ff067e24 */ /* 0x000fe2000f8e00ff */
[----:B--2---:R-:W-:Y:S01]  /*8860*/  MOV R11, UR5 ;  /* 0x00000005000b7c02 */ /* 0x004fe20008000f00 */
[----:B------:R-:W-:Y:S02]  /*8870*/  IMAD.U32 R10, RZ, RZ, UR4 ;  /* 0x00000004ff0a7e24 */ /* 0x000fe4000f8e00ff */
[----:B------:R-:W-:Y:S07]  /*8880*/  LEPC R20, `(.L_x_126) ;  /* 0x000000001014794e */ /* 0x000fee0000000000 */
[----:B---3-5:R-:W-:Y:S05]  /*8890*/  CALL.ABS.NOINC R14 ;  /* 0x000000000e007343 */ /* 0x028fea0003c00000 */
.L_x_126:
[----:B------:R-:W1:Y:S01]  /*88a0*/  LDCU.64 UR8, c[0x4][0x80] ;  /* 0x01001000ff0877ac */ /* 0x000e620008000a00 */
[----:B------:R-:W2:Y:S01]  /*88b0*/  LDC.64 R16, c[0x4][R16] ;  /* 0x0100000010107b82 */ /* 0x000ea20000000a00 */
[----:B------:R-:W-:Y:S02]  /*88c0*/  HFMA2 R12, -RZ, RZ, 0, 5.9604644775390625e-08 ;  /* 0x00000001ff0c7431 */ /* 0x000fe400000001ff */
[----:B------:R-:W-:Y:S02]  /*88d0*/  IMAD.MOV.U32 R8, RZ, RZ, 0x70 ;  /* 0x00000070ff087424 */ /* 0x000fe400078e00ff */
[----:B------:R-:W-:Y:S01]  /*88e0*/  IMAD.MOV.U32 R13, RZ, RZ, RZ ;  /* 0x000000ffff0d7224 */ /* 0x000fe200078e00ff */
[----:B------:R-:W3:Y:S01]  /*88f0*/  LDCU.64 UR6, c[0x4][0x88] ;  /* 0x01001100ff0677ac */ /* 0x000ee20008000a00 */
[----:B------:R-:W4:Y:S01]  /*8900*/  LDCU.64 UR4, c[0x4][0x8] ;  /* 0x01000100ff0477ac */ /* 0x000f220008000a00 */
[----:B-1----:R-:W-:Y:S02]  /*8910*/  MOV R4, UR8 ;  /* 0x0000000800047c02 */ /* 0x002fe40008000f00 */
[----:B------:R-:W-:Y:S02]  /*8920*/  MOV R5, UR9 ;  /* 0x0000000900057c02 */ /* 0x000fe40008000f00 */
[----:B---3--:R-:W-:Y:S01]  /*8930*/  MOV R7, UR7 ;  /* 0x0000000700077c02 */ /* 0x008fe20008000f00 */
[----:B------:R-:W-:Y:S01]  /*8940*/  IMAD.U32 R6, RZ, RZ, UR6 ;  /* 0x00000006ff067e24 */ /* 0x000fe2000f8e00ff */
[----:B----4-:R-:W-:Y:S01]  /*8950*/  MOV R11, UR5 ;  /* 0x00000005000b7c02 */ /* 0x010fe20008000f00 */
[----:B------:R-:W-:Y:S02]  /*8960*/  IMAD.U32 R10, RZ, RZ, UR4 ;  /* 0x00000004ff0a7e24 */ /* 0x000fe4000f8e00ff */
[----:B------:R-:W-:Y:S07]  /*8970*/  LEPC R20, `(.L_x_125) ;  /* 0x000000001014794e */ /* 0x000fee0000000000 */
[----:B--2---:R-:W-:Y:S05]  /*8980*/  CALL.ABS.NOINC R16 ;  /* 0x0000000010007343 */ /* 0x004fea0003c00000 */
.L_x_125:
[----:B------:R-:W-:Y:S02]  /*8990*/  R2UR UR4, R52 ;  /* 0x00000000340472ca */ /* 0x000fe400000e0000 */
[----:B------:R-:W-:Y:S02]  /*89a0*/  R2UR UR7, R48 ;  /* 0x00000000300772ca */ /* 0x000fe400000e0000 */
[----:B------:R-:W-:Y:S02]  /*89b0*/  R2UR UR6, R47 ;  /* 0x000000002f0672ca */ /* 0x000fe400000e0000 */
[----:B------:R-:W-:Y:S04]  /*89c0*/  ISETP.NE.U32.AND P4, PT, R42, RZ, PT ;  /* 0x000000ff2a00720c */ /* 0x000fe80003f85070 */
[----:B------:R-:W-:Y:S03]  /*89d0*/  ISETP.NE.AND.EX P4, PT, R43, RZ, PT, P4 ;  /* 0x000000ff2b00720c */ /* 0x000fe60003f85340 */
[----:B------:R-:W-:Y:S01]  /*89e0*/  UISETP.NE.AND UP2, UPT, UR4, URZ, UPT ;  /* 0x000000ff0400728c */ /* 0x000fe2000bf45270 */
[----:B------:R-:W1:Y:S01]  /*89f0*/  LDCU.64 UR4, c[0x0][0x990] ;  /* 0x00013200ff0477ac */ /* 0x000e620008000a00 */
[----:B------:R-:W-:Y:S04]  /*8a00*/  ISETP.NE.U32.AND P2, PT, RZ, UR7, PT ;  /* 0x00000007ff007c0c */ /* 0x000fe8000bf45070 */
[----:B------:R-:W-:Y:S02]  /*8a10*/  PLOP3.LUT P1, PT, PT, PT, UP2, 0x80, 0x8 ;  /* 0x000000000008781c */ /* 0x000fe40003f2f028 */
[----:B------:R-:W-:Y:S01]  /*8a20*/  ISETP.NE.AND.EX P2, PT, RZ, UR6, PT, P2 ;  /* 0x00000006ff007c0c */ /* 0x000fe2000bf45320 */
[----:B-1----:R-:W-:Y:S04]  /*8a30*/  UISETP.NE.U32.AND UP0, UPT, UR4, URZ, UPT ;  /* 0x000000ff0400728c */ /* 0x002fe8000bf05070 */
[----:B------:R-:W-:Y:S02]  /*8a40*/  UISETP.NE.AND.EX UP1, UPT, UR5, URZ, UPT, UP0 ;  /* 0x000000ff0500728c */ /* 0x000fe4000bf25300 */
[----:B------:R-:W-:Y:S02]  /*8a50*/  UPLOP3.LUT UP0, UPT, UPT, UPT, UPT, 0x40, 0x4 ;  /* 0x000000000004789c */ /* 0x000fe40003f0e870 */
[----:B------:R-:W-:Y:S06]  /*8a60*/  @UP2 UPLOP3.LUT UP0, UPT, UPT, UPT, UP1, 0x80, 0x8 ;  /* 0x000000000008289c */ /* 0x000fec0003f0f010 */
[----:B------:R-:W-:Y:S01]  /*8a70*/  PLOP3.LUT P0, PT, PT, PT, UP0, 0x80, 0x8 ;  /* 0x000000000008781c */ /* 0x000fe20003f0f008 */
[----:B------:R-:W-:Y:S01]  /*8a80*/  @!UPT UIADD3 URZ, UPT, UPT, URZ, URZ, URZ ;  /* 0x000000fffffff290 */ /* 0x000fe2000fffe0ff */
[----:B------:R-:W-:Y:S11]  /*8a90*/  BRA.U !UP1, `(.L_x_127) ;  /* 0x0000000109447547 */ /* 0x000ff6000b800000 */
[----:B------:R-:W1:Y:S01]  /*8aa0*/  LDCU.64 UR8, c[0x0][0x358] ;  /* 0x00006b00ff0877ac */ /* 0x000e620008000a00 */
[----:B------:R-:W-:Y:S01]  /*8ab0*/  R2UR UR6, R48 ;  /* 0x00000000300672ca */ /* 0x000fe200000e0000 */
[----:B------:R-:W-:Y:S01]  /*8ac0*/  HFMA2 R45, -RZ, RZ, 0, 5.9604644775390625e-08 ;  /* 0x00000001ff2d7431 */ /* 0x000fe200000001ff */
[----:B------:R-:W-:Y:S01]  /*8ad0*/  R2UR UR5, R47 ;  /* 0x000000002f0572ca */ /* 0x000fe200000e0000 */
[----:B------:R-:W-:Y:S10]  /*8ae0*/  IMAD.MOV.U32 R0, RZ, RZ, 0x1 ;  /* 0x00000001ff007424 */ /* 0x000ff400078e00ff */
[----:B------:R-:W-:Y:S04]  /*8af0*/  UISETP.NE.U32.AND UP0, UPT, UR6, URZ, UPT ;  /* 0x000000ff0600728c */ /* 0x000fe8000bf05070 */
[----:B------:R-:W-:Y:S06]  /*8b00*/  UISETP.NE.AND.EX UP0, UPT, UR5, URZ, UPT, UP0 ;  /* 0x000000ff0500728c */ /* 0x000fec000bf05300 */
[----:B------:R-:W-:Y:S05]  /*8b10*/  PLOP3.LUT P3, PT, PT, PT, UP0, 0x80, 0x8 ;  /* 0x000000000008781c */ /* 0x000fea0003f6f008 */
[----:B------:R-:W2:Y:S01]  /*8b20*/  @UP0 LDCU.64 UR6, c[0x0][0x988] ;  /* 0x00013100ff0607ac */ /* 0x000ea20008000a00 */
[----:B------:R-:W-:Y:S07]  /*8b30*/  @UP0 UIMAD UR4, UR50, UR4, URZ ;  /* 0x00000004320402a4 */ /* 0x000fee000f8e02ff */
[----:B------:R-:W-:Y:S01]  /*8b40*/  @!P3 PRMT R45, R0, 0x7610, R45 ;  /* 0x00007610002db816 */ /* 0x000fe2000000002d */
[----:B--2---:R-:W-:Y:S06]  /*8b50*/  @UP0 UIMAD.WIDE UR4, UR4, 0x4, UR6 ;  /* 0x00000004040408a5 */ /* 0x004fec000f8e0206 */
[----:B-----5:R-:W-:Y:S02]  /*8b60*/  IMAD.U32 R26, RZ, RZ, UR4 ;  /* 0x00000004ff1a7e24 */ /* 0x020fe4000f8e00ff */
[----:B------:R-:W-:Y:S03]  /*8b70*/  IMAD.U32 R27, RZ, RZ, UR5 ;  /* 0x00000005ff1b7e24 */ /* 0x000fe6000f8e00ff */
[----:B------:R-:W2:Y:S02]  /*8b80*/  @!UP0 LDCU UR4, c[0x0][0x980] ;  /* 0x00013000ff0487ac */ /* 0x000ea40008000800 */
[----:B-1----:R1:W5:Y:S02]  /*8b90*/  @P3 LDG.E R26, desc[UR8][R26.64] ;  /* 0x000000081a1a3981 */ /* 0x002364000c1e1900 */
[----:B-12---:R-:W-:Y:S02]  /*8ba0*/  @!P3 MOV R26, UR4 ;  /* 0x00000004001abc02 */ /* 0x006fe40008000f00 */
.L_x_127:
[----:B------:R-:W-:Y:S05]  /*8bb0*/  @!P4 BRA `(.L_x_128) ;  /* 0x000000000024c947 */ /* 0x000fea0003800000 */
[----:B------:R-:W-:Y:S01]  /*8bc0*/  ISETP.NE.U32.AND P3, PT, R40, RZ, PT ;  /* 0x000000ff2800720c */ /* 0x000fe20003f65070 */
[----:B------:R-:W1:Y:S03]  /*8bd0*/  LDCU.64 UR4, c[0x0][0x358] ;  /* 0x00006b00ff0477ac */ /* 0x000e660008000a00 */
[----:B------:R-:W-:Y:S11]  /*8be0*/  ISETP.NE.AND.EX P3, PT, R41, RZ, PT, P3 ;  /* 0x000000ff2900720c */ /* 0x000ff60003f65330 */
[----:B------:R-:W-:Y:S02]  /*8bf0*/  @!UPT UIADD3 URZ, UPT, UPT, URZ, URZ, URZ ;  /* 0x000000fffffff290 */ /* 0x000fe4000fffe0ff */
[----:B------:R-:W2:Y:S01]  /*8c00*/  @P3 LDC.64 R4, c[0x0][0x9a8] ;  /* 0x00026a00ff043b82 */ /* 0x000ea20000000a00 */
[----:B------:R-:W-:Y:S04]  /*8c10*/  @P3 IMAD R0, R42, UR50, RZ ;  /* 0x000000322a003c24 */ /* 0x000fe8000f8e02ff */
[----:B--2---:R-:W-:Y:S05]  /*8c20*/  @P3 IMAD.WIDE R4, R0, 0x4, R4 ;  /* 0x0000000400043825 */ /* 0x004fea00078e0204 */
[----:B-1---5:R1:W5:Y:S02]  /*8c30*/  @P3 LDG.E R24, desc[UR4][R4.64] ;  /* 0x0000000404183981 */ /* 0x022364000c1e1900 */
[----:B-1----:R-:W2:Y:S02]  /*8c40*/  @!P3 LDC R24, c[0x0][0x9a0] ;  /* 0x00026800ff18bb82 */ /* 0x002ea40000000800 */
.L_x_128:
[----:B-----5:R-:W-:Y:S01]  /*8c50*/  FSETP.NEU.AND P3, PT, R26, RZ, PT ;  /* 0x000000ff1a00720b */ /* 0x020fe20003f6d000 */
[----:B------:R-:W-:Y:S01]  /*8c60*/  ULOP3.LUT UR4, UR58, 0x1, URZ, 0x3c, !UPT ;  /* 0x000000013a047892 */ /* 0x000fe2000f8e3cff */
[----:B------:R-:W-:Y:S01]  /*8c70*/  SEL R5, RZ, 0xffffffff, P2 ;  /* 0xffffffffff057807 */ /* 0x000fe20001000000 */
[----:B------:R-:W-:Y:S01]  /*8c80*/  IMAD.U32 R64, RZ, RZ, UR54 ;  /* 0x00000036ff407e24 */ /* 0x000fe2000f8e00ff */
[----:B------:R-:W-:Y:S01]  /*8c90*/  @P1 LOP3.LUT P2, RZ, R45, 0xff, RZ, 0xc0, !PT ;  /* 0x000000ff2dff1812 */ /* 0x000fe2000784c0ff */
[----:B------:R-:W-:Y:S01]  /*8ca0*/  IMAD.SHL.U32 R66, R55, 0x2, RZ ;  /* 0x0000000237427824 */ /* 0x000fe200078e00ff */
[----:B------:R-:W-:Y:S01]  /*8cb0*/  @P1 SEL R0, RZ, 0xffffffff, P3 ;  /* 0xffffffffff001807 */ /* 0x000fe20001800000 */
[----:B------:R-:W-:Y:S01]  /*8cc0*/  IMAD.U32 R27, RZ, RZ, UR4 ;  /* 0x00000004ff1b7e24 */ /* 0x000fe2000f8e00ff */
[----:B------:R-:W-:Y:S01]  /*8cd0*/  LEA R58, R22, UR52, 0x3 ;  /* 0x00000034163a7c11 */ /* 0x000fe2000f8e18ff */
[----:B------:R-:W-:Y:S01]  /*8ce0*/  IMAD.SHL.U32 R64, R64, 0x1000, RZ ;  /* 0x0000100040407824 */ /* 0x000fe200078e00ff */
[----:B------:R-:W-:Y:S01]  /*8cf0*/  @P0 SEL R0, R5, R0, !P2 ;  /* 0x0000000005000207 */ /* 0x000fe20005000000 */
[----:B------:R-:W-:Y:S01]  /*8d00*/  BSSY B1, `(.L_x_129) ;  /* 0x0000035000017945 */ /* 0x000fe20003800000 */
[----:B------:R-:W-:Y:S01]  /*8d10*/  PLOP3.LUT P2, PT, PT, PT, UP1, 0x80, 0x8 ;  /* 0x000000000008781c */ /* 0x000fe20003f4f018 */
[----:B------:R-:W-:Y:S01]  /*8d20*/  IMAD.MOV.U32 R67, RZ, RZ, 0x1 ;  /* 0x00000001ff437424 */ /* 0x000fe200078e00ff */
[----:B------:R-:W-:Y:S01]  /*8d30*/  @P1 LOP3.LUT R0, R0, 0x1, RZ, 0xc0, !PT ;  /* 0x0000000100001812 */ /* 0x000fe200078ec0ff */
[----:B------:R-:W-:Y:S01]  /*8d40*/  IMAD.IADD R25, R23, 0x1, R2 ;  /* 0x0000000117197824 */ /* 0x000fe200078e0202 */
[----:B------:R-:W-:Y:S01]  /*8d50*/  LOP3.LUT P4, R59, R45, 0xff, RZ, 0xc0, !PT ;  /* 0x000000ff2d3b7812 */ /* 0x000fe2000788c0ff */
[----:B------:R-:W-:Y:S01]  /*8d60*/  IMAD.U32 R65, RZ, RZ, UR54 ;  /* 0x00000036ff417e24 */ /* 0x000fe2000f8e00ff */
[----:B------:R-:W-:Y:S01]  /*8d70*/  ISETP.NE.U32.OR P6, PT, R0, 0x1, !P1 ;  /* 0x000000010000780c */ /* 0x000fe20004fc5470 */
[----:B------:R-:W-:Y:S01]  /*8d80*/  IMAD.U32 R0, RZ, RZ, UR54 ;  /* 0x00000036ff007e24 */ /* 0x000fe2000f8e00ff */
[----:B------:R-:W-:Y:S02]  /*8d90*/  SEL R4, RZ, 0xffffffff, P3 ;  /* 0xffffffffff047807 */ /* 0x000fe40001800000 */
[----:B------:R-:W-:Y:S02]  /*8da0*/  CS2R R38, SRZ ;  /* 0x0000000000267805 */ /* 0x000fe4000001ff00 */
[----:B------:R-:W-:Y:S02]  /*8db0*/  P2R R61, PR, RZ, 0x40 ;  /* 0x00000040ff3d7803 */ /* 0x000fe40000000000 */
[----:B------:R-:W-:Y:S02]  /*8dc0*/  CS2R R36, SRZ ;  /* 0x0000000000247805 */ /* 0x000fe4000001ff00 */
[----:B------:R-:W-:Y:S02]  /*8dd0*/  LEA R0, R0, UR52, 0x3 ;  /* 0x0000003400007c11 */ /* 0x000fe4000f8e18ff */
[----:B------:R-:W-:Y:S02]  /*8de0*/  CS2R R30, SRZ ;  /* 0x00000000001e7805 */ /* 0x000fe4000001ff00 */
[----:B------:R-:W-:Y:S02]  /*8df0*/  @P2 SEL R4, R5, R4, !P4 ;  /* 0x0000000405042207 */ /* 0x000fe40006000000 */
[----:B------:R-:W-:Y:S02]  /*8e00*/  CS2R R28, SRZ ;  /* 0x00000000001c7805 */ /* 0x000fe4000001ff00 */
[----:B------:R-:W-:Y:S02]  /*8e10*/  IADD3 R63, PT, PT, R64, UR52, R66 ;  /* 0x00000034403f7c10 */ /* 0x000fe4000fffe042 */
[----:B------:R-:W-:Y:S02]  /*8e20*/  LOP3.LUT R4, R4, 0x1, RZ, 0xc0, !PT ;  /* 0x0000000104047812 */ /* 0x000fe400078ec0ff */
[----:B------:R-:W-:Y:S02]  /*8e30*/  @P6 SHF.L.U32 R3, R27, 0x1f, RZ ;  /* 0x0000001f1b036819 */ /* 0x000fe400000006ff */
[----:B------:R-:W-:Y:S02]  /*8e40*/  ISETP.NE.U32.AND P5, PT, R4, 0x1, PT ;  /* 0x000000010400780c */ /* 0x000fe40003fa5070 */
[----:B------:R1:W3:Y:S02]  /*8e50*/  @P6 SYNCS.PHASECHK.TRANS64.TRYWAIT P1, [R0+URZ+0x230], R3 ;  /* 0x00023003000065a7 */ /* 0x0002e400080211ff */
[----:B------:R-:W-:Y:S02]  /*8e60*/  P2R R68, PR, RZ, 0x20 ;  /* 0x00000020ff447803 */ /* 0x000fe40000000000 */
[----:B-1----:R-:W-:Y:S04]  /*8e70*/  SHF.L.U32 R3, R54, 0x1f, RZ ;  /* 0x0000001f36037819 */ /* 0x002fe800000006ff */
[----:B------:R1:W4:Y:S01]  /*8e80*/  SYNCS.PHASECHK.TRANS64.TRYWAIT P0, [R58+URZ+0x280], R3 ;  /* 0x000280033a0075a7 */ /* 0x00032200080011ff */
[----:B---3--:R-:W-:Y:S01]  /*8e90*/  @P6 SEL R67, RZ, 0x1, !P1 ;  /* 0x00000001ff436807 */ /* 0x008fe20004800000 */
[----:B-1----:R-:W-:Y:S06]  /*8ea0*/  @!P6 BRA `(.L_x_130) ;  /* 0x000000000068e947 */ /* 0x002fec0003800000 */
[----:B------:R-:W-:Y:S01]  /*8eb0*/  LOP3.LUT P6, RZ, R44, 0x40, RZ, 0xc0, !PT ;  /* 0x000000402cff7812 */ /* 0x000fe200078cc0ff */
[----:B------:R-:W-:Y:S01]  /*8ec0*/  VIADD R2, R63, 0x300 ;  /* 0x000003003f027836 */ /* 0x000fe20000000000 */
[----:B------:R-:W-:Y:S01]  /*8ed0*/  ISETP.NE.AND P2, PT, R67, RZ, PT ;  /* 0x000000ff4300720c */ /* 0x000fe20003f45270 */
[----:B------:R-:W-:Y:S01]  /*8ee0*/  BSSY B0, `(.L_x_131) ;  /* 0x000000d000007945 */ /* 0x000fe20003800000 */
[----:B------:R-:W-:Y:S01]  /*8ef0*/  PLOP3.LUT P1, PT, PT, PT, PT, 0x8, 0x80 ;  /* 0x000000000080781c */ /* 0x000fe20003f2e170 */
[----:B------:R-:W-:Y:S01]  /*8f00*/  @P5 VIADD R4, R63, 0x310 ;  /* 0x000003103f045836 */ /* 0x000fe20000000000 */
[----:B------:R-:W-:Y:S02]  /*8f10*/  @P5 PLOP3.LUT P1, PT, P6, PT, PT, 0x80, 0x8 ;  /* 0x000000000008581c */ /* 0x000fe4000372f070 */
[----:B------:R-:W-:Y:S02]  /*8f20*/  CS2R R38, SRZ ;  /* 0x0000000000267805 */ /* 0x000fe4000001ff00 */
[----:B------:R-:W-:Y:S02]  /*8f30*/  CS2R R36, SRZ ;  /* 0x0000000000247805 */ /* 0x000fe4000001ff00 */
[----:B------:R-:W-:Y:S02]  /*8f40*/  CS2R R30, SRZ ;  /* 0x00000000001e7805 */ /* 0x000fe4000001ff00 */
[----:B------:R-:W-:Y:S05]  /*8f50*/  CS2R R28, SRZ ;  /* 0x00000000001c7805 */ /* 0x000fea000001ff00 */
[----:B------:R-:W-:Y:S01]  /*8f60*/  @P1 VIADD R4, R2, 0xfffffff0 ;  /* 0xfffffff002041836 */ /* 0x000fe20000000000 */
[----:B------:R-:W-:Y:S06]  /*8f70*/  @P2 BRA `(.L_x_132) ;  /* 0x00000000000c2947 */ /* 0x000fec0003800000 */
[----:B------:R-:W-:Y:S04]  /*8f80*/  SHF.L.U32 R2, R27, 0x1f, RZ ;  /* 0x0000001f1b027819 */ /* 0x000fe800000006ff */
[----:B------:R-:W1:Y:S02]  /*8f90*/  SYNCS.PHASECHK.TRANS64.TRYWAIT P1, [R0+URZ+0x230], R2 ;  /* 0x00023002000075a7 */ /* 0x000e6400080211ff */
[----:B-1----:R-:W-:Y:S05]  /*8fa0*/  @!P1 BRA `(.L_x_133) ;  /* 0x0000002800809947 */ /* 0x002fea0003800000 */
.L_x_132:
[----:B------:R-:W-:Y:S05]  /*8fb0*/  BSYNC B0 ;  /* 0x0000000000007941 */ /* 0x000fea0003800000 */
.L_x_131:
[----:B------:R-:W-:Y:S01]  /*8fc0*/  UIADD3 UR4, UPT, UPT, UR54, 0x1, URZ ;  /* 0x0000000136047890 */ /* 0x000fe2000fffe0ff */
[----:B------:R-:W-:Y:S03]  /*8fd0*/  ISETP.NE.AND P1, PT, R68, RZ, PT ;  /* 0x000000ff4400720c */ /* 0x000fe60003f25270 */
[----:B------:R-:W-:Y:S04]  /*8fe0*/  UISETP.NE.AND UP0, UPT, UR4, 0x3, UPT ;  /* 0x000000030400788c */ /* 0x000fe8000bf05270 */
[----:B------:R-:W-:Y:S02]  /*8ff0*/  USEL UR5, URZ, 0x1, UP0 ;  /* 0x00000001ff057887 */ /* 0x000fe40008000000 */
[----:B------:R-:W-:Y:S04]  /*9000*/  USEL UR4, UR4, URZ, UP0 ;  /* 0x000000ff04047287 */ /* 0x000fe80008000000 */
[----:B------:R3:W1:Y:S01]  /*9010*/  @P1 LDS.128 R36, [R4] ;  /* 0x0000000004241984 */ /* 0x0006620000000c00 */
[----:B------:R-:W-:Y:S01]  /*9020*/  LOP3.LUT R27, R27, UR5, RZ, 0x3c, !PT ;  /* 0x000000051b1b7c12 */ /* 0x000fe2000f8e3cff */
[----:B------:R-:W-:Y:S02]  /*9030*/  IMAD.U32 R65, RZ, RZ, UR4 ;  /* 0x00000004ff417e24 */ /* 0x000fe4000f8e00ff */
[----:B------:R3:W1:Y:S04]  /*9040*/  @P1 LDS.128 R28, [R63+0x300] ;  /* 0x000300003f1c1984 */ /* 0x0006680000000c00 */
.L_x_130:
[----:B------:R-:W-:Y:S05]  /*9050*/  BSYNC B1 ;  /* 0x0000000000017941 */ /* 0x000fea0003800000 */
.L_x_129:
[----:B-1----:R-:W-:Y:S04]  /*9060*/  SHF.R.U32.HI R0, RZ, 0x15, R25 ;  /* 0x00000015ff007819 */ /* 0x002fe80000011619 */
[----:B------:R-:W-:Y:S01]  /*9070*/  LOP3.LUT P1, RZ, R0, 0x3, R46, 0x48, !PT ;  /* 0x0000000300ff7812 */ /* 0x000fe2000782482e */
[----:B------:R-:W-:Y:S01]  /*9080*/  @!UPT UIADD3 URZ, UPT, UPT, URZ, URZ, URZ ;  /* 0x000000fffffff290 */ /* 0x000fe2000fffe0ff */
[----:B----4-:R-:W-:Y:S11]  /*9090*/  @P0 BRA `(.L_x_134) ;  /* 0x0000000000080947 */ /* 0x010ff60003800000 */
[----:B------:R-:W1:Y:S02]  /*90a0*/  SYNCS.PHASECHK.TRANS64.TRYWAIT P0, [R58+URZ+0x280], R3 ;  /* 0x000280033a0075a7 */ /* 0x000e6400080011ff */
[----:B-1----:R-:W-:Y:S05]  /*90b0*/  @!P0 BRA `(.L_x_135) ;  /* 0x0000002800508947 */ /* 0x002fea0003800000 */
.L_x_134:
[----:B------:R-:W-:Y:S05]  /*90c0*/  @!P1 BRA `(.L_x_136) ;  /* 0x0000000000409947 */ /* 0x000fea0003800000 */
[----:B------:R-:W4:Y:S01]  /*90d0*/  LDCU.64 UR8, c[0x4][0x70] ;  /* 0x01000e00ff0877ac */ /* 0x000f220008000a00 */
[----:B-1----:R-:W-:Y:S01]  /*90e0*/  MOV R3, 0x0 ;  /* 0x0000000000037802 */ /* 0x002fe20000000f00 */
[----:B------:R-:W-:Y:S02]  /*90f0*/  HFMA2 R12, -RZ, RZ, 0, 5.9604644775390625e-08 ;  /* 0x00000001ff0c7431 */ /* 0x000fe400000001ff */
[----:B------:R-:W-:Y:S02]  /*9100*/  IMAD.MOV.U32 R8, RZ, RZ, 0x192 ;  /* 0x00000192ff087424 */ /* 0x000fe400078e00ff */
[----:B------:R-:W-:Y:S01]  /*9110*/  IMAD.MOV.U32 R13, RZ, RZ, RZ ;  /* 0x000000ffff0d7224 */ /* 0x000fe200078e00ff */
[----:B------:R-:W1:Y:S01]  /*9120*/  LDCU.64 UR6, c[0x4][0x78] ;  /* 0x01000f00ff0677ac */ /* 0x000e620008000a00 */
[----:B------:R-:W2:Y:S01]  /*9130*/  LDC.64 R2, c[0x4][R3] ;  /* 0x0100000003027b82 */ /* 0x000ea20000000a00 */
[----:B------:R-:W5:Y:S01]  /*9140*/  LDCU.64 UR4, c[0x4][0x10] ;  /* 0x01000200ff0477ac */ /* 0x000f620008000a00 */
[----:B----4-:R-:W-:Y:S01]  /*9150*/  MOV R5, UR9 ;  /* 0x0000000900057c02 */ /* 0x010fe20008000f00 */
[----:B---3--:R-:W-:Y:S01]  /*9160*/  IMAD.U32 R4, RZ, RZ, UR8 ;  /* 0x00000008ff047e24 */ /* 0x008fe2000f8e00ff */
[----:B-1----:R-:W-:Y:S01]  /*9170*/  MOV R7, UR7 ;  /* 0x0000000700077c02 */ /* 0x002fe20008000f00 */
[----:B------:R-:W-:Y:S01]  /*9180*/  IMAD.U32 R6, RZ, RZ, UR6 ;  /* 0x00000006ff067e24 */ /* 0x000fe2000f8e00ff */
[----:B-----5:R-:W-:Y:S01]  /*9190*/  MOV R11, UR5 ;  /* 0x00000005000b7c02 */ /* 0x020fe20008000f00 */
[----:B------:R-:W-:Y:S02]  /*91a0*/  IMAD.U32 R10, RZ, RZ, UR4 ;  /* 0x00000004ff0a7e24 */ /* 0x000fe4000f8e00ff */
[----:B------:R-:W-:Y:S07]  /*91b0*/  LEPC R20, `(.L_x_136) ;  /* 0x000000001014794e */ /* 0x000fee0000000000 */
[----:B--2---:R-:W-:Y:S05]  /*91c0*/  CALL.ABS.NOINC R2 ;  /* 0x0000000002007343 */ /* 0x004fea0003c00000 */
.L_x_136:
[----:B------:R-:W-:Y:S05]  /*91d0*/  WARPSYNC.ALL ;  /* 0x0000000000007948 */ /* 0x000fea0003800000 */
[----:B------:R-:W-:Y:S01]  /*91e0*/  R2UR UR4, R25 ;  /* 0x00000000190472ca */ /* 0x000fe200000e0000 */
[--C-:B-1----:R-:W-:Y:S01]  /*91f0*/  HADD2.F32 R3, -RZ, R28.reuse.H0_H0 ;  /* 0x2000001cff037230 */ /* 0x102fe20000004100 */
[----:B------:R-:W-:Y:S01]  /*9200*/  MOV R62, 0x10 ;  /* 0x00000010003e7802 */ /* 0x000fe20000000f00 */
[--C-:B------:R-:W-:Y:S01]  /*9210*/  HADD2.F32 R20, -RZ, R29.reuse.H0_H0 ;  /* 0x2000001dff147230 */ /* 0x100fe20000004100 */
[----:B------:R-:W-:Y:S01]  /*9220*/  LOP3.LUT P6, RZ, R44, 0x40, RZ, 0xc0, !PT ;  /* 0x000000402cff7812 */ /* 0x000fe200078cc0ff */
[----:B------:R-:W-:Y:S01]  /*9230*/  HADD2.F32 R21, -RZ, R29.H1_H1 ;  /* 0x3000001dff157230 */ /* 0x000fe20000004100 */
[----:B------:R-:W-:Y:S01]  /*9240*/  ISETP.NE.AND P0, PT, R56, RZ, PT ;  /* 0x000000ff3800720c */ /* 0x000fe20003f05270 */
[----:B------:R-:W-:Y:S01]  /*9250*/  BSSY.RECONVERGENT B0, `(.L_x_137) ;  /* 0x0000051000007945 */ /* 0x000fe20003800200 */
[----:B------:R-:W-:Y:S05]  /*9260*/  SEL R62, R62, 0xfffffff0, !P6 ;  /* 0xfffffff03e3e7807 */ /* 0x000fea0007000000 */
[----:B---3--:R-:W2:Y:S02]  /*9270*/  LDTM.x16 R4, tmem[UR4] ;  /* 0x00000004000479ee */ /* 0x008ea40008240000 */
[C---:B--2---:R-:W-:Y:S01]  /*9280*/  FMUL R0, R24.reuse, R4 ;  /* 0x0000000418007220 */ /* 0x044fe20000400000 */
[----:B------:R-:W-:Y:S02]  /*9290*/  HADD2.F32 R4, -RZ, R28.H1_H1 ;  /* 0x3000001cff047230 */ /* 0x000fe40000004100 */
[C---:B------:R-:W-:Y:S01]  /*92a0*/  FMUL R2, R24.reuse, R5 ;  /* 0x0000000518027220 */ /* 0x040fe20000400000 */
[----:B------:R-:W-:Y:S01]  /*92b0*/  FMUL R7, R24, R7 ;  /* 0x0000000718077220 */ /* 0x000fe20000400000 */
[----:B------:R-:W-:Y:S01]  /*92c0*/  FFMA R0, R26, R3, R0 ;  /* 0x000000031a007223 */ /* 0x000fe20000000000 */
[----:B------:R-:W-:Y:S01]  /*92d0*/  FMUL R3, R24, R6 ;  /* 0x0000000618037220 */ /* 0x000fe20000400000 */
[----:B------:R-:W-:Y:S01]  /*92e0*/  FFMA R2, R26, R4, R2 ;  /* 0x000000041a027223 */ /* 0x000fe20000000002 */
[C---:B------:R-:W-:Y:S01]  /*92f0*/  FMUL R4, R24.reuse, R8 ;  /* 0x0000000818047220 */ /* 0x040fe20000400000 */
[C---:B------:R-:W-:Y:S01]  /*9300*/  FMUL R8, R24.reuse, R12 ;  /* 0x0000000c18087220 */ /* 0x040fe20000400000 */
[----:B------:R-:W-:Y:S01]  /*9310*/  FMUL R12, R24, R16 ;  /* 0x00000010180c7220 */ /* 0x000fe20000400000 */
[--C-:B------:R-:W-:Y:S01]  /*9320*/  HADD2.F32 R16, -RZ, R30.reuse.H0_H0 ;  /* 0x2000001eff107230 */ /* 0x100fe20000004100 */
[----:B------:R-:W-:Y:S01]  /*9330*/  F2FP.F16.F32.PACK_AB R32, R2, R0 ;  /* 0x000000000220723e */ /* 0x000fe200000000ff */
[----:B------:R-:W-:Y:S02]  /*9340*/  HADD2.F32 R0, -RZ, R30.H1_H1 ;  /* 0x3000001eff007230 */ /* 0x000fe40000004100 */
[----:B------:R-:W-:Y:S01]  /*9350*/  FMUL R5, R24, R9 ;  /* 0x0000000918057220 */ /* 0x000fe20000400000 */
[C---:B------:R-:W-:Y:S01]  /*9360*/  FFMA R3, R26.reuse, R20, R3 ;  /* 0x000000141a037223 */ /* 0x040fe20000000003 */
[C---:B------:R-:W-:Y:S01]  /*9370*/  FFMA R7, R26.reuse, R21, R7 ;  /* 0x000000151a077223 */ /* 0x040fe20000000007 */
[--C-:B------:R-:W-:Y:S02]  /*9380*/  HADD2.F32 R2, -RZ, R31.reuse.H0_H0 ;  /* 0x2000001fff027230 */ /* 0x100fe40000004100 */
[----:B------:R-:W-:Y:S01]  /*9390*/  FFMA R4, R26, R16, R4 ;  /* 0x000000101a047223 */ /* 0x000fe20000000004 */
[----:B------:R-:W-:Y:S01]  /*93a0*/  FMUL R6, R24, R10 ;  /* 0x0000000a18067220 */ /* 0x000fe20000400000 */
[----:B------:R-:W-:Y:S01]  /*93b0*/  FFMA R5, R26, R0, R5 ;  /* 0x000000001a057223 */ /* 0x000fe20000000005 */
[----:B------:R-:W-:Y:S02]  /*93c0*/  HADD2.F32 R16, -RZ, R31.H1_H1 ;  /* 0x3000001fff107230 */ /* 0x000fe40000004100 */
[----:B------:R-:W-:Y:S01]  /*93d0*/  FMUL R11, R24, R11 ;  /* 0x0000000b180b7220 */ /* 0x000fe20000400000 */
[--C-:B------:R-:W-:Y:S02]  /*93e0*/  HADD2.F32 R0, -RZ, R36.reuse.H0_H0 ;  /* 0x20000024ff007230 */ /* 0x100fe40000004100 */
[C---:B------:R-:W-:Y:S01]  /*93f0*/  FFMA R6, R26.reuse, R2, R6 ;  /* 0x000000021a067223 */ /* 0x040fe20000000006 */
[----:B------:R-:W-:Y:S01]  /*9400*/  F2FP.F16.F32.PACK_AB R33, R7, R3 ;  /* 0x000000030721723e */ /* 0x000fe200000000ff */
[----:B------:R-:W-:Y:S02]  /*9410*/  HADD2.F32 R2, -RZ, R36.H1_H1 ;  /* 0x30000024ff027230 */ /* 0x000fe40000004100 */
[----:B------:R-:W-:Y:S01]  /*9420*/  FFMA R11, R26, R16, R11 ;  /* 0x000000101a0b7223 */ /* 0x000fe2000000000b */
[----:B------:R-:W-:Y:S01]  /*9430*/  FMUL R9, R24, R13 ;  /* 0x0000000d18097220 */ /* 0x000fe20000400000 */
[--C-:B------:R-:W-:Y:S02]  /*9440*/  HADD2.F32 R3, -RZ, R37.reuse.H0_H0 ;  /* 0x20000025ff037230 */ /* 0x100fe40000004100 */
[----:B------:R-:W-:Y:S01]  /*9450*/  FFMA R8, R26, R0, R8 ;  /* 0x000000001a087223 */ /* 0x000fe20000000008 */
[C---:B------:R-:W-:Y:S01]  /*9460*/  FMUL R10, R24.reuse, R14 ;  /* 0x0000000e180a7220 */ /* 0x040fe20000400000 */
[----:B------:R-:W-:Y:S02]  /*9470*/  HADD2.F32 R0, -RZ, R37.H1_H1 ;  /* 0x30000025ff007230 */ /* 0x000fe40000004100 */
[----:B------:R-:W-:Y:S01]  /*9480*/  FMUL R15, R24, R15 ;  /* 0x0000000f180f7220 */ /* 0x000fe20000400000 */
[C---:B------:R-:W-:Y:S01]  /*9490*/  FFMA R9, R26.reuse, R2, R9 ;  /* 0x000000021a097223 */ /* 0x040fe20000000009 */
[C---:B------:R-:W-:Y:S01]  /*94a0*/  FFMA R10, R26.reuse, R3, R10 ;  /* 0x000000031a0a7223 */ /* 0x040fe2000000000a */
[--C-:B------:R-:W-:Y:S01]  /*94b0*/  HADD2.F32 R2, -RZ, R38.reuse.H0_H0 ;  /* 0x20000026ff027230 */ /* 0x100fe20000004100 */
[----:B------:R-:W-:Y:S01]  /*94c0*/  F2FP.F16.F32.PACK_AB R34, R5, R4 ;  /* 0x000000040522723e */ /* 0x000fe200000000ff */
[----:B------:R-:W-:Y:S02]  /*94d0*/  HADD2.F32 R3, -RZ, R38.H1_H1 ;  /* 0x30000026ff037230 */ /* 0x000fe40000004100 */
[----:B------:R-:W-:Y:S01]  /*94e0*/  FFMA R15, R26, R0, R15 ;  /* 0x000000001a0f7223 */ /* 0x000fe2000000000f */
[C---:B------:R-:W-:Y:S01]  /*94f0*/  FMUL R13, R24.reuse, R17 ;  /* 0x00000011180d7220 */ /* 0x040fe20000400000 */
[--C-:B------:R-:W-:Y:S02]  /*9500*/  HADD2.F32 R4, -RZ, R39.reuse.H0_H0 ;  /* 0x20000027ff047230 */ /* 0x100fe40000004100 */
[C---:B------:R-:W-:Y:S01]  /*9510*/  FMUL R14, R24.reuse, R18 ;  /* 0x00000012180e7220 */ /* 0x040fe20000400000 */
[----:B------:R-:W-:Y:S02]  /*9520*/  HADD2.F32 R0, -RZ, R39.H1_H1 ;  /* 0x30000027ff007230 */ /* 0x000fe40000004100 */
[----:B------:R-:W-:Y:S01]  /*9530*/  FMUL R19, R24, R19 ;  /* 0x0000001318137220 */ /* 0x000fe20000400000 */
[----:B------:R-:W-:Y:S01]  /*9540*/  F2FP.F16.F32.PACK_AB R35, R11, R6 ;  /* 0x000000060b23723e */ /* 0x000fe200000000ff */
[C---:B------:R-:W-:Y:S01]  /*9550*/  FFMA R12, R26.reuse, R2, R12 ;  /* 0x000000021a0c7223 */ /* 0x040fe2000000000c */
[C---:B------:R-:W-:Y:S01]  /*9560*/  FFMA R13, R26.reuse, R3, R13 ;  /* 0x000000031a0d7223 */ /* 0x040fe2000000000d */
[C---:B------:R-:W-:Y:S01]  /*9570*/  FFMA R14, R26.reuse, R4, R14 ;  /* 0x000000041a0e7223 */ /* 0x040fe2000000000e */
[----:B------:R-:W-:Y:S01]  /*9580*/  FFMA R19, R26, R0, R19 ;  /* 0x000000001a137223 */ /* 0x000fe20000000013 */
[----:B------:R1:W-:Y:S01]  /*9590*/  STS.128 [R63+0x300], R32 ;  /* 0x000300203f007388 */ /* 0x0003e20000000c00 */
[----:B------:R-:W-:Y:S02]  /*95a0*/  F2FP.F16.F32.PACK_AB R8, R9, R8 ;  /* 0x000000080908723e */ /* 0x000fe400000000ff */
[----:B------:R-:W-:Y:S02]  /*95b0*/  F2FP.F16.F32.PACK_AB R9, R15, R10 ;  /* 0x0000000a0f09723e */ /* 0x000fe400000000ff */
[----:B------:R-:W-:Y:S02]  /*95c0*/  F2FP.F16.F32.PACK_AB R10, R13, R12 ;  /* 0x0000000c0d0a723e */ /* 0x000fe400000000ff */
[----:B------:R-:W-:Y:S02]  /*95d0*/  F2FP.F16.F32.PACK_AB R11, R19, R14 ;  /* 0x0000000e130b723e */ /* 0x000fe400000000ff */
[----:B------:R-:W-:Y:S05]  /*95e0*/  IADD3 R0, PT, PT, R63, R62, RZ ;  /* 0x0000003e3f007210 */ /* 0x000fea0007ffe0ff */
[----:B------:R1:W-:Y:S01]  /*95f0*/  STS.128 [R0+0x300], R8 ;  /* 0x0003000800007388 */ /* 0x0003e20000000c00 */
[----:B------:R-:W-:Y:S01]  /*9600*/  @!PT LDS RZ, [RZ] ;  /* 0x00000000fffff984 */ /* 0x000fe20000000800 */
[----:B------:R-:W-:Y:S01]  /*9610*/  @!PT LDS RZ, [RZ] ;  /* 0x00000000fffff984 */ /* 0x000fe20000000800 */
[----:B------:R-:W-:Y:S01]  /*9620*/  @!PT LDS RZ, [RZ] ;  /* 0x00000000fffff984 */ /* 0x000fe20000000800 */
[----:B------:R-:W-:Y:S01]  /*9630*/  @!PT LDS RZ, [RZ] ;  /* 0x00000000fffff984 */ /* 0x000fe20000000800 */
[----:B------:R2:W-:Y:S07]  /*9640*/  MEMBAR.ALL.CTA ;  /* 0x0000000000007992 */ /* 0x0005ee0000008000 */
[----:B--2---:R-:W2:Y:S02]  /*9650*/  FENCE.VIEW.ASYNC.S ;  /* 0x00000000000073c6 */ /* 0x004ea40000000000 */
[----:B--2---:R-:W-:Y:S06]  /*9660*/  BAR.SYNC.DEFER_BLOCKING 0x1, 0x80 ;  /* 0x0042000000007b1d */ /* 0x004fec0000010000 */
[----:B------:R-:W-:Y:S05]  /*9670*/  @P0 BRA `(.L_x_138) ;  /* 0x0000000000380947 */ /* 0x000fea0003800000 */
[----:B------:R-:W2:Y:S01]  /*9680*/  LDCU.64 UR8, c[0x0][0x348] ;  /* 0x00006900ff0877ac */ /* 0x000ea20008000a00 */
[----:B------:R-:W-:Y:S01]  /*9690*/  R2UR UR6, R64 ;  /* 0x00000000400672ca */ /* 0x000fe200000e0000 */
[----:B------:R-:W-:Y:S01]  /*96a0*/  UMOV UR41, UR53 ;  /* 0x0000003500297c82 */ /* 0x000fe20008000000 */
[----:B------:R-:W-:Y:S11]  /*96b0*/  UIADD3 UR7, UPT, UPT, UR53, 0x20, URZ ;  /* 0x0000002035077890 */ /* 0x000ff6000fffe0ff */
[----:B------:R-:W-:Y:S02]  /*96c0*/  UIADD3 UR6, UPT, UPT, UR52, UR6, URZ ;  /* 0x0000000634067290 */ /* 0x000fe4000fffe0ff */
[----:B--2---:R-:W-:Y:S02]  /*96d0*/  UIADD3 UR4, UP0, UPT, UR8, 0x780, URZ ;  /* 0x0000078008047890 */ /* 0x004fe4000ff1e0ff */
[----:B------:R-:W-:Y:S02]  /*96e0*/  UIADD3 UR40, UPT, UPT, UR6, 0x300, URZ ;  /* 0x0000030006287890 */ /* 0x000fe4000fffe0ff */
[----:B------:R-:W-:Y:S02]  /*96f0*/  UIADD3.X UR5, UPT, UPT, URZ, UR9, URZ, UP0, !UPT ;  /* 0x00000009ff057290 */ /* 0x000fe400087fe4ff */
[----:B------:R-:W-:Y:S07]  /*9700*/  UIADD3 UR6, UPT, UPT, UR6, 0xb00, URZ ;  /* 0x00000b0006067890 */ /* 0x000fee000fffe0ff */
[----:B------:R2:W-:Y:S02]  /*9710*/  UTMASTG.5D [UR40], [UR4] ;  /* 0x00000028040073b5 */ /* 0x0005e40008020000 */
[----:B--2---:R-:W-:Y:S01]  /*9720*/  UMOV UR40, UR6 ;  /* 0x0000000600287c82 */ /* 0x004fe20008000000 */
[----:B------:R-:W-:Y:S02]  /*9730*/  UMOV UR41, UR7 ;  /* 0x0000000700297c82 */ /* 0x000fe40008000000 */
[----:B------:R2:W-:Y:S02]  /*9740*/  UTMASTG.5D [UR40], [UR4] ;  /* 0x00000028040073b5 */ /* 0x0005e40008020000 */
[----:B--2---:R0:W-:Y:S02]  /*9750*/  UTMACMDFLUSH ;  /* 0x00000000000079b7 */ /* 0x0041e40000000000 */
.L_x_138:
[----:B------:R-:W-:Y:S05]  /*9760*/  BSYNC.RECONVERGENT B0 ;  /* 0x0000000000007941 */ /* 0x000fea0003800200 */
.L_x_137:
[----:B------:R-:W-:Y:S01]  /*9770*/  UIADD3 UR51, UPT, UPT, UR54, 0x1, URZ ;  /* 0x0000000136337890 */ /* 0x000fe2000fffe0ff */
[----:B------:R-:W-:Y:S03]  /*9780*/  BSSY.RECONVERGENT B0, `(.L_x_139) ;  /* 0x0000005000007945 */ /* 0x000fe60003800200 */
[----:B------:R-:W-:Y:S04]  /*9790*/  UISETP.NE.AND UP0, UPT, UR51, 0x3, UPT ;  /* 0x000000033300788c */ /* 0x000fe8000bf05270 */
[----:B------:R-:W-:Y:S01]  /*97a0*/  USEL UR50, UR51, URZ, UP0 ;  /* 0x000000ff33327287 */ /* 0x000fe20008000000 */
[----:B------:R-:W-:Y:S11]  /*97b0*/  @P0 BRA `(.L_x_140) ;  /* 0x0000000000040947 */ /* 0x000ff60003800000 */
[----:B------:R-:W-:Y:S04]  /*97c0*/  DEPBAR.LE SB0, 0x1 ;  /* 0x000080400000791a */ /* 0x000fe80000000000 */
.L_x_140:
[----:B------:R-:W-:Y:S05]  /*97d0*/  BSYNC.RECONVERGENT B0 ;  /* 0x0000000000007941 */ /* 0x000fea0003800200 */
.L_x_139:
[----:B------:R-:W-:Y:S01]  /*97e0*/  BAR.SYNC.DEFER_BLOCKING 0x1, 0x80 ;  /* 0x0042000000007b1d */ /* 0x000fe20000010000 */
[----:B------:R-:W-:Y:S01]  /*97f0*/  ISETP.NE.AND P1, PT, R61, RZ, PT ;  /* 0x000000ff3d00720c */ /* 0x000fe20003f25270 */
[----:B------:R-:W-:Y:S01]  /*9800*/  UISETP.NE.AND UP0, UPT, UR57, URZ, UPT ;  /* 0x000000ff3900728c */ /* 0x000fe2000bf05270 */
[----:B------:R-:W-:Y:S11]  /*9810*/  LEA R3, R65, UR52, 0x3 ;  /* 0x0000003441037c11 */ /* 0x000ff6000f8e18ff */
[----:B------:R-:W-:Y:S01]  /*9820*/  @P1 SHF.L.U32 R4, R27, 0x1f, RZ ;  /* 0x0000001f1b041819 */ /* 0x000fe200000006ff */
[----:B------:R-:W-:Y:S06]  /*9830*/  BRA.U !UP0, `(.L_x_141) ;  /* 0x0000000108247547 */ /* 0x000fec000b800000 */
[----:B-1----:R-:W1:Y:S01]  /*9840*/  S2R R0, SR_CgaCtaId ;  /* 0x0000000000007919 */ /* 0x002e620000008800 */
[----:B------:R-:W-:Y:S01]  /*9850*/  IMAD.U32 R2, RZ, RZ, UR55 ;  /* 0x00000037ff027e24 */ /* 0x000fe2000f8e00ff */
[----:B------:R-:W-:Y:S04]  /*9860*/  UIADD3 UR4, UPT, UPT, UR55, 0x1, URZ ;  /* 0x0000000137047890 */ /* 0x000fe8000fffe0ff */
[----:B------:R-:W-:Y:S01]  /*9870*/  @P1 LEA R2, R2, UR52, 0x3 ;  /* 0x0000003402021c11 */ /* 0x000fe2000f8e18ff */
[----:B------:R-:W-:Y:S04]  /*9880*/  UISETP.NE.AND UP0, UPT, UR4, 0x3, UPT ;  /* 0x000000030400788c */ /* 0x000fe8000bf05270 */
[----:B------:R-:W-:Y:S01]  /*9890*/  @P1 VIADD R2, R2, 0x248 ;  /* 0x0000024802021836 */ /* 0x000fe20000000000 */
[----:B------:R-:W-:Y:S04]  /*98a0*/  USEL UR55, UR4, URZ, UP0 ;  /* 0x000000ff04377287 */ /* 0x000fe80008000000 */
[----:B-1----:R-:W-:Y:S04]  /*98b0*/  @P1 PRMT R0, R0, 0x654, R2 ;  /* 0x0000065400001816 */ /* 0x002fe80000000002 */
[----:B------:R2:W-:Y:S04]  /*98c0*/  @P1 SYNCS.ARRIVE.TRANS64.RED.A1T0 RZ, [R0+URZ], RZ ;  /* 0x000000ff00ff19a7 */ /* 0x0005e800081004ff */
.L_x_141:
[----:B------:R-:W3:Y:S01]  /*98d0*/  @P1 SYNCS.PHASECHK.TRANS64.TRYWAIT P0, [R3+URZ+0x230], R4 ;  /* 0x00023004030015a7 */ /* 0x000ee200080011ff */
[----:B------:R-:W-:Y:S01]  /*98e0*/  BSSY B1, `(.L_x_142) ;  /* 0x0000012000017945 */ /* 0x000fe20003800000 */
[----:B---3--:R-:W-:Y:S03]  /*98f0*/  @P1 SEL R67, RZ, 0x1, !P0 ;  /* 0x00000001ff431807 */ /* 0x008fe60004000000 */
[----:B------:R-:W-:Y:S05]  /*9900*/  @!P1 BRA `(.L_x_143) ;  /* 0x00000000003c9947 */ /* 0x000fea0003800000 */
[----:B------:R-:W-:Y:S01]  /*9910*/  ISETP.NE.AND P1, PT, R68, RZ, PT ;  /* 0x000000ff4400720c */ /* 0x000fe20003f25270 */
[----:B------:R-:W-:Y:S01]  /*9920*/  BSSY B0, `(.L_x_144) ;  /* 0x0000009000007945 */ /* 0x000fe20003800000 */
[----:B------:R-:W-:Y:S11]  /*9930*/  ISETP.NE.AND P0, PT, R67, RZ, PT ;  /* 0x000000ff4300720c */ /* 0x000ff60003f05270 */
[----:B------:R-:W-:Y:S05]  /*9940*/  @P1 IMAD R65, R65, 0x1000, R66 ;  /* 0x0000100041411824 */ /* 0x000fea00078e0242 */
[----:B-12---:R-:W-:Y:S05]  /*9950*/  @P1 IADD3 R0, PT, PT, R65, UR52, RZ ;  /* 0x0000003441001c10 */ /* 0x006fea000fffe0ff */
[----:B------:R-:W-:Y:S01]  /*9960*/  @P1 IMAD.IADD R0, R62, 0x1, R0 ;  /* 0x000000013e001824 */ /* 0x000fe200078e0200 */
[----:B------:R-:W-:Y:S06]  /*9970*/  @P0 BRA `(.L_x_145) ;  /* 0x00000000000c0947 */ /* 0x000fec0003800000 */
[----:B------:R-:W-:Y:S04]  /*9980*/  SHF.L.U32 R27, R27, 0x1f, RZ ;  /* 0x0000001f1b1b7819 */ /* 0x000fe800000006ff */
[----:B------:R-:W1:Y:S02]  /*9990*/  SYNCS.PHASECHK.TRANS64.TRYWAIT P0, [R3+URZ+0x230], R27 ;  /* 0x0002301b030075a7 */ /* 0x000e6400080011ff */
[----:B-1----:R-:W-:Y:S05]  /*99a0*/  @!P0 BRA `(.L_x_146) ;  /* 0x0000002000288947 */ /* 0x002fea0003800000 */
.L_x_145:
[----:B------:R-:W-:Y:S05]  /*99b0*/  BSYNC B0 ;  /* 0x0000000000007941 */ /* 0x000fea0003800000 */
.L_x_144:
[----:B------:R-:W-:Y:S11]  /*99c0*/  ISETP.NE.AND P0, PT, R68, RZ, PT ;  /* 0x000000ff4400720c */ /* 0x000ff60003f05270 */
[----:B------:R-:W-:Y:S02]  /*99d0*/  @!UPT UIADD3 URZ, UPT, UPT, URZ, URZ, URZ ;  /* 0x000000fffffff290 */ /* 0x000fe4000fffe0ff */
[----:B------:R3:W4:Y:S04]  /*99e0*/  @P0 LDS.128 R28, [R65+UR52+0x300] ;  /* 0x00030034411c0984 */ /* 0x0007280008000c00 */
[----:B------:R3:W2:Y:S02]  /*99f0*/  @P0 LDS.128 R36, [R0+0x300] ;  /* 0x0003000000240984 */ /* 0x0006a40000000c00 */
.L_x_143:
[----:B------:R-:W-:Y:S05]  /*9a00*/  BSYNC B1 ;  /* 0x0000000000017941 */ /* 0x000fea0003800000 */
.L_x_142:
[----:B-123--:R-:W-:Y:S05]  /*9a10*/  VIADD R0, R25, 0x10 ;  /* 0x0000001019007836 */ /* 0x00efea0000000000 */
[----:B------:R-:W-:Y:S04]  /*9a20*/  SHF.R.U32.HI R0, RZ, 0x15, R0 ;  /* 0x00000015ff007819 */ /* 0x000fe80000011600 */
[----:B------:R-:W-:Y:S11]  /*9a30*/  LOP3.LUT P0, RZ, R0, 0x3, R46, 0x48, !PT ;  /* 0x0000000300ff7812 */ /* 0x000ff6000780482e */
[----:B------:R-:W-:Y:S02]  /*9a40*/  @!UPT UIADD3 URZ, UPT, UPT, URZ, URZ, URZ ;  /* 0x000000fffffff290 */ /* 0x000fe4000fffe0ff */
[----:B------:R-:W-:Y:S05]  /*9a50*/  @!P0 BRA `(.L_x_147) ;  /* 0x0000000000408947 */ /* 0x000fea0003800000 */
[----:B------:R-:W1:Y:S01]  /*9a60*/  LDCU.64 UR8, c[0x4][0x70] ;  /* 0x01000e00ff0877ac */ /* 0x000e620008000a00 */
[----:B------:R-:W-:Y:S01]  /*9a70*/  MOV R3, 0x0 ;  /* 0x0000000000037802 */ /* 0x000fe20000000f00 */
[----:B------:R-:W-:Y:S02]  /*9a80*/  HFMA2 R12, -RZ, RZ, 0, 5.9604644775390625e-08 ;  /* 0x00000001ff0c7431 */ /* 0x000fe400000001ff */
[----:B------:R-:W-:Y:S02]  /*9a90*/  IMAD.MOV.U32 R8, RZ, RZ, 0x192 ;  /* 0x00000192ff087424 */ /* 0x000fe400078e00ff */
[----:B------:R-:W-:Y:S01]  /*9aa0*/  IMAD.MOV.U32 R13, RZ, RZ, RZ ;  /* 0x000000ffff0d7224 */ /* 0x000fe200078e00ff */
[----:B------:R-:W2:Y:S01]  /*9ab0*/  LDCU.64 UR6, c[0x4][0x78] ;  /* 0x01000f00ff0677ac */ /* 0x000ea20008000a00 */
[----:B------:R-:W3:Y:S01]  /*9ac0*/  LDC.64 R2, c[0x4][R3] ;  /* 0x0100000003027b82 */ /* 0x000ee20000000a00 */
[----:B------:R-:W5:Y:S01]  /*9ad0*/  LDCU.64 UR4, c[0x4][0x10] ;  /* 0x01000200ff0477ac */ /* 0x000f620008000a00 */
[----:B-1----:R-:W-:Y:S01]  /*9ae0*/  MOV R5, UR9 ;  /* 0x0000000900057c02 */ /* 0x002fe20008000f00 */
[----:B------:R-:W-:Y:S01]  /*9af0*/  IMAD.U32 R4, RZ, RZ, UR8 ;  /* 0x00000008ff047e24 */ /* 0x000fe2000f8e00ff */
[----:B--2---:R-:W-:Y:S01]  /*9b00*/  MOV R7, UR7 ;  /* 0x0000000700077c02 */ /* 0x004fe20008000f00 */
[----:B------:R-:W-:Y:S01]  /*9b10*/  IMAD.U32 R6, RZ, RZ, UR6 ;  /* 0x00000006ff067e24 */ /* 0x000fe2000f8e00ff */
[----:B-----5:R-:W-:Y:S01]  /*9b20*/  MOV R11, UR5 ;  /* 0x00000005000b7c02 */ /* 0x020fe20008000f00 */
[----:B------:R-:W-:Y:S02]  /*9b30*/  IMAD.U32 R10, RZ, RZ, UR4 ;  /* 0x00000004ff0a7e24 */ /* 0x000fe4000f8e00ff */
[----:B------:R-:W-:Y:S07]  /*9b40*/  LEPC R20, `(.L_x_147) ;  /* 0x000000001014794e */ /* 0x000fee0000000000 */
[----:B---34-:R-:W-:Y:S05]  /*9b50*/  CALL.ABS.NOINC R2 ;  /* 0x0000000002007343 */ /* 0x018fea0003c00000 */
.L_x_147:
[----:B------:R-:W-:Y:S01]  /*9b60*/  ISETP.NE.AND P0, PT, R56, RZ, PT ;  /* 0x000000ff3800720c */ /* 0x000fe20003f05270 */
[----:B------:R-:W-:Y:S05]  /*9b70*/  WARPSYNC.ALL ;  /* 0x0000000000007948 */ /* 0x000fea0003800000 */
[----:B------:R-:W-:Y:S01]  /*9b80*/  R2UR UR4, R25 ;  /* 0x00000000190472ca */ /* 0x000fe200000e0000 */
[--C-:B----4-:R-:W-:Y:S01]  /*9b90*/  HADD2.F32 R0, -RZ, R28.reuse.H0_H0 ;  /* 0x2000001cff007230 */ /* 0x110fe20000004100 */
[----:B------:R-:W-:Y:S01]  /*9ba0*/  IADD3 R58, PT, PT, R58, 0x290, RZ ;  /* 0x000002903a3a7810 */ /* 0x000fe20007ffe0ff */
[----:B------:R-:W-:Y:S01]  /*9bb0*/  HADD2.F32 R2, -RZ, R28.H1_H1 ;  /* 0x3000001cff027230 */ /* 0x000fe20000004100 */
[----:B------:R-:W-:Y:S01]  /*9bc0*/  BSSY.RECONVERGENT B0, `(.L_x_148) ;  /* 0x0000056000007945 */ /* 0x000fe20003800200 */
[--C-:B------:R-:W-:Y:S01]  /*9bd0*/  HADD2.F32 R20, -RZ, R29.reuse.H0_H0 ;  /* 0x2000001dff147230 */ /* 0x100fe20000004100 */
[----:B------:R-:W-:Y:S01]  /*9be0*/  LOP3.LUT R58, R58, 0xfefffff8, RZ, 0xc0, !PT ;  /* 0xfefffff83a3a7812 */ /* 0x000fe200078ec0ff */
[----:B------:R-:W-:Y:S02]  /*9bf0*/  HADD2.F32 R21, -RZ, R29.H1_H1 ;  /* 0x3000001dff157230 */ /* 0x000fe40000004100 */
[--C-:B------:R-:W-:Y:S02]  /*9c00*/  HADD2.F32 R25, -RZ, R30.reuse.H0_H0 ;  /* 0x2000001eff197230 */ /* 0x100fe40000004100 */
[----:B------:R-:W-:Y:S02]  /*9c10*/  HADD2.F32 R27, -RZ, R30.H1_H1 ;  /* 0x3000001eff1b7230 */ /* 0x000fe40000004100 */
[----:B------:R-:W1:Y:S01]  /*9c20*/  LDTM.x16 R4, tmem[UR4+0x10] ;  /* 0x00001004000479ee */ /* 0x000e620008240000 */
[----:B------:R-:W-:Y:S01]  /*9c30*/  NOP ;  /* 0x0000000000007918 */ /* 0x000fe20000000000 */
[----:B-1----:R1:W-:Y:S01]  /*9c40*/  SYNCS.ARRIVE.TRANS64.RED.A1T0 RZ, [R58+URZ], RZ ;  /* 0x000000ff3aff79a7 */ /* 0x0023e200081004ff */
[--C-:B------:R-:W-:Y:S02]  /*9c50*/  HADD2.F32 R28, -RZ, R31.reuse.H0_H0 ;  /* 0x2000001fff1c7230 */ /* 0x100fe40000004100 */
[----:B------:R-:W-:Y:S02]  /*9c60*/  HADD2.F32 R29, -RZ, R31.H1_H1 ;  /* 0x3000001fff1d7230 */ /* 0x000fe40000004100 */
        /* <DEDUP_REMOVED lines=8> */
[C---:B------:R-:W-:Y:S01]  /*9cf0*/  FMUL R4, R24.reuse, R4 ;  /* 0x0000000418047220 */ /* 0x040fe20000400000 */
[C---:B------:R-:W-:Y:S01]  /*9d00*/  FMUL R5, R24.reuse, R5 ;  /* 0x0000000518057220 */ /* 0x040fe20000400000 */
[C---:B------:R-:W-:Y:S01]  /*9d10*/  FMUL R6, R24.reuse, R6 ;  /* 0x0000000618067220 */ /* 0x040fe20000400000 */
[----:B------:R-:W-:Y:S01]  /*9d20*/  FMUL R3, R24, R9 ;  /* 0x0000000918037220 */ /* 0x000fe20000400000 */
[----:B------:R-:W-:Y:S01]  /*9d30*/  FFMA R4, R26, R0, R4 ;  /* 0x000000001a047223 */ /* 0x000fe20000000004 */
[----:B------:R-:W-:Y:S01]  /*9d40*/  FMUL R0, R24, R7 ;  /* 0x0000000718007220 */ /* 0x000fe20000400000 */
[C---:B------:R-:W-:Y:S01]  /*9d50*/  FFMA R5, R26.reuse, R2, R5 ;  /* 0x000000021a057223 */ /* 0x040fe20000000005 */
[----:B------:R-:W-:Y:S01]  /*9d60*/  FFMA R6, R26, R20, R6 ;  /* 0x000000141a067223 */ /* 0x000fe20000000006 */
[----:B------:R-:W-:Y:S01]  /*9d70*/  FMUL R2, R24, R8 ;  /* 0x0000000818027220 */ /* 0x000fe20000400000 */
[----:B------:R-:W-:Y:S01]  /*9d80*/  FFMA R0, R26, R21, R0 ;  /* 0x000000151a007223 */ /* 0x000fe20000000000 */
[C---:B------:R-:W-:Y:S01]  /*9d90*/  FMUL R7, R24.reuse, R10 ;  /* 0x0000000a18077220 */ /* 0x040fe20000400000 */
[----:B------:R-:W-:Y:S01]  /*9da0*/  F2FP.F16.F32.PACK_AB R4, R5, R4 ;  /* 0x000000040504723e */ /* 0x000fe200000000ff */
[----:B------:R-:W-:Y:S01]  /*9db0*/  FMUL R11, R24, R11 ;  /* 0x0000000b180b7220 */ /* 0x000fe20000400000 */
[----:B------:R-:W-:Y:S01]  /*9dc0*/  FFMA R2, R26, R25, R2 ;  /* 0x000000191a027223 */ /* 0x000fe20000000002 */
[----:B------:R-:W-:Y:S01]  /*9dd0*/  F2FP.F16.F32.PACK_AB R5, R0, R6 ;  /* 0x000000060005723e */ /* 0x000fe200000000ff */
[----:B------:R-:W-:Y:S01]  /*9de0*/  FMUL R8, R24, R12 ;  /* 0x0000000c18087220 */ /* 0x000fe20000400000 */
[----:B------:R-:W-:Y:S01]  /*9df0*/  MOV R0, UR50 ;  /* 0x0000003200007c02 */ /* 0x000fe20008000f00 */
[----:B------:R-:W-:Y:S01]  /*9e00*/  FFMA R3, R26, R27, R3 ;  /* 0x0000001b1a037223 */ /* 0x000fe20000000003 */
[----:B------:R-:W-:Y:S01]  /*9e10*/  FMUL R9, R24, R13 ;  /* 0x0000000d18097220 */ /* 0x000fe20000400000 */
[----:B------:R-:W-:Y:S01]  /*9e20*/  FFMA R7, R26, R28, R7 ;  /* 0x0000001c1a077223 */ /* 0x000fe20000000007 */
[----:B------:R-:W-:Y:S01]  /*9e30*/  FMUL R10, R24, R14 ;  /* 0x0000000e180a7220 */ /* 0x000fe20000400000 */
[----:B------:R-:W-:Y:S01]  /*9e40*/  FFMA R11, R26, R29, R11 ;  /* 0x0000001d1a0b7223 */ /* 0x000fe2000000000b */
[----:B------:R-:W-:Y:S01]  /*9e50*/  FMUL R15, R24, R15 ;  /* 0x0000000f180f7220 */ /* 0x000fe20000400000 */
[----:B------:R-:W-:Y:S01]  /*9e60*/  FFMA R8, R26, R30, R8 ;  /* 0x0000001e1a087223 */ /* 0x000fe20000000008 */
[----:B------:R-:W-:Y:S01]  /*9e70*/  LEA R0, R0, R55, 0xb ;  /* 0x0000003700007211 */ /* 0x000fe200078e58ff */
[----:B------:R-:W-:Y:S01]  /*9e80*/  FMUL R12, R24, R16 ;  /* 0x00000010180c7220 */ /* 0x000fe20000400000 */
[----:B------:R-:W-:Y:S01]  /*9e90*/  FFMA R9, R26, R31, R9 ;  /* 0x0000001f1a097223 */ /* 0x000fe20000000009 */
[----:B------:R-:W-:Y:S01]  /*9ea0*/  FMUL R13, R24, R17 ;  /* 0x00000011180d7220 */ /* 0x000fe20000400000 */
[----:B------:R-:W-:Y:S01]  /*9eb0*/  FFMA R10, R26, R32, R10 ;  /* 0x000000201a0a7223 */ /* 0x000fe2000000000a */
[----:B------:R-:W-:Y:S01]  /*9ec0*/  FMUL R14, R24, R18 ;  /* 0x00000012180e7220 */ /* 0x000fe20000400000 */
[----:B------:R-:W-:Y:S01]  /*9ed0*/  FFMA R15, R26, R33, R15 ;  /* 0x000000211a0f7223 */ /* 0x000fe2000000000f */
[----:B------:R-:W-:Y:S01]  /*9ee0*/  FMUL R19, R24, R19 ;  /* 0x0000001318137220 */ /* 0x000fe20000400000 */
[----:B------:R-:W-:Y:S01]  /*9ef0*/  F2FP.F16.F32.PACK_AB R6, R3, R2 ;  /* 0x000000020306723e */ /* 0x000fe200000000ff */
[C---:B------:R-:W-:Y:S01]  /*9f00*/  FFMA R12, R26.reuse, R34, R12 ;  /* 0x000000221a0c7223 */ /* 0x040fe2000000000c */
[----:B------:R-:W-:Y:S01]  /*9f10*/  F2FP.F16.F32.PACK_AB R7, R11, R7 ;  /* 0x000000070b07723e */ /* 0x000fe200000000ff */
[----:B------:R-:W-:Y:S01]  /*9f20*/  FFMA R13, R26, R35, R13 ;  /* 0x000000231a0d7223 */ /* 0x000fe2000000000d */
[----:B------:R-:W-:Y:S01]  /*9f30*/  LEA R0, R0, UR52, 0x1 ;  /* 0x0000003400007c11 */ /* 0x000fe2000f8e08ff */
[C---:B------:R-:W-:Y:S01]  /*9f40*/  FFMA R14, R26.reuse, R36, R14 ;  /* 0x000000241a0e7223 */ /* 0x040fe2000000000e */
[----:B------:R-:W-:Y:S01]  /*9f50*/  FFMA R19, R26, R37, R19 ;  /* 0x000000251a137223 */ /* 0x000fe20000000013 */
[----:B------:R-:W-:Y:S02]  /*9f60*/  F2FP.F16.F32.PACK_AB R8, R9, R8 ;  /* 0x000000080908723e */ /* 0x000fe400000000ff */
[----:B------:R1:W-:Y:S01]  /*9f70*/  STS.128 [R0+0x300], R4 ;  /* 0x0003000400007388 */ /* 0x0003e20000000c00 */
        /* <DEDUP_REMOVED lines=14> */
[----:B------:R-:W-:Y:S02]  /*a060*/  ULEA UR6, UR50, UR52, 0xc ;  /* 0x0000003432067291 */ /* 0x000fe4000f8e60ff */
[----:B------:R-:W-:Y:S02]  /*a070*/  UIADD3 UR41, UPT, UPT, UR53, 0x10, URZ ;  /* 0x0000001035297890 */ /* 0x000fe4000fffe0ff */
[----:B------:R-:W-:Y:S02]  /*a080*/  UIADD3 UR40, UPT, UPT, UR6, 0x300, URZ ;  /* 0x0000030006287890 */ /* 0x000fe4000fffe0ff */
[----:B------:R-:W-:Y:S02]  /*a090*/  UIADD3 UR6, UPT, UPT, UR6, 0xb00, URZ ;  /* 0x00000b0006067890 */ /* 0x000fe4000fffe0ff */
[----:B------:R-:W-:Y:S02]  /*a0a0*/  UIADD3 UR7, UPT, UPT, UR53, 0x30, URZ ;  /* 0x0000003035077890 */ /* 0x000fe4000fffe0ff */
[----:B--2---:R-:W-:Y:S04]  /*a0b0*/  UIADD3 UR4, UP0, UPT, UR8, 0x780, URZ ;  /* 0x0000078008047890 */ /* 0x004fe8000ff1e0ff */
[----:B------:R-:W-:Y:S09]  /*a0c0*/  UIADD3.X UR5, UPT, UPT, URZ, UR9, URZ, UP0, !UPT ;  /* 0x00000009ff057290 */ /* 0x000ff200087fe4ff */
[----:B------:R2:W-:Y:S02]  /*a0d0*/  UTMASTG.5D [UR40], [UR4] ;  /* 0x00000028040073b5 */ /* 0x0005e40008020000 */
[----:B--2---:R-:W-:Y:S01]  /*a0e0*/  UMOV UR40, UR6 ;  /* 0x0000000600287c82 */ /* 0x004fe20008000000 */
[----:B------:R-:W-:Y:S02]  /*a0f0*/  UMOV UR41, UR7 ;  /* 0x0000000700297c82 */ /* 0x000fe40008000000 */
[----:B------:R2:W-:Y:S02]  /*a100*/  UTMASTG.5D [UR40], [UR4] ;  /* 0x00000028040073b5 */ /* 0x0005e40008020000 */
[----:B--2---:R0:W-:Y:S02]  /*a110*/  UTMACMDFLUSH ;  /* 0x00000000000079b7 */ /* 0x0041e40000000000 */
.L_x_149:
[----:B------:R-:W-:Y:S05]  /*a120*/  BSYNC.RECONVERGENT B0 ;  /* 0x0000000000007941 */ /* 0x000fea0003800200 */
.L_x_148:
[----:B------:R-:W-:Y:S01]  /*a130*/  UIADD3 UR4, UPT, UPT, UR50, 0x1, URZ ;  /* 0x0000000132047890 */ /* 0x000fe2000fffe0ff */
[----:B------:R-:W-:Y:S03]  /*a140*/  BSSY.RECONVERGENT B0, `(.L_x_150) ;  /* 0x0000008000007945 */ /* 0x000fe60003800200 */
[----:B------:R-:W-:Y:S04]  /*a150*/  UISETP.NE.AND UP0, UPT, UR4, 0x3, UPT ;  /* 0x000000030400788c */ /* 0x000fe8000bf05270 */
[----:B------:R-:W-:Y:S02]  /*a160*/  UISETP.EQ.XOR UP1, UPT, UR51, 0x3, !UP0 ;  /* 0x000000033300788c */ /* 0x000fe4000c722a70 */
[----:B------:R-:W-:Y:S02]  /*a170*/  USEL UR54, UR4, URZ, UP0 ;  /* 0x000000ff04367287 */ /* 0x000fe40008000000 */
[----:B------:R-:W-:Y:S04]  /*a180*/  USEL UR5, URZ, 0x1, !UP1 ;  /* 0x00000001ff057887 */ /* 0x000fe8000c800000 */
[----:B------:R-:W-:Y:S01]  /*a190*/  ULOP3.LUT UR58, UR58, UR5, URZ, 0x3c, !UPT ;  /* 0x000000053a3a7292 */ /* 0x000fe2000f8e3cff */
[----:B------:R-:W-:Y:S11]  /*a1a0*/  @P0 BRA `(.L_x_151) ;  /* 0x0000000000040947 */ /* 0x000ff60003800000 */
[----:B------:R-:W-:Y:S04]  /*a1b0*/  DEPBAR.LE SB0, 0x1 ;  /* 0x000080400000791a */ /* 0x000fe80000000000 */
.L_x_151:
[----:B------:R-:W-:Y:S05]  /*a1c0*/  BSYNC.RECONVERGENT B0 ;  /* 0x0000000000007941 */ /* 0x000fea0003800200 */
.L_x_150:
[----:B------:R-:W-:Y:S01]  /*a1d0*/  BAR.SYNC.DEFER_BLOCKING 0x1, 0x80 ;  /* 0x0042000000007b1d */ /* 0x000fe20000010000 */
[----:B------:R-:W-:Y:S01]  /*a1e0*/  UISETP.NE.AND UP0, UPT, UR57, -0x2, UPT ;  /* 0xfffffffe3900788c */ /* 0x000fe2000bf05270 */
[----:B------:R-:W-:Y:S08]  /*a1f0*/  IADD3 R22, PT, PT, R22, 0x1, RZ ;  /* 0x0000000116167810 */ /* 0x000ff00007ffe0ff */
[----:B------:R-:W-:Y:S05]  /*a200*/  BRA.U !UP0, `(.L_x_152) ;  /* 0x0000000108287547 */ /* 0x000fea000b800000 */
[----:B-1----:R-:W1:Y:S01]  /*a210*/  S2R R0, SR_CgaCtaId ;  /* 0x0000000000007919 */ /* 0x002e620000008800 */
[----:B------:R-:W-:Y:S01]  /*a220*/  ISETP.NE.AND P0, PT, R61, RZ, PT ;  /* 0x000000ff3d00720c */ /* 0x000fe20003f05270 */
[----:B------:R-:W-:Y:S01]  /*a230*/  IMAD.U32 R2, RZ, RZ, UR55 ;  /* 0x00000037ff027e24 */ /* 0x000fe2000f8e00ff */
[----:B------:R-:W-:Y:S04]  /*a240*/  UIADD3 UR4, UPT, UPT, UR55, 0x1, URZ ;  /* 0x0000000137047890 */ /* 0x000fe8000fffe0ff */
[----:B------:R-:W-:Y:S04]  /*a250*/  UISETP.NE.AND UP0, UPT, UR4, 0x3, UPT ;  /* 0x000000030400788c */ /* 0x000fe8000bf05270 */
[----:B------:R-:W-:Y:S03]  /*a260*/  USEL UR55, UR4, URZ, UP0 ;  /* 0x000000ff04377287 */ /* 0x000fe60008000000 */
[----:B------:R-:W-:Y:S05]  /*a270*/  @P0 LEA R2, R2, UR52, 0x3 ;  /* 0x0000003402020c11 */ /* 0x000fea000f8e18ff */
[----:B------:R-:W-:Y:S05]  /*a280*/  @P0 VIADD R2, R2, 0x248 ;  /* 0x0000024802020836 */ /* 0x000fea0000000000 */
[----:B-1----:R-:W-:Y:S04]  /*a290*/  @P0 PRMT R0, R0, 0x654, R2 ;  /* 0x0000065400000816 */ /* 0x002fe80000000002 */
[----:B------:R2:W-:Y:S03]  /*a2a0*/  @P0 SYNCS.ARRIVE.TRANS64.RED.A1T0 RZ, [R0+URZ], RZ ;  /* 0x000000ff00ff09a7 */ /* 0x0005e600081004ff */
.L_x_152:
[----:B------:R-:W-:Y:S01]  /*a2b0*/  R2UR UR6, R57 ;  /* 0x00000000390672ca */ /* 0x000fe200000e0000 */
[----:B------:R-:W-:Y:S01]  /*a2c0*/  UIADD3 UR57, UPT, UPT, UR57, 0x2, URZ ;  /* 0x0000000239397890 */ /* 0x000fe2000fffe0ff */
[----:B------:R-:W-:Y:S02]  /*a2d0*/  R2UR UR5, R50 ;  /* 0x00000000320572ca */ /* 0x000fe400000e0000 */
[----:B------:R-:W-:Y:S02]  /*a2e0*/  R2UR UR4, R51 ;  /* 0x00000000330472ca */ /* 0x000fe400000e0000 */
[----:B------:R-:W-:Y:S02]  /*a2f0*/  R2UR UR50, R60 ;  /* 0x000000003c3272ca */ /* 0x000fe400000e0000 */
[C---:B------:R-:W-:Y:S02]  /*a300*/  ISETP.NE.AND P0, PT, R22.reuse, 0x2, PT ;  /* 0x000000021600780c */ /* 0x040fe40003f05270 */
[----:B------:R-:W-:Y:S02]  /*a310*/  LOP3.LUT R53, R53, 0x1, RZ, 0x3c, !PT ;  /* 0x0000000135357812 */ /* 0x000fe400078e3cff */
[----:B-12---:R-:W-:Y:S01]  /*a320*/  SEL R0, RZ, 0x1, P0 ;  /* 0x00000001ff007807 */ /* 0x006fe20000000000 */
[----:B------:R-:W-:Y:S01]  /*a330*/  UISETP.NE.AND UP0, UPT, UR6, URZ, UPT ;  /* 0x000000ff0600728c */ /* 0x000fe2000bf05270 */
[----:B------:R-:W-:Y:S01]  /*a340*/  SEL R22, R22, RZ, P0 ;  /* 0x000000ff16167207 */ /* 0x000fe20000000000 */
[----:B------:R-:W-:Y:S01]  /*a350*/  UIADD3 UR18, UPT, UPT, UR36, UR5, URZ ;  /* 0x0000000524127290 */ /* 0x000fe2000fffe0ff */
[----:B------:R-:W-:Y:S01]  /*a360*/  LOP3.LUT R54, R54, R0, RZ, 0x3c, !PT ;  /* 0x0000000036367212 */ /* 0x000fe200078e3cff */
[----:B------:R-:W-:Y:S05]  /*a370*/  UIADD3 UR20, UPT, UPT, UR37, UR4, URZ ;  /* 0x0000000425147290 */ /* 0x000fea000fffe0ff */
[----:B------:R-:W-:Y:S07]  /*a380*/  BRA.U UP0, `(.L_x_153) ;  /* 0xffffffd500d47547 */ /* 0x000fee000b83ffff */
[----:B------:R-:W-:-:S13]  /*a390*/  R2UR UR4, R52 ;  /* 0x00000000340472ca */ /* 0x000fda00000e0000 */
[----:B------:R-:W-:-:S09]  /*a3a0*/  UISETP.NE.AND UP0, UPT, UR4, URZ, UPT ;  /* 0x000000ff0400728c */ /* 0x000fd2000bf05270 */
[----:B------:R-:W-:Y:S05]  /*a3b0*/  BRA.U !UP0, `(.L_x_154) ;  /* 0x0000000108487547 */ /* 0x000fea000b800000 */
[----:B------:R-:W1:Y:S02]  /*a3c0*/  LDCU.64 UR4, c[0x0][0x990] ;  /* 0x00013200ff0477ac */ /* 0x000e640008000a00 */
[----:B-1----:R-:W-:-:S04]  /*a3d0*/  UISETP.NE.U32.AND UP0, UPT, UR4, URZ, UPT ;  /* 0x000000ff0400728c */ /* 0x002fc8000bf05070 */
[----:B------:R-:W-:-:S09]  /*a3e0*/  UISETP.NE.AND.EX UP0, UPT, UR5, URZ, UPT, UP0 ;  /* 0x000000ff0500728c */ /* 0x000fd2000bf05300 */
[----:B------:R-:W-:Y:S05]  /*a3f0*/  BRA.U UP0, `(.L_x_155) ;  /* 0x00000001000c7547 */ /* 0x000fea000b800000 */
[----:B------:R-:W-:-:S13]  /*a400*/  FSETP.NEU.AND P0, PT, R26, RZ, PT ;  /* 0x000000ff1a00720b */ /* 0x000fda0003f0d000 */
[----:B------:R-:W-:Y:S05]  /*a410*/  @!P0 EXIT ;  /* 0x000000000000894d */ /* 0x000fea0003800000 */
[----:B------:R-:W-:Y:S05]  /*a420*/  BRA `(.L_x_154) ;  /* 0x00000000002c7947 */ /* 0x000fea0003800000 */
.L_x_155:
[----:B------:R-:W-:Y:S01]  /*a430*/  ISETP.NE.AND P0, PT, R59, RZ, PT ;  /* 0x000000ff3b00720c */ /* 0x000fe20003f05270 */
[----:B------:R-:W-:-:S12]  /*a440*/  BSSY.RECONVERGENT B0, `(.L_x_154) ;  /* 0x0000009000007945 */ /* 0x000fd80003800200 */
[----:B------:R-:W-:Y:S05]  /*a450*/  @P0 BRA `(.L_x_156) ;  /* 0x0000000000140947 */ /* 0x000fea0003800000 */
[----:B------:R-:W1:Y:S02]  /*a460*/  LDCU.64 UR4, c[0x0][0x988] ;  /* 0x00013100ff0477ac */ /* 0x000e640008000a00 */
[----:B-1----:R-:W-:-:S04]  /*a470*/  ISETP.NE.U32.AND P0, PT, RZ, UR4, PT ;  /* 0x00000004ff007c0c */ /* 0x002fc8000bf05070 */
[----:B------:R-:W-:-:S13]  /*a480*/  ISETP.NE.AND.EX P0, PT, RZ, UR5, PT, P0 ;  /* 0x00000005ff007c0c */ /* 0x000fda000bf05300 */
[----:B------:R-:W-:Y:S05]  /*a490*/  @!P0 EXIT ;  /* 0x000000000000894d */ /* 0x000fea0003800000 */
[----:B------:R-:W-:Y:S05]  /*a4a0*/  BRA `(.L_x_157) ;  /* 0x0000000000087947 */ /* 0x000fea0003800000 */
.L_x_156:
[----:B------:R-:W-:-:S13]  /*a4b0*/  FSETP.NEU.AND P0, PT, R26, RZ, PT ;  /* 0x000000ff1a00720b */ /* 0x000fda0003f0d000 */
[----:B------:R-:W-:Y:S05]  /*a4c0*/  @!P0 EXIT ;  /* 0x000000000000894d */ /* 0x000fea0003800000 */
.L_x_157:
[----:B------:R-:W-:Y:S05]  /*a4d0*/  BSYNC.RECONVERGENT B0 ;  /* 0x0000000000007941 */ /* 0x000fea0003800200 */
.L_x_154:
[----:B------:R-:W1:Y:S01]  /*a4e0*/  S2UR UR5, SR_CgaCtaId ;  /* 0x00000000000579c3 */ /* 0x000e620000008800 */
[----:B------:R-:W-:Y:S01]  /*a4f0*/  ULEA UR4, UR55, UR52, 0x3 ;  /* 0x0000003437047291 */ /* 0x000fe2000f8e18ff */
[----:B------:R-:W-:-:S04]  /*a500*/  DEPBAR.LE SB0, 0x0 ;  /* 0x000080000000791a */ /* 0x000fc80000000000 */
[----:B------:R-:W-:-:S04]  /*a510*/  UIADD3 UR4, UPT, UPT, UR4, 0x248, URZ ;  /* 0x0000024804047890 */ /* 0x000fc8000fffe0ff */
[----:B-1----:R-:W-:-:S09]  /*a520*/  UPRMT UR4, UR5, 0x654, UR4 ;  /* 0x0000065405047896 */ /* 0x002fd20008000004 */
[----:B------:R-:W-:Y:S01]  /*a530*/  SYNCS.ARRIVE.TRANS64.RED.A1T0 RZ, [UR4], RZ ;  /* 0x000000ffffff79a7 */ /* 0x000fe20008100404 */
[----:B------:R-:W-:Y:S05]  /*a540*/  EXIT ;  /* 0x000000000000794d */ /* 0x000fea0003800000 */
.L_x_25:
[----:B------:R-:W-:Y:S07]  /*a550*/  MOV R0, UR11 ;  /* 0x0000000b00007c02 */ /* 0x000fee0008000f00 */
.L_x_158:
[----:B-1----:R1:W3:Y:S02]  /*a560*/  SYNCS.PHASECHK.TRANS64.TRYWAIT P0, [R0+URZ+0x118], R4 ;  /* 0x00011804000075a7 */ /* 0x0022e400080011ff */
[----:B---3--:R-:W-:Y:S05]  /*a570*/  @!P0 NANOSLEEP.SYNCS 0x989680 ;  /* 0x009896800000895d */ /* 0x008fea0003900000 */
[----:B------:R-:W3:Y:S02]  /*a580*/  @!P0 SYNCS.PHASECHK.TRANS64 P0, [R0+URZ+0x118], R4 ;  /* 0x00011804000085a7 */ /* 0x000ee400080010ff */
[----:B---3--:R-:W-:Y:S05]  /*a590*/  @!P0 BRA `(.L_x_158) ;  /* 0xfffffffc00f08947 */ /* 0x008fea000383ffff */
[----:B------:R-:W-:Y:S05]  /*a5a0*/  BRA `(.L_x_24) ;  /* 0xffffff7c00c87947 */ /* 0x000fea000383ffff */
.L_x_32:
[----:B-1----:R-:W-:Y:S07]  /*a5b0*/  MOV R0, UR28 ;  /* 0x0000001c00007c02 */ /* 0x002fee0008000f00 */
.L_x_159:
[----:B-1----:R1:W4:Y:S02]  /*a5c0*/  SYNCS.PHASECHK.TRANS64.TRYWAIT P0, [R0+URZ+0x118], R4 ;  /* 0x00011804000075a7 */ /* 0x00232400080011ff */
[----:B----4-:R-:W-:Y:S05]  /*a5d0*/  @!P0 NANOSLEEP.SYNCS 0x989680 ;  /* 0x009896800000895d */ /* 0x010fea0003900000 */
[----:B------:R-:W4:Y:S02]  /*a5e0*/  @!P0 SYNCS.PHASECHK.TRANS64 P0, [R0+URZ+0x118], R4 ;  /* 0x00011804000085a7 */ /* 0x000f2400080010ff */
[----:B----4-:R-:W-:Y:S05]  /*a5f0*/  @!P0 BRA `(.L_x_159) ;  /* 0xfffffffc00f08947 */ /* 0x010fea000383ffff */
[----:B------:R-:W-:Y:S05]  /*a600*/  BRA `(.L_x_31) ;  /* 0xffffff8400387947 */ /* 0x000fea000383ffff */
.L_x_37:
[----:B-1----:R-:W-:-:S07]  /*a610*/  MOV R0, UR30 ;  /* 0x0000001e00007c02 */ /* 0x002fce0008000f00 */
.L_x_160:
[----:B-1----:R1:W2:Y:S02]  /*a620*/  SYNCS.PHASECHK.TRANS64.TRYWAIT P0, [R0+URZ+0x270], R3 ;  /* 0x00027003000075a7 */ /* 0x0022a400080011ff */
[----:B--2---:R-:W-:Y:S05]  /*a630*/  @!P0 NANOSLEEP.SYNCS 0x989680 ;  /* 0x009896800000895d */ /* 0x004fea0003900000 */
[----:B------:R-:W2:Y:S02]  /*a640*/  @!P0 SYNCS.PHASECHK.TRANS64 P0, [R0+URZ+0x270], R3 ;  /* 0x00027003000085a7 */ /* 0x000ea400080010ff */
[----:B--2---:R-:W-:Y:S05]  /*a650*/  @!P0 BRA `(.L_x_160) ;  /* 0xfffffffc00f08947 */ /* 0x004fea000383ffff */
[----:B------:R-:W-:Y:S05]  /*a660*/  BRA `(.L_x_161) ;  /* 0xffffff8800287947 */ /* 0x000fea000383ffff */
.L_x_41:
[----:B------:R-:W-:-:S07]  /*a670*/  MOV R0, UR4 ;  /* 0x0000000400007c02 */ /* 0x000fce0008000f00 */
.L_x_162:
[----:B-1----:R1:W2:Y:S02]  /*a680*/  SYNCS.PHASECHK.TRANS64.TRYWAIT P0, [R0+URZ], R2 ;  /* 0x00000002000075a7 */ /* 0x0022a400080011ff */
[----:B--2---:R-:W-:Y:S05]  /*a690*/  @!P0 NANOSLEEP.SYNCS 0x989680 ;  /* 0x009896800000895d */ /* 0x004fea0003900000 */
[----:B------:R-:W2:Y:S02]  /*a6a0*/  @!P0 SYNCS.PHASECHK.TRANS64 P0, [R0+URZ], R2 ;  /* 0x00000002000085a7 */ /* 0x000ea400080010ff */
[----:B--2---:R-:W-:Y:S05]  /*a6b0*/  @!P0 BRA `(.L_x_162) ;  /* 0xfffffffc00f08947 */ /* 0x004fea000383ffff */
[----:B------:R-:W-:Y:S05]  /*a6c0*/  BRA `(.L_x_163) ;  /* 0xffffff8c00bc7947 */ /* 0x000fea000383ffff */
.L_x_42:
[----:B------:R-:W-:-:S07]  /*a6d0*/  MOV R0, UR5 ;  /* 0x0000000500007c02 */ /* 0x000fce0008000f00 */
.L_x_164:
[----:B-1----:R1:W2:Y:S02]  /*a6e0*/  SYNCS.PHASECHK.TRANS64.TRYWAIT P0, [R0+URZ], R2 ;  /* 0x00000002000075a7 */ /* 0x0022a400080011ff */
[----:B--2---:R-:W-:Y:S05]  /*a6f0*/  @!P0 NANOSLEEP.SYNCS 0x989680 ;  /* 0x009896800000895d */ /* 0x004fea0003900000 */
[----:B------:R-:W2:Y:S02]  /*a700*/  @!P0 SYNCS.PHASECHK.TRANS64 P0, [R0+URZ], R2 ;  /* 0x00000002000085a7 */ /* 0x000ea400080010ff */
[----:B--2---:R-:W-:Y:S05]  /*a710*/  @!P0 BRA `(.L_x_164) ;  /* 0xfffffffc00f08947 */ /* 0x004fea000383ffff */
[----:B------:R-:W-:Y:S05]  /*a720*/  BRA `(.L_x_165) ;  /* 0xffffff8c00cc7947 */ /* 0x000fea000383ffff */
.L_x_43:
[----:B------:R-:W-:-:S07]  /*a730*/  MOV R0, UR5 ;  /* 0x0000000500007c02 */ /* 0x000fce0008000f00 */
.L_x_166:
[----:B-1----:R1:W2:Y:S02]  /*a740*/  SYNCS.PHASECHK.TRANS64.TRYWAIT P0, [R0+URZ], R2 ;  /* 0x00000002000075a7 */ /* 0x0022a400080011ff */
[----:B--2---:R-:W-:Y:S05]  /*a750*/  @!P0 NANOSLEEP.SYNCS 0x989680 ;  /* 0x009896800000895d */ /* 0x004fea0003900000 */
[----:B------:R-:W2:Y:S02]  /*a760*/  @!P0 SYNCS.PHASECHK.TRANS64 P0, [R0+URZ], R2 ;  /* 0x00000002000085a7 */ /* 0x000ea400080010ff */
[----:B--2---:R-:W-:Y:S05]  /*a770*/  @!P0 BRA `(.L_x_166) ;  /* 0xfffffffc00f08947 */ /* 0x004fea000383ffff */
[----:B------:R-:W-:Y:S05]  /*a780*/  BRA `(.L_x_167) ;  /* 0xffffff8c00dc7947 */ /* 0x000fea000383ffff */
.L_x_44:
[----:B------:R-:W-:-:S07]  /*a790*/  MOV R0, UR5 ;  /* 0x0000000500007c02 */ /* 0x000fce0008000f00 */
.L_x_168:
[----:B-1----:R1:W2:Y:S02]  /*a7a0*/  SYNCS.PHASECHK.TRANS64.TRYWAIT P0, [R0+URZ], R2 ;  /* 0x00000002000075a7 */ /* 0x0022a400080011ff */
[----:B--2---:R-:W-:Y:S05]  /*a7b0*/  @!P0 NANOSLEEP.SYNCS 0x989680 ;  /* 0x009896800000895d */ /* 0x004fea0003900000 */
[----:B------:R-:W2:Y:S02]  /*a7c0*/  @!P0 SYNCS.PHASECHK.TRANS64 P0, [R0+URZ], R2 ;  /* 0x00000002000085a7 */ /* 0x000ea400080010ff */
[----:B--2---:R-:W-:Y:S05]  /*a7d0*/  @!P0 BRA `(.L_x_168) ;  /* 0xfffffffc00f08947 */ /* 0x004fea000383ffff */
[----:B------:R-:W-:Y:S05]  /*a7e0*/  BRA `(.L_x_169) ;  /* 0xffffff8c00ec7947 */ /* 0x000fea000383ffff */
.L_x_45:
[----:B------:R-:W-:-:S07]  /*a7f0*/  MOV R0, UR5 ;  /* 0x0000000500007c02 */ /* 0x000fce0008000f00 */
.L_x_170:
[----:B-1----:R1:W2:Y:S02]  /*a800*/  SYNCS.PHASECHK.TRANS64.TRYWAIT P0, [R0+URZ], R2 ;  /* 0x00000002000075a7 */ /* 0x0022a400080011ff */
[----:B--2---:R-:W-:Y:S05]  /*a810*/  @!P0 NANOSLEEP.SYNCS 0x989680 ;  /* 0x009896800000895d */ /* 0x004fea0003900000 */
[----:B------:R-:W2:Y:S02]  /*a820*/  @!P0 SYNCS.PHASECHK.TRANS64 P0, [R0+URZ], R2 ;  /* 0x00000002000085a7 */ /* 0x000ea400080010ff */
[----:B--2---:R-:W-:Y:S05]  /*a830*/  @!P0 BRA `(.L_x_170) ;  /* 0xfffffffc00f08947 */ /* 0x004fea000383ffff */
[----:B------:R-:W-:Y:S05]  /*a840*/  BRA `(.L_x_171) ;  /* 0xffffff8c00fc7947 */ /* 0x000fea000383ffff */
.L_x_46:
[----:B------:R-:W-:-:S07]  /*a850*/  MOV R0, UR5 ;  /* 0x0000000500007c02 */ /* 0x000fce0008000f00 */
.L_x_172:
[----:B-1----:R1:W2:Y:S02]  /*a860*/  SYNCS.PHASECHK.TRANS64.TRYWAIT P0, [R0+URZ], R2 ;  /* 0x00000002000075a7 */ /* 0x0022a400080011ff */
[----:B--2---:R-:W-:Y:S05]  /*a870*/  @!P0 NANOSLEEP.SYNCS 0x989680 ;  /* 0x009896800000895d */ /* 0x004fea0003900000 */
[----:B------:R-:W2:Y:S02]  /*a880*/  @!P0 SYNCS.PHASECHK.TRANS64 P0, [R0+URZ], R2 ;  /* 0x00000002000085a7 */ /* 0x000ea400080010ff */
[----:B--2---:R-:W-:Y:S05]  /*a890*/  @!P0 BRA `(.L_x_172) ;  /* 0xfffffffc00f08947 */ /* 0x004fea000383ffff */
[----:B------:R-:W-:Y:S05]  /*a8a0*/  BRA `(.L_x_173) ;  /* 0xffffff90000c7947 */ /* 0x000fea000383ffff */
.L_x_47:
[----:B------:R-:W-:-:S07]  /*a8b0*/  MOV R0, UR5 ;  /* 0x0000000500007c02 */ /* 0x000fce0008000f00 */
.L_x_174:
[----:B-1----:R1:W2:Y:S02]  /*a8c0*/  SYNCS.PHASECHK.TRANS64.TRYWAIT P0, [R0+URZ], R2 ;  /* 0x00000002000075a7 */ /* 0x0022a400080011ff */
[----:B--2---:R-:W-:Y:S05]  /*a8d0*/  @!P0 NANOSLEEP.SYNCS 0x989680 ;  /* 0x009896800000895d */ /* 0x004fea0003900000 */
[----:B------:R-:W2:Y:S02]  /*a8e0*/  @!P0 SYNCS.PHASECHK.TRANS64 P0, [R0+URZ], R2 ;  /* 0x00000002000085a7 */ /* 0x000ea400080010ff */
[----:B--2---:R-:W-:Y:S05]  /*a8f0*/  @!P0 BRA `(.L_x_174) ;  /* 0xfffffffc00f08947 */ /* 0x004fea000383ffff */
[----:B------:R-:W-:Y:S05]  /*a900*/  BRA `(.L_x_175) ;  /* 0xffffff90001c7947 */ /* 0x000fea000383ffff */
.L_x_48:
[----:B------:R-:W-:-:S07]  /*a910*/  MOV R0, UR5 ;  /* 0x0000000500007c02 */ /* 0x000fce0008000f00 */
.L_x_176:
[----:B-1----:R1:W2:Y:S02]  /*a920*/  SYNCS.PHASECHK.TRANS64.TRYWAIT P0, [R0+URZ], R2 ;  /* 0x00000002000075a7 */ /* 0x0022a400080011ff */
[----:B--2---:R-:W-:Y:S05]  /*a930*/  @!P0 NANOSLEEP.SYNCS 0x989680 ;  /* 0x009896800000895d */ /* 0x004fea0003900000 */
[----:B------:R-:W2:Y:S02]  /*a940*/  @!P0 SYNCS.PHASECHK.TRANS64 P0, [R0+URZ], R2 ;  /* 0x00000002000085a7 */ /* 0x000ea400080010ff */
[----:B--2---:R-:W-:Y:S05]  /*a950*/  @!P0 BRA `(.L_x_176) ;  /* 0xfffffffc00f08947 */ /* 0x004fea000383ffff */
[----:B------:R-:W-:Y:S05]  /*a960*/  BRA `(.L_x_177) ;  /* 0xffffff90002c7947 */ /* 0x000fea000383ffff */
.L_x_49:
[----:B------:R-:W-:-:S07]  /*a970*/  MOV R0, UR5 ;  /* 0x0000000500007c02 */ /* 0x000fce0008000f00 */
.L_x_178:
[----:B-1----:R1:W2:Y:S02]  /*a980*/  SYNCS.PHASECHK.TRANS64.TRYWAIT P0, [R0+URZ], R2 ;  /* 0x00000002000075a7 */ /* 0x0022a400080011ff */
[----:B--2---:R-:W-:Y:S05]  /*a990*/  @!P0 NANOSLEEP.SYNCS 0x989680 ;  /* 0x009896800000895d */ /* 0x004fea0003900000 */
[----:B------:R-:W2:Y:S02]  /*a9a0*/  @!P0 SYNCS.PHASECHK.TRANS64 P0, [R0+URZ], R2 ;  /* 0x00000002000085a7 */ /* 0x000ea400080010ff */
[----:B--2---:R-:W-:Y:S05]  /*a9b0*/  @!P0 BRA `(.L_x_178) ;  /* 0xfffffffc00f08947 */ /* 0x004fea000383ffff */
[----:B------:R-:W-:Y:S05]  /*a9c0*/  BRA `(.L_x_179) ;  /* 0xffffff90003c7947 */ /* 0x000fea000383ffff */
.L_x_50:
[----:B------:R-:W-:-:S07]  /*a9d0*/  MOV R0, UR5 ;  /* 0x0000000500007c02 */ /* 0x000fce0008000f00 */
.L_x_180:
[----:B-1----:R1:W2:Y:S02]  /*a9e0*/  SYNCS.PHASECHK.TRANS64.TRYWAIT P0, [R0+URZ], R2 ;  /* 0x00000002000075a7 */ /* 0x0022a400080011ff */
[----:B--2---:R-:W-:Y:S05]  /*a9f0*/  @!P0 NANOSLEEP.SYNCS 0x989680 ;  /* 0x009896800000895d */ /* 0x004fea0003900000 */
[----:B------:R-:W2:Y:S02]  /*aa00*/  @!P0 SYNCS.PHASECHK.TRANS64 P0, [R0+URZ], R2 ;  /* 0x00000002000085a7 */ /* 0x000ea400080010ff */
[----:B--2---:R-:W-:Y:S05]  /*aa10*/  @!P0 BRA `(.L_x_180) ;  /* 0xfffffffc00f08947 */ /* 0x004fea000383ffff */
[----:B------:R-:W-:Y:S05]  /*aa20*/  BRA `(.L_x_181) ;  /* 0xffffff90004c7947 */ /* 0x000fea000383ffff */
.L_x_51:
[----:B------:R-:W-:-:S07]  /*aa30*/  MOV R0, UR5 ;  /* 0x0000000500007c02 */ /* 0x000fce0008000f00 */
.L_x_182:
[----:B-1----:R1:W2:Y:S02]  /*aa40*/  SYNCS.PHASECHK.TRANS64.TRYWAIT P0, [R0+URZ], R2 ;  /* 0x00000002000075a7 */ /* 0x0022a400080011ff */
[----:B--2---:R-:W-:Y:S05]  /*aa50*/  @!P0 NANOSLEEP.SYNCS 0x989680 ;  /* 0x009896800000895d */ /* 0x004fea0003900000 */
[----:B------:R-:W2:Y:S02]  /*aa60*/  @!P0 SYNCS.PHASECHK.TRANS64 P0, [R0+URZ], R2 ;  /* 0x00000002000085a7 */ /* 0x000ea400080010ff */
[----:B--2---:R-:W-:Y:S05]  /*aa70*/  @!P0 BRA `(.L_x_182) ;  /* 0xfffffffc00f08947 */ /* 0x004fea000383ffff */
[----:B------:R-:W-:Y:S05]  /*aa80*/  BRA `(.L_x_183) ;  /* 0xffffff90005c7947 */ /* 0x000fea000383ffff */
.L_x_52:
[----:B------:R-:W-:-:S07]  /*aa90*/  MOV R0, UR5 ;  /* 0x0000000500007c02 */ /* 0x000fce0008000f00 */
.L_x_184:
[----:B-1----:R1:W2:Y:S02]  /*aaa0*/  SYNCS.PHASECHK.TRANS64.TRYWAIT P0, [R0+URZ], R2 ;  /* 0x00000002000075a7 */ /* 0x0022a400080011ff */
[----:B--2---:R-:W-:Y:S05]  /*aab0*/  @!P0 NANOSLEEP.SYNCS 0x989680 ;  /* 0x009896800000895d */ /* 0x004fea0003900000 */
[----:B------:R-:W2:Y:S02]  /*aac0*/  @!P0 SYNCS.PHASECHK.TRANS64 P0, [R0+URZ], R2 ;  /* 0x00000002000085a7 */ /* 0x000ea400080010ff */
[----:B--2---:R-:W-:Y:S05]  /*aad0*/  @!P0 BRA `(.L_x_184) ;  /* 0xfffffffc00f08947 */ /* 0x004fea000383ffff */
[----:B------:R-:W-:Y:S05]  /*aae0*/  BRA `(.L_x_185) ;  /* 0xffffff90006c7947 */ /* 0x000fea000383ffff */
.L_x_53:
[----:B------:R-:W-:-:S07]  /*aaf0*/  MOV R0, UR5 ;  /* 0x0000000500007c02 */ /* 0x000fce0008000f00 */
.L_x_186:
[----:B-1----:R1:W2:Y:S02]  /*ab00*/  SYNCS.PHASECHK.TRANS64.TRYWAIT P0, [R0+URZ], R2 ;  /* 0x00000002000075a7 */ /* 0x0022a400080011ff */
[----:B--2---:R-:W-:Y:S05]  /*ab10*/  @!P0 NANOSLEEP.SYNCS 0x989680 ;  /* 0x009896800000895d */ /* 0x004fea0003900000 */
[----:B------:R-:W2:Y:S02]  /*ab20*/  @!P0 SYNCS.PHASECHK.TRANS64 P0, [R0+URZ], R2 ;  /* 0x00000002000085a7 */ /* 0x000ea400080010ff */
[----:B--2---:R-:W-:Y:S05]  /*ab30*/  @!P0 BRA `(.L_x_186) ;  /* 0xfffffffc00f08947 */ /* 0x004fea000383ffff */
[----:B------:R-:W-:Y:S05]  /*ab40*/  BRA `(.L_x_187) ;  /* 0xffffff90007c7947 */ /* 0x000fea000383ffff */
.L_x_54:
[----:B------:R-:W-:-:S07]  /*ab50*/  MOV R0, UR5 ;  /* 0x0000000500007c02 */ /* 0x000fce0008000f00 */
.L_x_188:
[----:B-1----:R1:W2:Y:S02]  /*ab60*/  SYNCS.PHASECHK.TRANS64.TRYWAIT P0, [R0+URZ], R2 ;  /* 0x00000002000075a7 */ /* 0x0022a400080011ff */
[----:B--2---:R-:W-:Y:S05]  /*ab70*/  @!P0 NANOSLEEP.SYNCS 0x989680 ;  /* 0x009896800000895d */ /* 0x004fea0003900000 */
[----:B------:R-:W2:Y:S02]  /*ab80*/  @!P0 SYNCS.PHASECHK.TRANS64 P0, [R0+URZ], R2 ;  /* 0x00000002000085a7 */ /* 0x000ea400080010ff */
[----:B--2---:R-:W-:Y:S05]  /*ab90*/  @!P0 BRA `(.L_x_188) ;  /* 0xfffffffc00f08947 */ /* 0x004fea000383ffff */
[----:B------:R-:W-:Y:S05]  /*aba0*/  BRA `(.L_x_189) ;  /* 0xffffff90008c7947 */ /* 0x000fea000383ffff */
.L_x_55:
[----:B------:R-:W-:-:S07]  /*abb0*/  MOV R0, UR5 ;  /* 0x0000000500007c02 */ /* 0x000fce0008000f00 */
.L_x_190:
[----:B-1----:R1:W2:Y:S02]  /*abc0*/  SYNCS.PHASECHK.TRANS64.TRYWAIT P0, [R0+URZ], R2 ;  /* 0x00000002000075a7 */ /* 0x0022a400080011ff */
[----:B--2---:R-:W-:Y:S05]  /*abd0*/  @!P0 NANOSLEEP.SYNCS 0x989680 ;  /* 0x009896800000895d */ /* 0x004fea0003900000 */
[----:B------:R-:W2:Y:S02]  /*abe0*/  @!P0 SYNCS.PHASECHK.TRANS64 P0, [R0+URZ], R2 ;  /* 0x00000002000085a7 */ /* 0x000ea400080010ff */
[----:B--2---:R-:W-:Y:S05]  /*abf0*/  @!P0 BRA `(.L_x_190) ;  /* 0xfffffffc00f08947 */ /* 0x004fea000383ffff */
[----:B------:R-:W-:Y:S05]  /*ac00*/  BRA `(.L_x_191) ;  /* 0xffffff90009c7947 */ /* 0x000fea000383ffff */
.L_x_56:
[----:B------:R-:W-:-:S07]  /*ac10*/  MOV R0, UR5 ;  /* 0x0000000500007c02 */ /* 0x000fce0008000f00 */
.L_x_192:
[----:B-1----:R1:W2:Y:S02]  /*ac20*/  SYNCS.PHASECHK.TRANS64.TRYWAIT P0, [R0+URZ], R2 ;  /* 0x00000002000075a7 */ /* 0x0022a400080011ff */
[----:B--2---:R-:W-:Y:S05]  /*ac30*/  @!P0 NANOSLEEP.SYNCS 0x989680 ;  /* 0x009896800000895d */ /* 0x004fea0003900000 */
[----:B------:R-:W2:Y:S02]  /*ac40*/  @!P0 SYNCS.PHASECHK.TRANS64 P0, [R0+URZ], R2 ;  /* 0x00000002000085a7 */ /* 0x000ea400080010ff */
[----:B--2---:R-:W-:Y:S05]  /*ac50*/  @!P0 BRA `(.L_x_192) ;  /* 0xfffffffc00f08947 */ /* 0x004fea000383ffff */
[----:B------:R-:W-:Y:S05]  /*ac60*/  BRA `(.L_x_193) ;  /* 0xffffff9000ac7947 */ /* 0x000fea000383ffff */
.L_x_57:
[----:B------:R-:W-:-:S07]  /*ac70*/  MOV R0, UR5 ;  /* 0x0000000500007c02 */ /* 0x000fce0008000f00 */
.L_x_194:
[----:B-1----:R1:W2:Y:S02]  /*ac80*/  SYNCS.PHASECHK.TRANS64.TRYWAIT P0, [R0+URZ], R2 ;  /* 0x00000002000075a7 */ /* 0x0022a400080011ff */
[----:B--2---:R-:W-:Y:S05]  /*ac90*/  @!P0 NANOSLEEP.SYNCS 0x989680 ;  /* 0x009896800000895d */ /* 0x004fea0003900000 */
[----:B------:R-:W2:Y:S02]  /*aca0*/  @!P0 SYNCS.PHASECHK.TRANS64 P0, [R0+URZ], R2 ;  /* 0x00000002000085a7 */ /* 0x000ea400080010ff */
[----:B--2---:R-:W-:Y:S05]  /*acb0*/  @!P0 BRA `(.L_x_194) ;  /* 0xfffffffc00f08947 */ /* 0x004fea000383ffff */
[----:B------:R-:W-:Y:S05]  /*acc0*/  BRA `(.L_x_195) ;  /* 0xffffff9000bc7947 */ /* 0x000fea000383ffff */
.L_x_58:
[----:B------:R-:W-:-:S07]  /*acd0*/  MOV R0, UR5 ;  /* 0x0000000500007c02 */ /* 0x000fce0008000f00 */
.L_x_196:
[----:B-1----:R1:W2:Y:S02]  /*ace0*/  SYNCS.PHASECHK.TRANS64.TRYWAIT P0, [R0+URZ], R2 ;  /* 0x00000002000075a7 */ /* 0x0022a400080011ff */
[----:B--2---:R-:W-:Y:S05]  /*acf0*/  @!P0 NANOSLEEP.SYNCS 0x989680 ;  /* 0x009896800000895d */ /* 0x004fea0003900000 */
[----:B------:R-:W2:Y:S02]  /*ad00*/  @!P0 SYNCS.PHASECHK.TRANS64 P0, [R0+URZ], R2 ;  /* 0x00000002000085a7 */ /* 0x000ea400080010ff */
[----:B--2---:R-:W-:Y:S05]  /*ad10*/  @!P0 BRA `(.L_x_196) ;  /* 0xfffffffc00f08947 */ /* 0x004fea000383ffff */
[----:B------:R-:W-:Y:S05]  /*ad20*/  BRA `(.L_x_197) ;  /* 0xffffff9000cc7947 */ /* 0x000fea000383ffff */
.L_x_59:
[----:B------:R-:W-:-:S07]  /*ad30*/  MOV R0, UR5 ;  /* 0x0000000500007c02 */ /* 0x000fce0008000f00 */
.L_x_198:
[----:B-1----:R1:W2:Y:S02]  /*ad40*/  SYNCS.PHASECHK.TRANS64.TRYWAIT P0, [R0+URZ], R2 ;  /* 0x00000002000075a7 */ /* 0x0022a400080011ff */
[----:B--2---:R-:W-:Y:S05]  /*ad50*/  @!P0 NANOSLEEP.SYNCS 0x989680 ;  /* 0x009896800000895d */ /* 0x004fea0003900000 */
[----:B------:R-:W2:Y:S02]  /*ad60*/  @!P0 SYNCS.PHASECHK.TRANS64 P0, [R0+URZ], R2 ;  /* 0x00000002000085a7 */ /* 0x000ea400080010ff */
[----:B--2---:R-:W-:Y:S05]  /*ad70*/  @!P0 BRA `(.L_x_198) ;  /* 0xfffffffc00f08947 */ /* 0x004fea000383ffff */
[----:B------:R-:W-:Y:S05]  /*ad80*/  BRA `(.L_x_199) ;  /* 0xffffff9000dc7947 */ /* 0x000fea000383ffff */
.L_x_60:
[----:B------:R-:W-:-:S07]  /*ad90*/  MOV R0, UR5 ;  /* 0x0000000500007c02 */ /* 0x000fce0008000f00 */
.L_x_200:
[----:B-1----:R1:W2:Y:S02]  /*ada0*/  SYNCS.PHASECHK.TRANS64.TRYWAIT P0, [R0+URZ], R2 ;  /* 0x00000002000075a7 */ /* 0x0022a400080011ff */
[----:B--2---:R-:W-:Y:S05]  /*adb0*/  @!P0 NANOSLEEP.SYNCS 0x989680 ;  /* 0x009896800000895d */ /* 0x004fea0003900000 */
[----:B------:R-:W2:Y:S02]  /*adc0*/  @!P0 SYNCS.PHASECHK.TRANS64 P0, [R0+URZ], R2 ;  /* 0x00000002000085a7 */ /* 0x000ea400080010ff */
[----:B--2---:R-:W-:Y:S05]  /*add0*/  @!P0 BRA `(.L_x_200) ;  /* 0xfffffffc00f08947 */ /* 0x004fea000383ffff */
[----:B------:R-:W-:Y:S05]  /*ade0*/  BRA `(.L_x_201) ;  /* 0xffffff9000ec7947 */ /* 0x000fea000383ffff */
.L_x_61:
[----:B------:R-:W-:-:S07]  /*adf0*/  MOV R0, UR5 ;  /* 0x0000000500007c02 */ /* 0x000fce0008000f00 */
.L_x_202:
[----:B-1----:R1:W2:Y:S02]  /*ae00*/  SYNCS.PHASECHK.TRANS64.TRYWAIT P0, [R0+URZ], R2 ;  /* 0x00000002000075a7 */ /* 0x0022a400080011ff */
[----:B--2---:R-:W-:Y:S05]  /*ae10*/  @!P0 NANOSLEEP.SYNCS 0x989680 ;  /* 0x009896800000895d */ /* 0x004fea0003900000 */
[----:B------:R-:W2:Y:S02]  /*ae20*/  @!P0 SYNCS.PHASECHK.TRANS64 P0, [R0+URZ], R2 ;  /* 0x00000002000085a7 */ /* 0x000ea400080010ff */
[----:B--2---:R-:W-:Y:S05]  /*ae30*/  @!P0 BRA `(.L_x_202) ;  /* 0xfffffffc00f08947 */ /* 0x004fea000383ffff */
[----:B------:R-:W-:Y:S05]  /*ae40*/  BRA `(.L_x_203) ;  /* 0xffffff9000fc7947 */ /* 0x000fea000383ffff */
.L_x_62:
[----:B------:R-:W-:-:S07]  /*ae50*/  MOV R0, UR5 ;  /* 0x0000000500007c02 */ /* 0x000fce0008000f00 */
.L_x_204:
[----:B-1----:R1:W2:Y:S02]  /*ae60*/  SYNCS.PHASECHK.TRANS64.TRYWAIT P0, [R0+URZ], R2 ;  /* 0x00000002000075a7 */ /* 0x0022a400080011ff */
[----:B--2---:R-:W-:Y:S05]  /*ae70*/  @!P0 NANOSLEEP.SYNCS 0x989680 ;  /* 0x009896800000895d */ /* 0x004fea0003900000 */
[----:B------:R-:W2:Y:S02]  /*ae80*/  @!P0 SYNCS.PHASECHK.TRANS64 P0, [R0+URZ], R2 ;  /* 0x00000002000085a7 */ /* 0x000ea400080010ff */
[----:B--2---:R-:W-:Y:S05]  /*ae90*/  @!P0 BRA `(.L_x_204) ;  /* 0xfffffffc00f08947 */ /* 0x004fea000383ffff */
[----:B------:R-:W-:Y:S05]  /*aea0*/  BRA `(.L_x_205) ;  /* 0xffffff94000c7947 */ /* 0x000fea000383ffff */
.L_x_63:
[----:B------:R-:W-:-:S07]  /*aeb0*/  MOV R0, UR5 ;  /* 0x0000000500007c02 */ /* 0x000fce0008000f00 */
.L_x_206:
[----:B-1----:R1:W2:Y:S02]  /*aec0*/  SYNCS.PHASECHK.TRANS64.TRYWAIT P0, [R0+URZ], R2 ;  /* 0x00000002000075a7 */ /* 0x0022a400080011ff */
[----:B--2---:R-:W-:Y:S05]  /*aed0*/  @!P0 NANOSLEEP.SYNCS 0x989680 ;  /* 0x009896800000895d */ /* 0x004fea0003900000 */
[----:B------:R-:W2:Y:S02]  /*aee0*/  @!P0 SYNCS.PHASECHK.TRANS64 P0, [R0+URZ], R2 ;  /* 0x00000002000085a7 */ /* 0x000ea400080010ff */
[----:B--2---:R-:W-:Y:S05]  /*aef0*/  @!P0 BRA `(.L_x_206) ;  /* 0xfffffffc00f08947 */ /* 0x004fea000383ffff */
[----:B------:R-:W-:Y:S05]  /*af00*/  BRA `(.L_x_207) ;  /* 0xffffff94001c7947 */ /* 0x000fea000383ffff */
.L_x_64:
[----:B------:R-:W-:-:S07]  /*af10*/  MOV R0, UR5 ;  /* 0x0000000500007c02 */ /* 0x000fce0008000f00 */
.L_x_208:
[----:B-1----:R1:W2:Y:S02]  /*af20*/  SYNCS.PHASECHK.TRANS64.TRYWAIT P0, [R0+URZ], R2 ;  /* 0x00000002000075a7 */ /* 0x0022a400080011ff */
[----:B--2---:R-:W-:Y:S05]  /*af30*/  @!P0 NANOSLEEP.SYNCS 0x989680 ;  /* 0x009896800000895d */ /* 0x004fea0003900000 */
[----:B------:R-:W2:Y:S02]  /*af40*/  @!P0 SYNCS.PHASECHK.TRANS64 P0, [R0+URZ], R2 ;  /* 0x00000002000085a7 */ /* 0x000ea400080010ff */
[----:B--2---:R-:W-:Y:S05]  /*af50*/  @!P0 BRA `(.L_x_208) ;  /* 0xfffffffc00f08947 */ /* 0x004fea000383ffff */
[----:B------:R-:W-:Y:S05]  /*af60*/  BRA `(.L_x_209) ;  /* 0xffffff94002c7947 */ /* 0x000fea000383ffff */
.L_x_65:
[----:B------:R-:W-:-:S07]  /*af70*/  MOV R0, UR5 ;  /* 0x0000000500007c02 */ /* 0x000fce0008000f00 */
.L_x_210:
[----:B-1----:R1:W2:Y:S02]  /*af80*/  SYNCS.PHASECHK.TRANS64.TRYWAIT P0, [R0+URZ], R2 ;  /* 0x00000002000075a7 */ /* 0x0022a400080011ff */
[----:B--2---:R-:W-:Y:S05]  /*af90*/  @!P0 NANOSLEEP.SYNCS 0x989680 ;  /* 0x009896800000895d */ /* 0x004fea0003900000 */
[----:B------:R-:W2:Y:S02]  /*afa0*/  @!P0 SYNCS.PHASECHK.TRANS64 P0, [R0+URZ], R2 ;  /* 0x00000002000085a7 */ /* 0x000ea400080010ff */
[----:B--2---:R-:W-:Y:S05]  /*afb0*/  @!P0 BRA `(.L_x_210) ;  /* 0xfffffffc00f08947 */ /* 0x004fea000383ffff */
[----:B------:R-:W-:Y:S05]  /*afc0*/  BRA `(.L_x_211) ;  /* 0xffffff94003c7947 */ /* 0x000fea000383ffff */
.L_x_66:
[----:B------:R-:W-:-:S07]  /*afd0*/  MOV R0, UR5 ;  /* 0x0000000500007c02 */ /* 0x000fce0008000f00 */
.L_x_212:
[----:B-1----:R1:W2:Y:S02]  /*afe0*/  SYNCS.PHASECHK.TRANS64.TRYWAIT P0, [R0+URZ], R2 ;  /* 0x00000002000075a7 */ /* 0x0022a400080011ff */
[----:B--2---:R-:W-:Y:S05]  /*aff0*/  @!P0 NANOSLEEP.SYNCS 0x989680 ;  /* 0x009896800000895d */ /* 0x004fea0003900000 */
[----:B------:R-:W2:Y:S02]  /*b000*/  @!P0 SYNCS.PHASECHK.TRANS64 P0, [R0+URZ], R2 ;  /* 0x00000002000085a7 */ /* 0x000ea400080010ff */
[----:B--2---:R-:W-:Y:S05]  /*b010*/  @!P0 BRA `(.L_x_212) ;  /* 0xfffffffc00f08947 */ /* 0x004fea000383ffff */
[----:B------:R-:W-:Y:S05]  /*b020*/  BRA `(.L_x_213) ;  /* 0xffffff94004c7947 */ /* 0x000fea000383ffff */
.L_x_67:
[----:B------:R-:W-:-:S07]  /*b030*/  MOV R0, UR5 ;  /* 0x0000000500007c02 */ /* 0x000fce0008000f00 */
.L_x_214:
[----:B-1----:R1:W2:Y:S02]  /*b040*/  SYNCS.PHASECHK.TRANS64.TRYWAIT P0, [R0+URZ], R2 ;  /* 0x00000002000075a7 */ /* 0x0022a400080011ff */
[----:B--2---:R-:W-:Y:S05]  /*b050*/  @!P0 NANOSLEEP.SYNCS 0x989680 ;  /* 0x009896800000895d */ /* 0x004fea0003900000 */
[----:B------:R-:W2:Y:S02]  /*b060*/  @!P0 SYNCS.PHASECHK.TRANS64 P0, [R0+URZ], R2 ;  /* 0x00000002000085a7 */ /* 0x000ea400080010ff */
[----:B--2---:R-:W-:Y:S05]  /*b070*/  @!P0 BRA `(.L_x_214) ;  /* 0xfffffffc00f08947 */ /* 0x004fea000383ffff */
[----:B------:R-:W-:Y:S05]  /*b080*/  BRA `(.L_x_215) ;  /* 0xffffff94005c7947 */ /* 0x000fea000383ffff */
.L_x_68:
[----:B------:R-:W-:-:S07]  /*b090*/  MOV R0, UR5 ;  /* 0x0000000500007c02 */ /* 0x000fce0008000f00 */
.L_x_216:
[----:B-1----:R1:W2:Y:S02]  /*b0a0*/  SYNCS.PHASECHK.TRANS64.TRYWAIT P0, [R0+URZ], R2 ;  /* 0x00000002000075a7 */ /* 0x0022a400080011ff */
[----:B--2---:R-:W-:Y:S05]  /*b0b0*/  @!P0 NANOSLEEP.SYNCS 0x989680 ;  /* 0x009896800000895d */ /* 0x004fea0003900000 */
[----:B------:R-:W2:Y:S02]  /*b0c0*/  @!P0 SYNCS.PHASECHK.TRANS64 P0, [R0+URZ], R2 ;  /* 0x00000002000085a7 */ /* 0x000ea400080010ff */
[----:B--2---:R-:W-:Y:S05]  /*b0d0*/  @!P0 BRA `(.L_x_216) ;  /* 0xfffffffc00f08947 */ /* 0x004fea000383ffff */
[----:B------:R-:W-:Y:S05]  /*b0e0*/  BRA `(.L_x_217) ;  /* 0xffffff94006c7947 */ /* 0x000fea000383ffff */
.L_x_69:
[----:B------:R-:W-:-:S07]  /*b0f0*/  MOV R0, UR5 ;  /* 0x0000000500007c02 */ /* 0x000fce0008000f00 */
.L_x_218:
[----:B-1----:R1:W2:Y:S02]  /*b100*/  SYNCS.PHASECHK.TRANS64.TRYWAIT P0, [R0+URZ], R2 ;  /* 0x00000002000075a7 */ /* 0x0022a400080011ff */
[----:B--2---:R-:W-:Y:S05]  /*b110*/  @!P0 NANOSLEEP.SYNCS 0x989680 ;  /* 0x009896800000895d */ /* 0x004fea0003900000 */
[----:B------:R-:W2:Y:S02]  /*b120*/  @!P0 SYNCS.PHASECHK.TRANS64 P0, [R0+URZ], R2 ;  /* 0x00000002000085a7 */ /* 0x000ea400080010ff */
[----:B--2---:R-:W-:Y:S05]  /*b130*/  @!P0 BRA `(.L_x_218) ;  /* 0xfffffffc00f08947 */ /* 0x004fea000383ffff */
[----:B------:R-:W-:Y:S05]  /*b140*/  BRA `(.L_x_219) ;  /* 0xffffff94007c7947 */ /* 0x000fea000383ffff */
.L_x_70:
[----:B------:R-:W-:-:S07]  /*b150*/  MOV R0, UR5 ;  /* 0x0000000500007c02 */ /* 0x000fce0008000f00 */
.L_x_220:
[----:B-1----:R1:W2:Y:S02]  /*b160*/  SYNCS.PHASECHK.TRANS64.TRYWAIT P0, [R0+URZ], R2 ;  /* 0x00000002000075a7 */ /* 0x0022a400080011ff */
[----:B--2---:R-:W-:Y:S05]  /*b170*/  @!P0 NANOSLEEP.SYNCS 0x989680 ;  /* 0x009896800000895d */ /* 0x004fea0003900000 */
[----:B------:R-:W2:Y:S02]  /*b180*/  @!P0 SYNCS.PHASECHK.TRANS64 P0, [R0+URZ], R2 ;  /* 0x00000002000085a7 */ /* 0x000ea400080010ff */
[----:B--2---:R-:W-:Y:S05]  /*b190*/  @!P0 BRA `(.L_x_220) ;  /* 0xfffffffc00f08947 */ /* 0x004fea000383ffff */
[----:B------:R-:W-:Y:S05]  /*b1a0*/  BRA `(.L_x_221) ;  /* 0xffffff94008c7947 */ /* 0x000fea000383ffff */
.L_x_71:
[----:B------:R-:W-:-:S07]  /*b1b0*/  MOV R0, UR5 ;  /* 0x0000000500007c02 */ /* 0x000fce0008000f00 */
.L_x_222:
[----:B-1----:R1:W2:Y:S02]  /*b1c0*/  SYNCS.PHASECHK.TRANS64.TRYWAIT P0, [R0+URZ], R2 ;  /* 0x00000002000075a7 */ /* 0x0022a400080011ff */
[----:B--2---:R-:W-:Y:S05]  /*b1d0*/  @!P0 NANOSLEEP.SYNCS 0x989680 ;  /* 0x009896800000895d */ /* 0x004fea0003900000 */
[----:B------:R-:W2:Y:S02]  /*b1e0*/  @!P0 SYNCS.PHASECHK.TRANS64 P0, [R0+URZ], R2 ;  /* 0x00000002000085a7 */ /* 0x000ea400080010ff */
[----:B--2---:R-:W-:Y:S05]  /*b1f0*/  @!P0 BRA `(.L_x_222) ;  /* 0xfffffffc00f08947 */ /* 0x004fea000383ffff */
[----:B------:R-:W-:Y:S05]  /*b200*/  BRA `(.L_x_223) ;  /* 0xffffff94009c7947 */ /* 0x000fea000383ffff */
.L_x_72:
[----:B------:R-:W-:-:S07]  /*b210*/  MOV R0, UR5 ;  /* 0x0000000500007c02 */ /* 0x000fce0008000f00 */
.L_x_224:
[----:B-1----:R1:W2:Y:S02]  /*b220*/  SYNCS.PHASECHK.TRANS64.TRYWAIT P0, [R0+URZ], R2 ;  /* 0x00000002000075a7 */ /* 0x0022a400080011ff */
[----:B--2---:R-:W-:Y:S05]  /*b230*/  @!P0 NANOSLEEP.SYNCS 0x989680 ;  /* 0x009896800000895d */ /* 0x004fea0003900000 */
[----:B------:R-:W2:Y:S02]  /*b240*/  @!P0 SYNCS.PHASECHK.TRANS64 P0, [R0+URZ], R2 ;  /* 0x00000002000085a7 */ /* 0x000ea400080010ff */
[----:B--2---:R-:W-:Y:S05]  /*b250*/  @!P0 BRA `(.L_x_224) ;  /* 0xfffffffc00f08947 */ /* 0x004fea000383ffff */
[----:B------:R-:W-:Y:S05]  /*b260*/  BRA `(.L_x_225) ;  /* 0xffffff9400ac7947 */ /* 0x000fea000383ffff */
.L_x_73:
[----:B------:R-:W-:-:S07]  /*b270*/  MOV R0, UR5 ;  /* 0x0000000500007c02 */ /* 0x000fce0008000f00 */
.L_x_226:
[----:B-1----:R1:W2:Y:S02]  /*b280*/  SYNCS.PHASECHK.TRANS64.TRYWAIT P0, [R0+URZ], R2 ;  /* 0x00000002000075a7 */ /* 0x0022a400080011ff */
[----:B--2---:R-:W-:Y:S05]  /*b290*/  @!P0 NANOSLEEP.SYNCS 0x989680 ;  /* 0x009896800000895d */ /* 0x004fea0003900000 */
[----:B------:R-:W2:Y:S02]  /*b2a0*/  @!P0 SYNCS.PHASECHK.TRANS64 P0, [R0+URZ], R2 ;  /* 0x00000002000085a7 */ /* 0x000ea400080010ff */
[----:B--2---:R-:W-:Y:S05]  /*b2b0*/  @!P0 BRA `(.L_x_226) ;  /* 0xfffffffc00f08947 */ /* 0x004fea000383ffff */
[----:B------:R-:W-:Y:S05]  /*b2c0*/  BRA `(.L_x_227) ;  /* 0xffffff9400bc7947 */ /* 0x000fea000383ffff */
.L_x_74:
[----:B------:R-:W-:-:S07]  /*b2d0*/  MOV R0, UR5 ;  /* 0x0000000500007c02 */ /* 0x000fce0008000f00 */
.L_x_228:
[----:B-1----:R1:W2:Y:S02]  /*b2e0*/  SYNCS.PHASECHK.TRANS64.TRYWAIT P0, [R0+URZ], R2 ;  /* 0x00000002000075a7 */ /* 0x0022a400080011ff */
[----:B--2---:R-:W-:Y:S05]  /*b2f0*/  @!P0 NANOSLEEP.SYNCS 0x989680 ;  /* 0x009896800000895d */ /* 0x004fea0003900000 */
[----:B------:R-:W2:Y:S02]  /*b300*/  @!P0 SYNCS.PHASECHK.TRANS64 P0, [R0+URZ], R2 ;  /* 0x00000002000085a7 */ /* 0x000ea400080010ff */
[----:B--2---:R-:W-:Y:S05]  /*b310*/  @!P0 BRA `(.L_x_228) ;  /* 0xfffffffc00f08947 */ /* 0x004fea000383ffff */
[----:B------:R-:W-:Y:S05]  /*b320*/  BRA `(.L_x_229) ;  /* 0xffffff9400cc7947 */ /* 0x000fea000383ffff */
.L_x_77:
[----:B------:R-:W-:-:S07]  /*b330*/  MOV R4, UR4 ;  /* 0x0000000400047c02 */ /* 0x000fce0008000f00 */
.L_x_230:
[----:B--2---:R2:W3:Y:S02]  /*b340*/  SYNCS.PHASECHK.TRANS64.TRYWAIT P1, [R4+URZ+0x278], R6 ;  /* 0x00027806040075a7 */ /* 0x0044e400080211ff */
[----:B---3--:R-:W-:Y:S05]  /*b350*/  @!P1 NANOSLEEP.SYNCS 0x989680 ;  /* 0x009896800000995d */ /* 0x008fea0003900000 */
[----:B------:R-:W3:Y:S02]  /*b360*/  @!P1 SYNCS.PHASECHK.TRANS64 P1, [R4+URZ+0x278], R6 ;  /* 0x00027806040095a7 */ /* 0x000ee400080210ff */
[----:B---3--:R-:W-:Y:S05]  /*b370*/  @!P1 BRA `(.L_x_230) ;  /* 0xfffffffc00f09947 */ /* 0x008fea000383ffff */
[----:B------:R-:W-:Y:S05]  /*b380*/  BRA `(.L_x_231) ;  /* 0xffffff98003c7947 */ /* 0x000fea000383ffff */
.L_x_78:
[----:B--2---:R-:W-:-:S07]  /*b390*/  MOV R4, UR4 ;  /* 0x0000000400047c02 */ /* 0x004fce0008000f00 */
.L_x_232:
[----:B--2---:R2:W3:Y:S02]  /*b3a0*/  SYNCS.PHASECHK.TRANS64.TRYWAIT P1, [R4+URZ+0x270], R5 ;  /* 0x00027005040075a7 */ /* 0x0044e400080211ff */
[----:B---3--:R-:W-:Y:S05]  /*b3b0*/  @!P1 NANOSLEEP.SYNCS 0x989680 ;  /* 0x009896800000995d */ /* 0x008fea0003900000 */
[----:B------:R-:W3:Y:S02]  /*b3c0*/  @!P1 SYNCS.PHASECHK.TRANS64 P1, [R4+URZ+0x270], R5 ;  /* 0x00027005040095a7 */ /* 0x000ee400080210ff */
[----:B---3--:R-:W-:Y:S05]  /*b3d0*/  @!P1 BRA `(.L_x_232) ;  /* 0xfffffffc00f09947 */ /* 0x008fea000383ffff */
[----:B------:R-:W-:Y:S05]  /*b3e0*/  BRA `(.L_x_233) ;  /* 0xffffff9800447947 */ /* 0x000fea000383ffff */
.L_x_88:
[----:B--2---:R-:W-:-:S04]  /*b3f0*/  MOV R5, UR5 ;  /* 0x0000000500057c02 */ /* 0x004fc80008000f00 */
[----:B------:R2:W3:Y:S03]  /*b400*/  SYNCS.PHASECHK.TRANS64.TRYWAIT P0, [R5+URZ+0x8], R6 ;  /* 0x00000806050075a7 */ /* 0x0004e600080011ff */
[----:B---3--:R-:W-:Y:S05]  /*b410*/  @!P0 NANOSLEEP.SYNCS 0x989680 ;  /* 0x009896800000895d */ /* 0x008fea0003900000 */
[----:B------:R-:W3:Y:S02]  /*b420*/  @!P0 SYNCS.PHASECHK.TRANS64 P0, [R5+URZ+0x8], R6 ;  /* 0x00000806050085a7 */ /* 0x000ee400080010ff */
[----:B---3--:R-:W-:Y:S05]  /*b430*/  @!P0 BRA `(.L_x_88) ;  /* 0xfffffffc00ec8947 */ /* 0x008fea000383ffff */
[----:B------:R-:W-:Y:S05]  /*b440*/  BRA `(.L_x_87) ;  /* 0xffffff9c00107947 */ /* 0x000fea000383ffff */
.L_x_90:
[----:B------:R-:W-:Y:S01]  /*b450*/  BSSY B0, `(.L_x_234) ;  /* 0x0000006000007945 */ /* 0x000fe20003800000 */
[----:B------:R-:W-:-:S07]  /*b460*/  MOV R15, 0xffffffff ;  /* 0xffffffff000f7802 */ /* 0x000fce0000000f00 */
[----:B-12--5:R-:W-:Y:S05]  /*b470*/  WARPSYNC.COLLECTIVE R15, `(.L_x_235) ;  /* 0x000000000f0c7348 */ /* 0x026fea0003c00000 */
[----:B------:R-:W-:Y:S02]  /*b480*/  ELECT P6, UR79, PT ;  /* 0x00000000004f782f */ /* 0x000fe400038c0000 */
[----:B------:R-:W-:Y:S01]  /*b490*/  MOV R14, UR79 ;  /* 0x0000004f000e7c02 */ /* 0x000fe20008000f00 */
[----:B-12--5:R-:W-:Y:S10]  /*b4a0*/  ENDCOLLECTIVE ;  /* 0x000000000000791b */ /* 0x026ff40003800000 */
.L_x_235:
[----:B------:R-:W-:Y:S05]  /*b4b0*/  BSYNC B0 ;  /* 0x0000000000007941 */ /* 0x000fea0003800000 */
.L_x_234:
[----:B------:R-:W-:Y:S05]  /*b4c0*/  BRA `(.L_x_236) ;  /* 0xffffff9c00407947 */ /* 0x000fea000383ffff */
.L_x_92:
[----:B--2---:R-:W-:-:S04]  /*b4d0*/  MOV R3, UR5 ;  /* 0x0000000500037c02 */ /* 0x004fc80008000f00 */
[----:B------:R2:W3:Y:S03]  /*b4e0*/  SYNCS.PHASECHK.TRANS64.TRYWAIT P0, [R3+URZ+0x8], R4 ;  /* 0x00000804030075a7 */ /* 0x0004e600080011ff */
[----:B---3--:R-:W-:Y:S05]  /*b4f0*/  @!P0 NANOSLEEP.SYNCS 0x989680 ;  /* 0x009896800000895d */ /* 0x008fea0003900000 */
[----:B------:R-:W3:Y:S02]  /*b500*/  @!P0 SYNCS.PHASECHK.TRANS64 P0, [R3+URZ+0x8], R4 ;  /* 0x00000804030085a7 */ /* 0x000ee400080010ff */
[----:B---3--:R-:W-:Y:S05]  /*b510*/  @!P0 BRA `(.L_x_92) ;  /* 0xfffffffc00ec8947 */ /* 0x008fea000383ffff */
[----:B------:R-:W-:Y:S05]  /*b520*/  BRA `(.L_x_91) ;  /* 0xffffff9c00447947 */ /* 0x000fea000383ffff */
.L_x_93:
[----:B------:R-:W-:-:S07]  /*b530*/  MOV R4, UR18 ;  /* 0x0000001200047c02 */ /* 0x000fce0008000f00 */
.L_x_237:
[----:B-1----:R1:W2:Y:S02]  /*b540*/  SYNCS.PHASECHK.TRANS64.TRYWAIT P0, [R4+URZ+0x270], R5 ;  /* 0x00027005040075a7 */ /* 0x0022a400080011ff */
[----:B--2---:R-:W-:Y:S05]  /*b550*/  @!P0 NANOSLEEP.SYNCS 0x989680 ;  /* 0x009896800000895d */ /* 0x004fea0003900000 */
[----:B------:R-:W2:Y:S02]  /*b560*/  @!P0 SYNCS.PHASECHK.TRANS64 P0, [R4+URZ+0x270], R5 ;  /* 0x00027005040085a7 */ /* 0x000ea400080010ff */
[----:B--2---:R-:W-:Y:S05]  /*b570*/  @!P0 BRA `(.L_x_237) ;  /* 0xfffffffc00f08947 */ /* 0x004fea000383ffff */
[----:B------:R-:W-:Y:S05]  /*b580*/  BRA `(.L_x_238) ;  /* 0xffffffa000207947 */ /* 0x000fea000383ffff */
.L_x_95:
[----:B------:R-:W-:-:S07]  /*b590*/  MOV R4, UR23 ;  /* 0x0000001700047c02 */ /* 0x000fce0008000f00 */
.L_x_239:
[----:B-1----:R1:W2:Y:S02]  /*b5a0*/  SYNCS.PHASECHK.TRANS64.TRYWAIT P0, [R4+URZ+0x290], R5 ;  /* 0x00029005040075a7 */ /* 0x0022a400080011ff */
[----:B--2---:R-:W-:Y:S05]  /*b5b0*/  @!P0 NANOSLEEP.SYNCS 0x989680 ;  /* 0x009896800000895d */ /* 0x004fea0003900000 */
[----:B------:R-:W2:Y:S02]  /*b5c0*/  @!P0 SYNCS.PHASECHK.TRANS64 P0, [R4+URZ+0x290], R5 ;  /* 0x00029005040085a7 */ /* 0x000ea400080010ff */
[----:B--2---:R-:W-:Y:S05]  /*b5d0*/  @!P0 BRA `(.L_x_239) ;  /* 0xfffffffc00f08947 */ /* 0x004fea000383ffff */
[----:B------:R-:W-:Y:S05]  /*b5e0*/  BRA `(.L_x_94) ;  /* 0xffffffa000407947 */ /* 0x000fea000383ffff */
.L_x_99:
[----:B-1----:R-:W-:Y:S07]  /*b5f0*/  MOV R4, UR10 ;  /* 0x0000000a00047c02 */ /* 0x002fee0008000f00 */
.L_x_240:
[----:B-1----:R1:W2:Y:S02]  /*b600*/  SYNCS.PHASECHK.TRANS64.TRYWAIT P0, [R4+URZ], R6 ;  /* 0x00000006040075a7 */ /* 0x0022a400080011ff */
[----:B--2---:R-:W-:Y:S05]  /*b610*/  @!P0 NANOSLEEP.SYNCS 0x989680 ;  /* 0x009896800000895d */ /* 0x004fea0003900000 */
[----:B------:R-:W2:Y:S02]  /*b620*/  @!P0 SYNCS.PHASECHK.TRANS64 P0, [R4+URZ], R6 ;  /* 0x00000006040085a7 */ /* 0x000ea400080010ff */
[----:B--2---:R-:W-:Y:S05]  /*b630*/  @!P0 BRA `(.L_x_240) ;  /* 0xfffffffc00f08947 */ /* 0x004fea000383ffff */
[----:B------:R-:W-:Y:S05]  /*b640*/  BRA `(.L_x_98) ;  /* 0xffffffa000787947 */ /* 0x000fea000383ffff */
.L_x_103:
[----:B--2---:R-:W-:-:S07]  /*b650*/  MOV R0, UR4 ;  /* 0x0000000400007c02 */ /* 0x004fce0008000f00 */
.L_x_241:
[----:B-1----:R1:W2:Y:S02]  /*b660*/  SYNCS.PHASECHK.TRANS64.TRYWAIT P0, [R0+URZ], R2 ;  /* 0x00000002000075a7 */ /* 0x0022a400080011ff */
[----:B--2---:R-:W-:Y:S05]  /*b670*/  @!P0 NANOSLEEP.SYNCS 0x989680 ;  /* 0x009896800000895d */ /* 0x004fea0003900000 */
[----:B------:R-:W2:Y:S02]  /*b680*/  @!P0 SYNCS.PHASECHK.TRANS64 P0, [R0+URZ], R2 ;  /* 0x00000002000085a7 */ /* 0x000ea400080010ff */
[----:B--2---:R-:W-:Y:S05]  /*b690*/  @!P0 BRA `(.L_x_241) ;  /* 0xfffffffc00f08947 */ /* 0x004fea000383ffff */
[----:B------:R-:W-:Y:S05]  /*b6a0*/  BRA `(.L_x_242) ;  /* 0xffffffa400447947 */ /* 0x000fea000383ffff */
.L_x_106:
[----:B------:R-:W-:-:S07]  /*b6b0*/  MOV R0, UR18 ;  /* 0x0000001200007c02 */ /* 0x000fce0008000f00 */
.L_x_243:
[----:B-1----:R1:W2:Y:S02]  /*b6c0*/  SYNCS.PHASECHK.TRANS64.TRYWAIT P1, [R0+URZ+0x2a0], R2 ;  /* 0x0002a002000075a7 */ /* 0x0022a400080211ff */
[----:B--2---:R-:W-:Y:S05]  /*b6d0*/  @!P1 NANOSLEEP.SYNCS 0x989680 ;  /* 0x009896800000995d */ /* 0x004fea0003900000 */
[----:B------:R-:W2:Y:S02]  /*b6e0*/  @!P1 SYNCS.PHASECHK.TRANS64 P1, [R0+URZ+0x2a0], R2 ;  /* 0x0002a002000095a7 */ /* 0x000ea400080210ff */
[----:B--2---:R-:W-:Y:S05]  /*b6f0*/  @!P1 BRA `(.L_x_243) ;  /* 0xfffffffc00f09947 */ /* 0x004fea000383ffff */
[----:B------:R-:W-:Y:S05]  /*b700*/  BRA `(.L_x_244) ;  /* 0xffffffa400907947 */ /* 0x000fea000383ffff */
.L_x_111:
[----:B------:R-:W-:Y:S07]  /*b710*/  MOV R0, UR27 ;  /* 0x0000001b00007c02 */ /* 0x000fee0008000f00 */
.L_x_245:
[----:B-1----:R1:W2:Y:S02]  /*b720*/  SYNCS.PHASECHK.TRANS64.TRYWAIT P0, [R0+URZ+0x270], R3 ;  /* 0x00027003000075a7 */ /* 0x0022a400080011ff */
[----:B--2---:R-:W-:Y:S05]  /*b730*/  @!P0 NANOSLEEP.SYNCS 0x989680 ;  /* 0x009896800000895d */ /* 0x004fea0003900000 */
[----:B------:R-:W2:Y:S02]  /*b740*/  @!P0 SYNCS.PHASECHK.TRANS64 P0, [R0+URZ+0x270], R3 ;  /* 0x00027003000085a7 */ /* 0x000ea400080010ff */
[----:B--2---:R-:W-:Y:S05]  /*b750*/  @!P0 BRA `(.L_x_245) ;  /* 0xfffffffc00f08947 */ /* 0x004fea000383ffff */
[----:B------:R-:W-:Y:S05]  /*b760*/  BRA `(.L_x_246) ;  /* 0xffffffac00587947 */ /* 0x000fea000383ffff */
.L_x_114:
[----:B------:R-:W-:Y:S07]  /*b770*/  MOV R3, UR27 ;  /* 0x0000001b00037c02 */ /* 0x000fee0008000f00 */
.L_x_247:
[----:B-1----:R1:W2:Y:S02]  /*b780*/  SYNCS.PHASECHK.TRANS64.TRYWAIT P1, [R3+URZ+0x268], R8 ;  /* 0x00026808030075a7 */ /* 0x0022a400080211ff */
[----:B--2---:R-:W-:Y:S05]  /*b790*/  @!P1 NANOSLEEP.SYNCS 0x989680 ;  /* 0x009896800000995d */ /* 0x004fea0003900000 */
[----:B------:R-:W2:Y:S02]  /*b7a0*/  @!P1 SYNCS.PHASECHK.TRANS64 P1, [R3+URZ+0x268], R8 ;  /* 0x00026808030095a7 */ /* 0x000ea400080210ff */
[----:B--2---:R-:W-:Y:S05]  /*b7b0*/  @!P1 BRA `(.L_x_247) ;  /* 0xfffffffc00f09947 */ /* 0x004fea000383ffff */
[----:B------:R-:W-:Y:S05]  /*b7c0*/  BRA `(.L_x_113) ;  /* 0xffffffb000b47947 */ /* 0x000fea000383ffff */
.L_x_117:
[----:B------:R-:W-:Y:S07]  /*b7d0*/  MOV R0, UR4 ;  /* 0x0000000400007c02 */ /* 0x000fee0008000f00 */
.L_x_248:
[----:B-1----:R1:W2:Y:S02]  /*b7e0*/  SYNCS.PHASECHK.TRANS64.TRYWAIT P1, [R0+URZ+0x248], R3 ;  /* 0x00024803000075a7 */ /* 0x0022a400080211ff */
[----:B--2---:R-:W-:Y:S05]  /*b7f0*/  @!P1 NANOSLEEP.SYNCS 0x989680 ;  /* 0x009896800000995d */ /* 0x004fea0003900000 */
[----:B------:R-:W2:Y:S02]  /*b800*/  @!P1 SYNCS.PHASECHK.TRANS64 P1, [R0+URZ+0x248], R3 ;  /* 0x00024803000095a7 */ /* 0x000ea400080210ff */
[----:B--2---:R-:W-:Y:S05]  /*b810*/  @!P1 BRA `(.L_x_248) ;  /* 0xfffffffc00f09947 */ /* 0x004fea000383ffff */
[----:B------:R-:W-:Y:S05]  /*b820*/  BRA `(.L_x_249) ;  /* 0xffffffb800247947 */ /* 0x000fea000383ffff */
.L_x_118:
[----:B------:R-:W-:Y:S07]  /*b830*/  MOV R0, UR6 ;  /* 0x0000000600007c02 */ /* 0x000fee0008000f00 */
.L_x_250:
[----:B-1----:R1:W2:Y:S02]  /*b840*/  SYNCS.PHASECHK.TRANS64.TRYWAIT P0, [R0+URZ+0x248], R3 ;  /* 0x00024803000075a7 */ /* 0x0022a400080011ff */
[----:B--2---:R-:W-:Y:S05]  /*b850*/  @!P0 NANOSLEEP.SYNCS 0x989680 ;  /* 0x009896800000895d */ /* 0x004fea0003900000 */
[----:B------:R-:W2:Y:S02]  /*b860*/  @!P0 SYNCS.PHASECHK.TRANS64 P0, [R0+URZ+0x248], R3 ;  /* 0x00024803000085a7 */ /* 0x000ea400080010ff */
[----:B--2---:R-:W-:Y:S05]  /*b870*/  @!P0 BRA `(.L_x_250) ;  /* 0xfffffffc00f08947 */ /* 0x004fea000383ffff */
[----:B------:R-:W-:Y:S05]  /*b880*/  BRA `(.L_x_251) ;  /* 0xffffffb800b07947 */ /* 0x000fea000383ffff */
.L_x_120:
[----:B------:R-:W-:-:S07]  /*b890*/  MOV R0, UR4 ;  /* 0x0000000400007c02 */ /* 0x000fce0008000f00 */
.L_x_252:
[----:B-1----:R1:W2:Y:S02]  /*b8a0*/  SYNCS.PHASECHK.TRANS64.TRYWAIT P0, [R0+URZ], R2 ;  /* 0x00000002000075a7 */ /* 0x0022a400080011ff */
[----:B--2---:R-:W-:Y:S05]  /*b8b0*/  @!P0 NANOSLEEP.SYNCS 0x989680 ;  /* 0x009896800000895d */ /* 0x004fea0003900000 */
[----:B------:R-:W2:Y:S02]  /*b8c0*/  @!P0 SYNCS.PHASECHK.TRANS64 P0, [R0+URZ], R2 ;  /* 0x00000002000085a7 */ /* 0x000ea400080010ff */
[----:B--2---:R-:W-:Y:S05]  /*b8d0*/  @!P0 BRA `(.L_x_252) ;  /* 0xfffffffc00f08947 */ /* 0x004fea000383ffff */
[----:B------:R-:W-:Y:S05]  /*b8e0*/  BRA `(.L_x_253) ;  /* 0xffffffbc00587947 */ /* 0x000fea000383ffff */
.L_x_121:
[----:B------:R-:W-:-:S07]  /*b8f0*/  MOV R0, UR5 ;  /* 0x0000000500007c02 */ /* 0x000fce0008000f00 */
.L_x_254:
[----:B-1----:R1:W2:Y:S02]  /*b900*/  SYNCS.PHASECHK.TRANS64.TRYWAIT P0, [R0+URZ], R2 ;  /* 0x00000002000075a7 */ /* 0x0022a400080011ff */
[----:B--2---:R-:W-:Y:S05]  /*b910*/  @!P0 NANOSLEEP.SYNCS 0x989680 ;  /* 0x009896800000895d */ /* 0x004fea0003900000 */
[----:B------:R-:W2:Y:S02]  /*b920*/  @!P0 SYNCS.PHASECHK.TRANS64 P0, [R0+URZ], R2 ;  /* 0x00000002000085a7 */ /* 0x000ea400080010ff */
[----:B--2---:R-:W-:Y:S05]  /*b930*/  @!P0 BRA `(.L_x_254) ;  /* 0xfffffffc00f08947 */ /* 0x004fea000383ffff */
[----:B------:R-:W-:Y:S05]  /*b940*/  BRA `(.L_x_255) ;  /* 0xffffffbc00647947 */ /* 0x000fea000383ffff */
.L_x_123:
[----:B------:R-:W-:Y:S07]  /*b950*/  MOV R0, UR52 ;  /* 0x0000003400007c02 */ /* 0x000fee0008000f00 */
.L_x_256:
[----:B-1----:R1:W2:Y:S02]  /*b960*/  SYNCS.PHASECHK.TRANS64.TRYWAIT P0, [R0+URZ+0x270], R2 ;  /* 0x00027002000075a7 */ /* 0x0022a400080011ff */
[----:B--2---:R-:W-:Y:S05]  /*b970*/  @!P0 NANOSLEEP.SYNCS 0x989680 ;  /* 0x009896800000895d */ /* 0x004fea0003900000 */
[----:B------:R-:W2:Y:S02]  /*b980*/  @!P0 SYNCS.PHASECHK.TRANS64 P0, [R0+URZ+0x270], R2 ;  /* 0x00027002000085a7 */ /* 0x000ea400080010ff */
[----:B--2---:R-:W-:Y:S05]  /*b990*/  @!P0 BRA `(.L_x_256) ;  /* 0xfffffffc00f08947 */ /* 0x004fea000383ffff */
[----:B------:R-:W-:Y:S05]  /*b9a0*/  BRA `(.L_x_257) ;  /* 0xffffffc000587947 */ /* 0x000fea000383ffff */
.L_x_133:
[----:B-1----:R1:W3:Y:S02]  /*b9b0*/  SYNCS.PHASECHK.TRANS64.TRYWAIT P1, [R0+URZ+0x230], R2 ;  /* 0x00023002000075a7 */ /* 0x0022e400080211ff */
[----:B---3--:R-:W-:Y:S05]  /*b9c0*/  @!P1 NANOSLEEP.SYNCS 0x989680 ;  /* 0x009896800000995d */ /* 0x008fea0003900000 */
[----:B------:R-:W3:Y:S02]  /*b9d0*/  @!P1 SYNCS.PHASECHK.TRANS64 P1, [R0+URZ+0x230], R2 ;  /* 0x00023002000095a7 */ /* 0x000ee400080210ff */
[----:B---3--:R-:W-:Y:S05]  /*b9e0*/  @!P1 BRA `(.L_x_133) ;  /* 0xfffffffc00f09947 */ /* 0x008fea000383ffff */
[----:B------:R-:W-:Y:S05]  /*b9f0*/  BRA `(.L_x_132) ;  /* 0xffffffd4006c7947 */ /* 0x000fea000383ffff */
.L_x_135:
[----:B-1----:R1:W4:Y:S02]  /*ba00*/  SYNCS.PHASECHK.TRANS64.TRYWAIT P0, [R58+URZ+0x280], R3 ;  /* 0x000280033a0075a7 */ /* 0x00232400080011ff */
[----:B----4-:R-:W-:Y:S05]  /*ba10*/  @!P0 NANOSLEEP.SYNCS 0x989680 ;  /* 0x009896800000895d */ /* 0x010fea0003900000 */
[----:B------:R-:W4:Y:S02]  /*ba20*/  @!P0 SYNCS.PHASECHK.TRANS64 P0, [R58+URZ+0x280], R3 ;  /* 0x000280033a0085a7 */ /* 0x000f2400080010ff */
[----:B----4-:R-:W-:Y:S05]  /*ba30*/  @!P0 BRA `(.L_x_135) ;  /* 0xfffffffc00f08947 */ /* 0x010fea000383ffff */
[----:B------:R-:W-:Y:S05]  /*ba40*/  BRA `(.L_x_134) ;  /* 0xffffffd4009c7947 */ /* 0x000fea000383ffff */
.L_x_146:
[----:B-1----:R1:W2:Y:S02]  /*ba50*/  SYNCS.PHASECHK.TRANS64.TRYWAIT P0, [R3+URZ+0x230], R27 ;  /* 0x0002301b030075a7 */ /* 0x0022a400080011ff */
[----:B--2---:R-:W-:Y:S05]  /*ba60*/  @!P0 NANOSLEEP.SYNCS 0x989680 ;  /* 0x009896800000895d */ /* 0x004fea0003900000 */
[----:B------:R-:W2:Y:S02]  /*ba70*/  @!P0 SYNCS.PHASECHK.TRANS64 P0, [R3+URZ+0x230], R27 ;  /* 0x0002301b030085a7 */ /* 0x000ea400080010ff */
[----:B--2---:R-:W-:Y:S05]  /*ba80*/  @!P0 BRA `(.L_x_146) ;  /* 0xfffffffc00f08947 */ /* 0x004fea000383ffff */
[----:B------:R-:W-:Y:S05]  /*ba90*/  BRA `(.L_x_145) ;  /* 0xffffffdc00c47947 */ /* 0x000fea000383ffff */
        .weak           $__internal_0_$__cuda_sm10x_tcgen05_guardrail_trap_col_being_dealloced_not_returned_by_alloc
        .type           $__internal_0_$__cuda_sm10x_tcgen05_guardrail_trap_col_being_dealloced_not_returned_by_alloc,@function
        .size           $__internal_0_$__cuda_sm10x_tcgen05_guardrail_trap_col_being_dealloced_not_returned_by_alloc,($__internal_1_$__cuda_sm10x_tcgen05_guardrail_trap_phase_invalid_during_alloc - $__internal_0_$__cuda_sm10x_tcgen05_guardrail_trap_col_being_dealloced_not_returned_by_alloc)
$__internal_0_$__cuda_sm10x_tcgen05_guardrail_trap_col_being_dealloced_not_returned_by_alloc:
[----:B------:R-:W-:Y:S05]  /*baa0*/  BPT.TRAP 0x1 ;  /* 0x000000040000795c */ /* 0x000fea0000300000 */
[----:B------:R-:W-:-:S04]  /*bab0*/  HFMA2 R3, -RZ, RZ, 0, 0 ;  /* 0x00000000ff037431 */ /* 0x000fc800000001ff */
[----:B------:R-:W-:Y:S05]  /*bac0*/  RET.REL.NODEC R2 `(_ZN7cutlass13device_kernelINS_4conv6kernel13ConvUniversalINS1_16ConvProblemShapeILNS1_8OperatorE2ELi3EEENS1_10collective14CollectiveConvINS1_47MainloopSm100TmaUmmaWarpSpecializedImplicitGemmILS5_2ELi35ELi3ELi1ELi2EN4cute5tupleIJNSA_1CILi2EEENSC_ILi1EEESE_EEEEENSB_IJNSC_ILi128EEENSB_IJNSC_ILi64EEEEEENSB_IJNSC_ILi32EEEEEEEEENS_6half_tESN_NSA_8TiledMMAINSA_8MMA_AtomIJNSA_26SM100_MMA_F16BF16_2x1SM_SSISN_SN_fLi128ELi64ELNSA_4UMMA5MajorE1ELSS_1ELNSR_7ScaleInE0ELST_0EEEEEENSA_6LayoutINSB_IJSE_SE_SE_EEENSB_IJNSC_ILi0EEESY_SY_EEEEENSB_IJNSA_10UnderscoreES11_S11_EEEEENS7_6detail27Sm100ImplicitGemmTileTraitsINSA_18SM100_TMA_2SM_LOADENSA_14ComposedLayoutINSA_7SwizzleILi3ELi4ELi3EEENSA_18smem_ptr_flag_bitsILi16EEENSW_INSB_IJSI_NSC_ILi8EEEEEENSB_IJSE_SI_EEEEEEEvEENS15_INSA_25SM100_TMA_2SM_LOAD_IM2COLENS17_INS18_ILi2ELi4ELi3EEES1B_NSW_INSB_IJSK_S1C_EEENSB_IJSE_SK_EEEEEEEvEEEENS_8epilogue10collective18CollectiveEpilogueINS1Q_23Sm100TmaWarpSpecializedILi3ELi2ELi16ELb1ELb0EEEJNSB_IJSI_SJ_SL_EEENSB_IJNSW_ISI_SE_EENSW_INSB_IJNSC_ILi16EEESD_EEES1L_EEEEESN_NSB_IJlNSB_IJSE_lllEEESY_EEESN_S22_NS1Q_6fusion15FusionCallbacksIS1U_NS23_17LinearCombinationISN_fSN_fLNS_15FloatRoundStyleE2EEES1V_S20_JEEENSA_5SM1004TMEM4LOAD26SM100_TMEM_LOAD_32dp32b16xENSA_13SM90_TMA_LOADENS17_INS18_ILi1ELi4ELi3EEES1B_NSW_INSB_IJS1C_S1X_EEENSB_IJS1X_SE_EEEEEEENSA_39AutoVectorizingCopyWithAssumedAlignmentILi128EEENSA_14SM90_TMA_STOREES2I_S2K_S2K_EEEvvEEEEvNT_6ParamsE) ;  /* 0xffffff44024c7950 */ /* 0x000fea0003c3ffff */
        .weak           $__internal_1_$__cuda_sm10x_tcgen05_guardrail_trap_phase_invalid_during_alloc
        .type           $__internal_1_$__cuda_sm10x_tcgen05_guardrail_trap_phase_invalid_during_alloc,@function
        .size           $__internal_1_$__cuda_sm10x_tcgen05_guardrail_trap_phase_invalid_during_alloc,($__internal_2_$__cuda_sm10x_tcgen05_guardrail_trap_unallocated_columns_being_dealloced - $__internal_1_$__cuda_sm10x_tcgen05_guardrail_trap_phase_invalid_during_alloc)
$__internal_1_$__cuda_sm10x_tcgen05_guardrail_trap_phase_invalid_during_alloc:
[----:B------:R-:W-:Y:S05]  /*bad0*/  BPT.TRAP 0x1 ;  /* 0x000000040000795c */ /* 0x000fea0000300000 */
[----:B------:R-:W-:-:S04]  /*bae0*/  MOV R5, 0x0 ;  /* 0x0000000000057802 */ /* 0x000fc80000000f00 */
[----:B------:R-:W-:Y:S05]  /*baf0*/  RET.REL.NODEC R4 `(_ZN7cutlass13device_kernelINS_4conv6kernel13ConvUniversalINS1_16ConvProblemShapeILNS1_8OperatorE2ELi3EEENS1_10collective14CollectiveConvINS1_47MainloopSm100TmaUmmaWarpSpecializedImplicitGemmILS5_2ELi35ELi3ELi1ELi2EN4cute5tupleIJNSA_1CILi2EEENSC_ILi1EEESE_EEEEENSB_IJNSC_ILi128EEENSB_IJNSC_ILi64EEEEEENSB_IJNSC_ILi32EEEEEEEEENS_6half_tESN_NSA_8TiledMMAINSA_8MMA_AtomIJNSA_26SM100_MMA_F16BF16_2x1SM_SSISN_SN_fLi128ELi64ELNSA_4UMMA5MajorE1ELSS_1ELNSR_7ScaleInE0ELST_0EEEEEENSA_6LayoutINSB_IJSE_SE_SE_EEENSB_IJNSC_ILi0EEESY_SY_EEEEENSB_IJNSA_10UnderscoreES11_S11_EEEEENS7_6detail27Sm100ImplicitGemmTileTraitsINSA_18SM100_TMA_2SM_LOADENSA_14ComposedLayoutINSA_7SwizzleILi3ELi4ELi3EEENSA_18smem_ptr_flag_bitsILi16EEENSW_INSB_IJSI_NSC_ILi8EEEEEENSB_IJSE_SI_EEEEEEEvEENS15_INSA_25SM100_TMA_2SM_LOAD_IM2COLENS17_INS18_ILi2ELi4ELi3EEES1B_NSW_INSB_IJSK_S1C_EEENSB_IJSE_SK_EEEEEEEvEEEENS_8epilogue10collective18CollectiveEpilogueINS1Q_23Sm100TmaWarpSpecializedILi3ELi2ELi16ELb1ELb0EEEJNSB_IJSI_SJ_SL_EEENSB_IJNSW_ISI_SE_EENSW_INSB_IJNSC_ILi16EEESD_EEES1L_EEEEESN_NSB_IJlNSB_IJSE_lllEEESY_EEESN_S22_NS1Q_6fusion15FusionCallbacksIS1U_NS23_17LinearCombinationISN_fSN_fLNS_15FloatRoundStyleE2EEES1V_S20_JEEENSA_5SM1004TMEM4LOAD26SM100_TMEM_LOAD_32dp32b16xENSA_13SM90_TMA_LOADENS17_INS18_ILi1ELi4ELi3EEES1B_NSW_INSB_IJS1C_S1X_EEENSB_IJS1X_SE_EEEEEEENSA_39AutoVectorizingCopyWithAssumedAlignmentILi128EEENSA_14SM90_TMA_STOREES2I_S2K_S2K_EEEvvEEEEvNT_6ParamsE) ;  /* 0xffffff4404407950 */ /* 0x000fea0003c3ffff */
        .weak           $__internal_2_$__cuda_sm10x_tcgen05_guardrail_trap_unallocated_columns_being_dealloced
        .type           $__internal_2_$__cuda_sm10x_tcgen05_guardrail_trap_unallocated_columns_being_dealloced,@function
        .size           $__internal_2_$__cuda_sm10x_tcgen05_guardrail_trap_unallocated_columns_being_dealloced,(.L_x_259 - $__internal_2_$__cuda_sm10x_tcgen05_guardrail_trap_unallocated_columns_being_dealloced)
$__internal_2_$__cuda_sm10x_tcgen05_guardrail_trap_unallocated_columns_being_dealloced:
[----:B------:R-:W-:Y:S05]  /*bb00*/  BPT.TRAP 0x1 ;  /* 0x000000040000795c */ /* 0x000fea0000300000 */
[----:B------:R-:W-:-:S04]  /*bb10*/  HFMA2 R3, -RZ, RZ, 0, 0 ;  /* 0x00000000ff037431 */ /* 0x000fc800000001ff */
[----:B------:R-:W-:Y:S05]  /*bb20*/  RET.REL.NODEC R2 `(_ZN7cutlass13device_kernelINS_4conv6kernel13ConvUniversalINS1_16ConvProblemShapeILNS1_8OperatorE2ELi3EEENS1_10collective14CollectiveConvINS1_47MainloopSm100TmaUmmaWarpSpecializedImplicitGemmILS5_2ELi35ELi3ELi1ELi2EN4cute5tupleIJNSA_1CILi2EEENSC_ILi1EEESE_EEEEENSB_IJNSC_ILi128EEENSB_IJNSC_ILi64EEEEEENSB_IJNSC_ILi32EEEEEEEEENS_6half_tESN_NSA_8TiledMMAINSA_8MMA_AtomIJNSA_26SM100_MMA_F16BF16_2x1SM_SSISN_SN_fLi128ELi64ELNSA_4UMMA5MajorE1ELSS_1ELNSR_7ScaleInE0ELST_0EEEEEENSA_6LayoutINSB_IJSE_SE_SE_EEENSB_IJNSC_ILi0EEESY_SY_EEEEENSB_IJNSA_10UnderscoreES11_S11_EEEEENS7_6detail27Sm100ImplicitGemmTileTraitsINSA_18SM100_TMA_2SM_LOADENSA_14ComposedLayoutINSA_7SwizzleILi3ELi4ELi3EEENSA_18smem_ptr_flag_bitsILi16EEENSW_INSB_IJSI_NSC_ILi8EEEEEENSB_IJSE_SI_EEEEEEEvEENS15_INSA_25SM100_TMA_2SM_LOAD_IM2COLENS17_INS18_ILi2ELi4ELi3EEES1B_NSW_INSB_IJSK_S1C_EEENSB_IJSE_SK_EEEEEEEvEEEENS_8epilogue10collective18CollectiveEpilogueINS1Q_23Sm100TmaWarpSpecializedILi3ELi2ELi16ELb1ELb0EEEJNSB_IJSI_SJ_SL_EEENSB_IJNSW_ISI_SE_EENSW_INSB_IJNSC_ILi16EEESD_EEES1L_EEEEESN_NSB_IJlNSB_IJSE_lllEEESY_EEESN_S22_NS1Q_6fusion15FusionCallbacksIS1U_NS23_17LinearCombinationISN_fSN_fLNS_15FloatRoundStyleE2EEES1V_S20_JEEENSA_5SM1004TMEM4LOAD26SM100_TMEM_LOAD_32dp32b16xENSA_13SM90_TMA_LOADENS17_INS18_ILi1ELi4ELi3EEES1B_NSW_INSB_IJS1C_S1X_EEENSB_IJS1X_SE_EEEEEEENSA_39AutoVectorizingCopyWithAssumedAlignmentILi128EEENSA_14SM90_TMA_STOREES2I_S2K_S2K_EEEvvEEEEvNT_6ParamsE) ;  /* 0xffffff4402347950 */ /* 0x000fea0003c3ffff */
.L_x_258:
[----:B------:R-:W-:-:S00]  /*bb30*/  BRA `(.L_x_258) ;  /* 0xfffffffc00fc7947 */ /* 0x000fc0000383ffff */
[----:B------:R-:W-:-:S00]  /*bb40*/  NOP ;  /* 0x0000000000007918 */ /* 0x000fc00000000000 */
        /* <DEDUP_REMOVED lines=11> */
.L_x_259:


//--------------------- .nv.global.init           --------------------------
	.section	.nv.global.init,"aw",@progbits
.nv.global.init:
	.type		$str$29,@object
	.size		$str$29,($str$30 - $str$29)
$str$29:
        /*0000*/ 	.byte	0x28, 0x61, 0x64, 0x64, 0x72, 0x65, 0x73, 0x73, 0x20, 0x26, 0x20, 0x6d, 0x61, 0x73, 0x6b, 0x29
        /*0010*/ 	.byte	0x20, 0x3d, 0x3d, 0x20, 0x30, 0x00
	.type		$str$30,@object
	.size		$str$30,($str$28 - $str$30)
$str$30:
        /*0016*/ 	.byte	0x2f, 0x74, 0x6d, 0x70, 0x2f, 0x63, 0x75, 0x74, 0x6c, 0x61, 0x73, 0x73, 0x5f, 0x73, 0x77, 0x65
        /*0026*/ 	.byte	0x65, 0x70, 0x5f, 0x73, 0x72, 0x63, 0x2f, 0x69, 0x6e, 0x63, 0x6c, 0x75, 0x64, 0x65, 0x2f, 0x63
        /*0036*/ 	.byte	0x75, 0x74, 0x65, 0x2f, 0x70, 0x6f, 0x69, 0x6e, 0x74, 0x65, 0x72, 0x5f, 0x66, 0x6c, 0x61, 0x67
        /*0046*/ 	.byte	0x67, 0x65, 0x64, 0x2e, 0x68, 0x70, 0x70, 0x00
	.type		$str$28,@object
	.size		$str$28,($str$27 - $str$28)
$str$28:
        /*004e*/ 	.byte	0x2f, 0x74, 0x6d, 0x70, 0x2f, 0x63, 0x75, 0x74, 0x6c, 0x61, 0x73, 0x73, 0x5f, 0x73, 0x77, 0x65
        /*005e*/ 	.byte	0x65, 0x70, 0x5f, 0x73, 0x72, 0x63, 0x2f, 0x69, 0x6e, 0x63, 0x6c, 0x75, 0x64, 0x65, 0x2f, 0x63
        /*006e*/ 	.byte	0x75, 0x74, 0x65, 0x2f, 0x61, 0x74, 0x6f, 0x6d, 0x2f, 0x63, 0x6f, 0x70, 0x79, 0x5f, 0x74, 0x72
        /*007e*/ 	.byte	0x61, 0x69, 0x74, 0x73, 0x5f, 0x73, 0x6d, 0x31, 0x30, 0x30, 0x2e, 0x68, 0x70, 0x70, 0x00
	.type		$str$27,@object
	.size		$str$27,(__unnamed_1 - $str$27)
$str$27:
        /*008d*/ 	.byte	0x28, 0x28, 0x75, 0x69, 0x6e, 0x74, 0x33, 0x32, 0x5f, 0x74, 0x28, 0x74, 0x68, 0x72, 0x65, 0x61
        /*009d*/ 	.byte	0x64, 0x49, 0x64, 0x78, 0x2e, 0x78, 0x29, 0x20, 0x2f, 0x20, 0x33, 0x32, 0x29, 0x20, 0x25, 0x20
        /*00ad*/ 	.byte	0x34, 0x29, 0x20, 0x3d, 0x3d, 0x20, 0x28, 0x28, 0x28, 0x74, 0x6d, 0x65, 0x6d, 0x5f, 0x61, 0x64
        /*00bd*/ 	.byte	0x64, 0x72, 0x20, 0x3e, 0x3e, 0x20, 0x31, 0x36, 0x29, 0x20, 0x2f, 0x20, 0x33, 0x32, 0x29, 0x20
        /*00cd*/ 	.byte	0x25, 0x20, 0x34, 0x29, 0x00
	.type		__unnamed_1,@object
	.size		__unnamed_1,(__unnamed_2 - __unnamed_1)
__unnamed_1:
        /*00d2*/ 	.byte	0x61, 0x75, 0x74, 0x6f, 0x20, 0x63, 0x75, 0x74, 0x65, 0x3a, 0x3a, 0x61, 0x73, 0x5f, 0x70, 0x6f
        /* <DEDUP_REMOVED lines=24> */
        /*0262*/ 	.byte	0x34, 0x38, 0x3e, 0x3e, 0x3e, 0x3e, 0x5d, 0x00
	.type		__unnamed_2,@object
	.size		__unnamed_2,(.L_2 - __unnamed_2)
__unnamed_2:
        /* <DEDUP_REMOVED lines=40> */
        /*04ea*/ 	.byte	0x3a, 0x3a, 0x43, 0x3c, 0x30, 0x3e, 0x3e, 0x3e, 0x3e, 0x5d, 0x00
.L_2:


//--------------------- .nv.shared._ZN7cutlass13device_kernelINS_4conv6kernel13ConvUniversalINS1_16ConvProblemShapeILNS1_8OperatorE2ELi3EEENS1_10collective14CollectiveConvINS1_47MainloopSm100TmaUmmaWarpSpecializedImplicitGemmILS5_2ELi35ELi3ELi1ELi2EN4cute5tupleIJNSA_1CILi2EEENSC_ILi1EEESE_EEEEENSB_IJNSC_ILi128EEENSB_IJNSC_ILi64EEEEEENSB_IJNSC_ILi32EEEEEEEEENS_6half_tESN_NSA_8TiledMMAINSA_8MMA_AtomIJNSA_26SM100_MMA_F16BF16_2x1SM_SSISN_SN_fLi128ELi64ELNSA_4UMMA5MajorE1ELSS_1ELNSR_7ScaleInE0ELST_0EEEEEENSA_6LayoutINSB_IJSE_SE_SE_EEENSB_IJNSC_ILi0EEESY_SY_EEEEENSB_IJNSA_10UnderscoreES11_S11_EEEEENS7_6detail27Sm100ImplicitGemmTileTraitsINSA_18SM100_TMA_2SM_LOADENSA_14ComposedLayoutINSA_7SwizzleILi3ELi4ELi3EEENSA_18smem_ptr_flag_bitsILi16EEENSW_INSB_IJSI_NSC_ILi8EEEEEENSB_IJSE_SI_EEEEEEEvEENS15_INSA_25SM100_TMA_2SM_LOAD_IM2COLENS17_INS18_ILi2ELi4ELi3EEES1B_NSW_INSB_IJSK_S1C_EEENSB_IJSE_SK_EEEEEEEvEEEENS_8epilogue10collective18CollectiveEpilogueINS1Q_23Sm100TmaWarpSpecializedILi3ELi2ELi16ELb1ELb0EEEJNSB_IJSI_SJ_SL_EEENSB_IJNSW_ISI_SE_EENSW_INSB_IJNSC_ILi16EEESD_EEES1L_EEEEESN_NSB_IJlNSB_IJSE_lllEEESY_EEESN_S22_NS1Q_6fusion15FusionCallbacksIS1U_NS23_17LinearCombinationISN_fSN_fLNS_15FloatRoundStyleE2EEES1V_S20_JEEENSA_5SM1004TMEM4LOAD26SM100_TMEM_LOAD_32dp32b16xENSA_13SM90_TMA_LOADENS17_INS18_ILi1ELi4ELi3EEES1B_NSW_INSB_IJS1C_S1X_EEENSB_IJS1X_SE_EEEEEEENSA_39AutoVectorizingCopyWithAssumedAlignmentILi128EEENSA_14SM90_TMA_STOREES2I_S2K_S2K_EEEvvEEEEvNT_6ParamsE --------------------------
	.section	.nv.shared._ZN7cutlass13device_kernelINS_4conv6kernel13ConvUniversalINS1_16ConvProblemShapeILNS1_8OperatorE2ELi3EEENS1_10collective14CollectiveConvINS1_47MainloopSm100TmaUmmaWarpSpecializedImplicitGemmILS5_2ELi35ELi3ELi1ELi2EN4cute5tupleIJNSA_1CILi2EEENSC_ILi1EEESE_EEEEENSB_IJNSC_ILi128EEENSB_IJNSC_ILi64EEEEEENSB_IJNSC_ILi32EEEEEEEEENS_6half_tESN_NSA_8TiledMMAINSA_8MMA_AtomIJNSA_26SM100_MMA_F16BF16_2x1SM_SSISN_SN_fLi128ELi64ELNSA_4UMMA5MajorE1ELSS_1ELNSR_7ScaleInE0ELST_0EEEEEENSA_6LayoutINSB_IJSE_SE_SE_EEENSB_IJNSC_ILi0EEESY_SY_EEEEENSB_IJNSA_10UnderscoreES11_S11_EEEEENS7_6detail27Sm100ImplicitGemmTileTraitsINSA_18SM100_TMA_2SM_LOADENSA_14ComposedLayoutINSA_7SwizzleILi3ELi4ELi3EEENSA_18smem_ptr_flag_bitsILi16EEENSW_INSB_IJSI_NSC_ILi8EEEEEENSB_IJSE_SI_EEEEEEEvEENS15_INSA_25SM100_TMA_2SM_LOAD_IM2COLENS17_INS18_ILi2ELi4ELi3EEES1B_NSW_INSB_IJSK_S1C_EEENSB_IJSE_SK_EEEEEEEvEEEENS_8epilogue10collective18CollectiveEpilogueINS1Q_23Sm100TmaWarpSpecializedILi3ELi2ELi16ELb1ELb0EEEJNSB_IJSI_SJ_SL_EEENSB_IJNSW_ISI_SE_EENSW_INSB_IJNSC_ILi16EEESD_EEES1L_EEEEESN_NSB_IJlNSB_IJSE_lllEEESY_EEESN_S22_NS1Q_6fusion15FusionCallbacksIS1U_NS23_17LinearCombinationISN_fSN_fLNS_15FloatRoundStyleE2EEES1V_S20_JEEENSA_5SM1004TMEM4LOAD26SM100_TMEM_LOAD_32dp32b16xENSA_13SM90_TMA_LOADENS17_INS18_ILi1ELi4ELi3EEES1B_NSW_INSB_IJS1C_S1X_EEENSB_IJS1X_SE_EEEEEEENSA_39AutoVectorizingCopyWithAssumedAlignmentILi128EEENSA_14SM90_TMA_STOREES2I_S2K_S2K_EEEvvEEEEvNT_6ParamsE,"aw",@nobits
	.sectionflags	@""
	.align	16
	.zero		1024


//--------------------- .nv.shared.reserved.0     --------------------------
	.section	.nv.shared.reserved.0,"aw",@nobits
	.weak		__nv_reservedSMEM_offset_0_alias
	.size		__nv_reservedSMEM_offset_0_alias, 0, 64
	.other		__nv_reservedSMEM_offset_0_alias,@"STO_CUDA_RESERVED_SHARED STV_DEFAULT"
__nv_reservedSMEM_offset_0_alias:
	.zero		0
.nv.shared.reserved.0:
	.zero		64
	.weak		__nv_reservedSMEM_tcgen05_partition
	.type		__nv_reservedSMEM_tcgen05_partition,@object
	.size		__nv_reservedSMEM_tcgen05_partition,(.L_0 - __nv_reservedSMEM_tcgen05_partition)
__nv_reservedSMEM_tcgen05_partition:
	.zero		32
.L_0:


//--------------------- .nv.global                --------------------------
	.section	.nv.global,"aw",@nobits
.nv.global:
	.type		_ZN39_INTERNAL_6603af62_4_k_cu_60f8b4b0_43624cute1_E,@object
	.size		_ZN39_INTERNAL_6603af62_4_k_cu_60f8b4b0_43624cute1_E,(_ZN39_INTERNAL_6603af62_4_k_cu_60f8b4b0_43624cuda3std3__45__cpo6cbeginE - _ZN39_INTERNAL_6603af62_4_k_cu_60f8b4b0_43624cute1_E)
_ZN39_INTERNAL_6603af62_4_k_cu_60f8b4b0_43624cute1_E:
	.zero		1
	.type		_ZN39_INTERNAL_6603af62_4_k_cu_60f8b4b0_43624cuda3std3__45__cpo6cbeginE,@object
	.size		_ZN39_INTERNAL_6603af62_4_k_cu_60f8b4b0_43624cuda3std3__45__cpo6cbeginE,(_ZN39_INTERNAL_6603af62_4_k_cu_60f8b4b0_43624cuda3std3__48in_placeE - _ZN39_INTERNAL_6603af62_4_k_cu_60f8b4b0_43624cuda3std3__45__cpo6cbeginE)
_ZN39_INTERNAL_6603af62_4_k_cu_60f8b4b0_43624cuda3std3__45__cpo6cbeginE:
	.zero		1
	.type		_ZN39_INTERNAL_6603af62_4_k_cu_60f8b4b0_43624cuda3std3__48in_placeE,@object
	.size		_ZN39_INTERNAL_6603af62_4_k_cu_60f8b4b0_43624cuda3std3__48in_placeE,(_ZN39_INTERNAL_6603af62_4_k_cu_60f8b4b0_43624cuda3std6ranges3__45__cpo9iter_moveE - _ZN39_INTERNAL_6603af62_4_k_cu_60f8b4b0_43624cuda3std3__48in_placeE)
_ZN39_INTERNAL_6603af62_4_k_cu_60f8b4b0_43624cuda3std3__48in_placeE:
	.zero		1
	.type		_ZN39_INTERNAL_6603af62_4_k_cu_60f8b4b0_43624cuda3std6ranges3__45__cpo9iter_moveE,@object
	.size		_ZN39_INTERNAL_6603af62_4_k_cu_60f8b4b0_43624cuda3std6ranges3__45__cpo9iter_moveE,(_ZN39_INTERNAL_6603af62_4_k_cu_60f8b4b0_43624cuda3std3__45__cpo5beginE - _ZN39_INTERNAL_6603af62_4_k_cu_60f8b4b0_43624cuda3std6ranges3__45__cpo9iter_moveE)
_ZN39_INTERNAL_6603af62_4_k_cu_60f8b4b0_43624cuda3std6ranges3__45__cpo9iter_moveE:
	.zero		1
	.type		_ZN39_INTERNAL_6603af62_4_k_cu_60f8b4b0_43624cuda3std3__45__cpo5beginE,@object
	.size		_ZN39_INTERNAL_6603af62_4_k_cu_60f8b4b0_43624cuda3std3__45__cpo5beginE,(_ZN39_INTERNAL_6603af62_4_k_cu_60f8b4b0_43624cuda3std3__441_GLOBAL__N__6603af62_4_k_cu_60f8b4b0_43626ignoreE - _ZN39_INTERNAL_6603af62_4_k_cu_60f8b4b0_43624cuda3std3__45__cpo5beginE)
_ZN39_INTERNAL_6603af62_4_k_cu_60f8b4b0_43624cuda3std3__45__cpo5beginE:
	.zero		1
	.type		_ZN39_INTERNAL_6603af62_4_k_cu_60f8b4b0_43624cuda3std3__441_GLOBAL__N__6603af62_4_k_cu_60f8b4b0_43626ignoreE,@object
	.size		_ZN39_INTERNAL_6603af62_4_k_cu_60f8b4b0_43624cuda3std3__441_GLOBAL__N__6603af62_4_k_cu_60f8b4b0_43626ignoreE,(_ZN39_INTERNAL_6603af62_4_k_cu_60f8b4b0_43624cute7productE - _ZN39_INTERNAL_6603af62_4_k_cu_60f8b4b0_43624cuda3std3__441_GLOBAL__N__6603af62_4_k_cu_60f8b4b0_43626ignoreE)
_ZN39_INTERNAL_6603af62_4_k_cu_60f8b4b0_43624cuda3std3__441_GLOBAL__N__6603af62_4_k_cu_60f8b4b0_43626ignoreE:
	.zero		1
	.type		_ZN39_INTERNAL_6603af62_4_k_cu_60f8b4b0_43624cute7productE,@object
	.size		_ZN39_INTERNAL_6603af62_4_k_cu_60f8b4b0_43624cute7productE,(_ZN39_INTERNAL_6603af62_4_k_cu_60f8b4b0_43624cuda3std3__45__cpo3endE - _ZN39_INTERNAL_6603af62_4_k_cu_60f8b4b0_43624cute7productE)
_ZN39_INTERNAL_6603af62_4_k_cu_60f8b4b0_43624cute7productE:
	.zero		1
	.type		_ZN39_INTERNAL_6603af62_4_k_cu_60f8b4b0_43624cuda3std3__45__cpo3endE,@object
	.size		_ZN39_INTERNAL_6603af62_4_k_cu_60f8b4b0_43624cuda3std3__45__cpo3endE,(_ZN39_INTERNAL_6603af62_4_k_cu_60f8b4b0_43624cuda3std3__419piecewise_constructE - _ZN39_INTERNAL_6603af62_4_k_cu_60f8b4b0_43624cuda3std3__45__cpo3endE)
_ZN39_INTERNAL_6603af62_4_k_cu_60f8b4b0_43624cuda3std3__45__cpo3endE:
	.zero		1
	.type		_ZN39_INTERNAL_6603af62_4_k_cu_60f8b4b0_43624cuda3std3__419piecewise_constructE,@object
	.size		_ZN39_INTERNAL_6603af62_4_k_cu_60f8b4b0_43624cuda3std3__419piecewise_constructE,(_ZN39_INTERNAL_6603af62_4_k_cu_60f8b4b0_43624cuda3std3__45__cpo4cendE - _ZN39_INTERNAL_6603af62_4_k_cu_60f8b4b0_43624cuda3std3__419piecewise_constructE)
_ZN39_INTERNAL_6603af62_4_k_cu_60f8b4b0_43624cuda3std3__419piecewise_constructE:
	.zero		1
	.type		_ZN39_INTERNAL_6603af62_4_k_cu_60f8b4b0_43624cuda3std3__45__cpo4cendE,@object
	.size		_ZN39_INTERNAL_6603af62_4_k_cu_60f8b4b0_43624cuda3std3__45__cpo4cendE,(_ZN39_INTERNAL_6603af62_4_k_cu_60f8b4b0_43624cuda3std6ranges3__45__cpo4swapE - _ZN39_INTERNAL_6603af62_4_k_cu_60f8b4b0_43624cuda3std3__45__cpo4cendE)
_ZN39_INTERNAL_6603af62_4_k_cu_60f8b4b0_43624cuda3std3__45__cpo4cendE:
	.zero		1
	.type		_ZN39_INTERNAL_6603af62_4_k_cu_60f8b4b0_43624cuda3std6ranges3__45__cpo4swapE,@object
	.size		_ZN39_INTERNAL_6603af62_4_k_cu_60f8b4b0_43624cuda3std6ranges3__45__cpo4swapE,(.L_10 - _ZN39_INTERNAL_6603af62_4_k_cu_60f8b4b0_43624cuda3std6ranges3__45__cpo4swapE)
_ZN39_INTERNAL_6603af62_4_k_cu_60f8b4b0_43624cuda3std6ranges3__45__cpo4swapE:
	.zero		1
.L_10:


//--------------------- .nv.constant0._ZN7cutlass13device_kernelINS_4conv6kernel13ConvUniversalINS1_16ConvProblemShapeILNS1_8OperatorE2ELi3EEENS1_10collective14CollectiveConvINS1_47MainloopSm100TmaUmmaWarpSpecializedImplicitGemmILS5_2ELi35ELi3ELi1ELi2EN4cute5tupleIJNSA_1CILi2EEENSC_ILi1EEESE_EEEEENSB_IJNSC_ILi128EEENSB_IJNSC_ILi64EEEEEENSB_IJNSC_ILi32EEEEEEEEENS_6half_tESN_NSA_8TiledMMAINSA_8MMA_AtomIJNSA_26SM100_MMA_F16BF16_2x1SM_SSISN_SN_fLi128ELi64ELNSA_4UMMA5MajorE1ELSS_1ELNSR_7ScaleInE0ELST_0EEEEEENSA_6LayoutINSB_IJSE_SE_SE_EEENSB_IJNSC_ILi0EEESY_SY_EEEEENSB_IJNSA_10UnderscoreES11_S11_EEEEENS7_6detail27Sm100ImplicitGemmTileTraitsINSA_18SM100_TMA_2SM_LOADENSA_14ComposedLayoutINSA_7SwizzleILi3ELi4ELi3EEENSA_18smem_ptr_flag_bitsILi16EEENSW_INSB_IJSI_NSC_ILi8EEEEEENSB_IJSE_SI_EEEEEEEvEENS15_INSA_25SM100_TMA_2SM_LOAD_IM2COLENS17_INS18_ILi2ELi4ELi3EEES1B_NSW_INSB_IJSK_S1C_EEENSB_IJSE_SK_EEEEEEEvEEEENS_8epilogue10collective18CollectiveEpilogueINS1Q_23Sm100TmaWarpSpecializedILi3ELi2ELi16ELb1ELb0EEEJNSB_IJSI_SJ_SL_EEENSB_IJNSW_ISI_SE_EENSW_INSB_IJNSC_ILi16EEESD_EEES1L_EEEEESN_NSB_IJlNSB_IJSE_lllEEESY_EEESN_S22_NS1Q_6fusion15FusionCallbacksIS1U_NS23_17LinearCombinationISN_fSN_fLNS_15FloatRoundStyleE2EEES1V_S20_JEEENSA_5SM1004TMEM4LOAD26SM100_TMEM_LOAD_32dp32b16xENSA_13SM90_TMA_LOADENS17_INS18_ILi1ELi4ELi3EEES1B_NSW_INSB_IJS1C_S1X_EEENSB_IJS1X_SE_EEEEEEENSA_39AutoVectorizingCopyWithAssumedAlignmentILi128EEENSA_14SM90_TMA_STOREES2I_S2K_S2K_EEEvvEEEEvNT_6ParamsE --------------------------
	.section	.nv.constant0._ZN7cutlass13device_kernelINS_4conv6kernel13ConvUniversalINS1_16ConvProblemShapeILNS1_8OperatorE2ELi3EEENS1_10collective14CollectiveConvINS1_47MainloopSm100TmaUmmaWarpSpecializedImplicitGemmILS5_2ELi35ELi3ELi1ELi2EN4cute5tupleIJNSA_1CILi2EEENSC_ILi1EEESE_EEEEENSB_IJNSC_ILi128EEENSB_IJNSC_ILi64EEEEEENSB_IJNSC_ILi32EEEEEEEEENS_6half_tESN_NSA_8TiledMMAINSA_8MMA_AtomIJNSA_26SM100_MMA_F16BF16_2x1SM_SSISN_SN_fLi128ELi64ELNSA_4UMMA5MajorE1ELSS_1ELNSR_7ScaleInE0ELST_0EEEEEENSA_6LayoutINSB_IJSE_SE_SE_EEENSB_IJNSC_ILi0EEESY_SY_EEEEENSB_IJNSA_10UnderscoreES11_S11_EEEEENS7_6detail27Sm100ImplicitGemmTileTraitsINSA_18SM100_TMA_2SM_LOADENSA_14ComposedLayoutINSA_7SwizzleILi3ELi4ELi3EEENSA_18smem_ptr_flag_bitsILi16EEENSW_INSB_IJSI_NSC_ILi8EEEEEENSB_IJSE_SI_EEEEEEEvEENS15_INSA_25SM100_TMA_2SM_LOAD_IM2COLENS17_INS18_ILi2ELi4ELi3EEES1B_NSW_INSB_IJSK_S1C_EEENSB_IJSE_SK_EEEEEEEvEEEENS_8epilogue10collective18CollectiveEpilogueINS1Q_23Sm100TmaWarpSpecializedILi3ELi2ELi16ELb1ELb0EEEJNSB_IJSI_SJ_SL_EEENSB_IJNSW_ISI_SE_EENSW_INSB_IJNSC_ILi16EEESD_EEES1L_EEEEESN_NSB_IJlNSB_IJSE_lllEEESY_EEESN_S22_NS1Q_6fusion15FusionCallbacksIS1U_NS23_17LinearCombinationISN_fSN_fLNS_15FloatRoundStyleE2EEES1V_S20_JEEENSA_5SM1004TMEM4LOAD26SM100_TMEM_LOAD_32dp32b16xENSA_13SM90_TMA_LOADENS17_INS18_ILi1ELi4ELi3EEES1B_NSW_INSB_IJS1C_S1X_EEENSB_IJS1X_SE_EEEEEEENSA_39AutoVectorizingCopyWithAssumedAlignmentILi128EEENSA_14SM90_TMA_STOREES2I_S2K_S2K_EEEvvEEEEvNT_6ParamsE,"a",@progbits
	.sectionflags	@""
	.align	4
.nv.constant0._ZN7cutlass13device_kernelINS_4conv6kernel13ConvUniversalINS1_16ConvProblemShapeILNS1_8OperatorE2ELi3EEENS1_10collective14CollectiveConvINS1_47MainloopSm100TmaUmmaWarpSpecializedImplicitGemmILS5_2ELi35ELi3ELi1ELi2EN4cute5tupleIJNSA_1CILi2EEENSC_ILi1EEESE_EEEEENSB_IJNSC_ILi128EEENSB_IJNSC_ILi64EEEEEENSB_IJNSC_ILi32EEEEEEEEENS_6half_tESN_NSA_8TiledMMAINSA_8MMA_AtomIJNSA_26SM100_MMA_F16BF16_2x1SM_SSISN_SN_fLi128ELi64ELNSA_4UMMA5MajorE1ELSS_1ELNSR_7ScaleInE0ELST_0EEEEEENSA_6LayoutINSB_IJSE_SE_SE_EEENSB_IJNSC_ILi0EEESY_SY_EEEEENSB_IJNSA_10UnderscoreES11_S11_EEEEENS7_6detail27Sm100ImplicitGemmTileTraitsINSA_18SM100_TMA_2SM_LOADENSA_14ComposedLayoutINSA_7SwizzleILi3ELi4ELi3EEENSA_18smem_ptr_flag_bitsILi16EEENSW_INSB_IJSI_NSC_ILi8EEEEEENSB_IJSE_SI_EEEEEEEvEENS15_INSA_25SM100_TMA_2SM_LOAD_IM2COLENS17_INS18_ILi2ELi4ELi3EEES1B_NSW_INSB_IJSK_S1C_EEENSB_IJSE_SK_EEEEEEEvEEEENS_8epilogue10collective18CollectiveEpilogueINS1Q_23Sm100TmaWarpSpecializedILi3ELi2ELi16ELb1ELb0EEEJNSB_IJSI_SJ_SL_EEENSB_IJNSW_ISI_SE_EENSW_INSB_IJNSC_ILi16EEESD_EEES1L_EEEEESN_NSB_IJlNSB_IJSE_lllEEESY_EEESN_S22_NS1Q_6fusion15FusionCallbacksIS1U_NS23_17LinearCombinationISN_fSN_fLNS_15FloatRoundStyleE2EEES1V_S20_JEEENSA_5SM1004TMEM4LOAD26SM100_TMEM_LOAD_32dp32b16xENSA_13SM90_TMA_LOADENS17_INS18_ILi1ELi4ELi3EEES1B_NSW_INSB_IJS1C_S1X_EEENSB_IJS1X_SE_EEEEEEENSA_39AutoVectorizingCopyWithAssumedAlignmentILi128EEENSA_14SM90_TMA_STOREES2I_S2K_S2K_EEEvvEEEEvNT_6ParamsE:
	.zero		3200


//--------------------- SYMBOLS --------------------------

	.type		.nv.reservedSmem.offset0,@object
	.size		.nv.reservedSmem.offset0,0x4
	.type		.nv.reservedSmem.cap,@object
	.size		.nv.reservedSmem.cap,0x4
	.type		__assertfail,@function
